def matmul_kernel(
    a_ptr,
    b_ptr,
    c_ptr,
    M,
    N,
    K,
    stride_am,
    stride_ak,
    stride_bk,
    stride_bn,
    stride_cm,
    stride_cn,
    BLOCK_M: tl.constexpr,
    BLOCK_N: tl.constexpr,
    BLOCK_K: tl.constexpr,
    GROUP_M: tl.constexpr,
):
    pid = tl.program_id(axis=0)
    num_pid_m = tl.cdiv(M, BLOCK_M)
    num_pid_n = tl.cdiv(N, BLOCK_N)
    num_pid_in_group = GROUP_M * num_pid_n
    group_id = pid // num_pid_in_group
    first_pid_m = group_id * GROUP_M
    group_size_m = min(num_pid_m - first_pid_m, GROUP_M)
    pid_m = first_pid_m + ((pid % num_pid_in_group) % group_size_m)
    pid_n = (pid % num_pid_in_group) // group_size_m

    offs_am = (pid_m * BLOCK_M + tl.arange(0, BLOCK_M)) % M
    offs_bn = (pid_n * BLOCK_N + tl.arange(0, BLOCK_N)) % N
    offs_k = tl.arange(0, BLOCK_K)
    a_ptrs = a_ptr + offs_am[:, None] * stride_am + offs_k[None, :] * stride_ak
    b_ptrs = b_ptr + offs_k[:, None] * stride_bk + offs_bn[None, :] * stride_bn

    acc = tl.zeros((BLOCK_M, BLOCK_N), dtype=tl.float32)
    for kk in range(0, tl.cdiv(K, BLOCK_K)):
        a = tl.load(a_ptrs, mask=offs_k[None, :] < K - kk * BLOCK_K, other=0.0)
        b = tl.load(b_ptrs, mask=offs_k[:, None] < K - kk * BLOCK_K, other=0.0)
        acc = tl.dot(a, b, acc)
        a_ptrs += BLOCK_K * stride_ak
        b_ptrs += BLOCK_K * stride_bk

    c = acc.to(c_ptr.dtype.element_ty)
    offs_cm = pid_m * BLOCK_M + tl.arange(0, BLOCK_M)
    offs_cn = pid_n * BLOCK_N + tl.arange(0, BLOCK_N)
    c_ptrs = c_ptr + offs_cm[:, None] * stride_cm + offs_cn[None, :] * stride_cn
    mask = (offs_cm[:, None] < M) & (offs_cn[None, :] < N)
    tl.store(c_ptrs, c, mask=mask)

# config = {"BLOCK_K": 128, "BLOCK_M": 256, "BLOCK_N": 128, "GROUP_M": 8, "arch": "sm_90", "dtype": "fp8e5m2", "num_ctas": 2, "num_stages": 3, "num_warps": 4}
# arch = sm_90


// ===== COMPILED SASS (sm_90a) =====

	.target	sm_90a

	.elftype	@"ET_EXEC"


//--------------------- .note.nv.tkinfo           --------------------------
	.section	.note.nv.tkinfo,"",@"SHT_NOTE"
	.sectionflags	@"SHF_NOTE_NV_TKINFO"
	.tkinfo
        /*0018*/ 	.word	0x00000002
        /*0030*/ 	.string	""
        /*0030*/ 	.string	"ptxas"
        /*0030*/ 	.string	"Cuda compilation tools, release 13.0, V13.0.88"
        /*0030*/ 	.string	"Build cuda_13.0.r13.0/compiler.36424714_0"
        /*0030*/ 	.string	"-v  -suppress-debug-info  -lineinfo  -arch sm_90a "



//--------------------- .note.nv.cuinfo           --------------------------
	.section	.note.nv.cuinfo,"",@"SHT_NOTE"
	.sectionflags	@"SHF_NOTE_NV_CUINFO"
        /*0018*/ 	.short	0x0002
        /*001a*/ 	.short	0x005a
        /*001c*/ 	.short	0x0082
	.zero		2


//--------------------- .nv.info                  --------------------------
	.section	.nv.info,"",@"SHT_CUDA_INFO"
	.align	4


	//----- nvinfo : EIATTR_REGCOUNT
	.align		4
        /*0000*/ 	.byte	0x04, 0x2f
        /*0002*/ 	.short	(.L_1 - .L_0)
	.align		4
.L_0:
        /*0004*/ 	.word	index@(matmul_kernel)
        /*0008*/ 	.word	0x000000ff


	//----- nvinfo : EIATTR_FRAME_SIZE
	.align		4
.L_1:
        /*000c*/ 	.byte	0x04, 0x11
        /*000e*/ 	.short	(.L_3 - .L_2)
	.align		4
.L_2:
        /*0010*/ 	.word	index@(matmul_kernel)
        /*0014*/ 	.word	0x000008e0


	//----- nvinfo : EIATTR_MIN_STACK_SIZE
	.align		4
.L_3:
        /*0018*/ 	.byte	0x04, 0x12
        /*001a*/ 	.short	(.L_5 - .L_4)
	.align		4
.L_4:
        /*001c*/ 	.word	index@(matmul_kernel)
        /*0020*/ 	.word	0x000008e0
.L_5:


//--------------------- .nv.compat                --------------------------
	.section	.nv.compat,"",@"SHT_CUDA_COMPAT_INFO"
	.align	4
        /*0000*/ 	.byte	0x02, 0x09, 0x01, 0x00, 0x02, 0x02, 0x04, 0x00, 0x02, 0x05, 0x05, 0x00, 0x03, 0x07, 0x01, 0x01
        /*0010*/ 	.byte	0x02, 0x03, 0x00, 0x00, 0x02, 0x06, 0x01, 0x00, 0x04, 0x0b, 0x08, 0x00, 0x00, 0x00, 0x00, 0x00
        /*0020*/ 	.byte	0x00, 0x00, 0x00, 0x00


//--------------------- .nv.info.matmul_kernel    --------------------------
	.section	.nv.info.matmul_kernel,"",@"SHT_CUDA_INFO"
	.sectionflags	@""
	.align	4


	//----- nvinfo : EIATTR_CUDA_API_VERSION
	.align		4
        /*0000*/ 	.byte	0x04, 0x37
        /*0002*/ 	.short	(.L_7 - .L_6)
.L_6:
        /*0004*/ 	.word	0x00000082


	//----- nvinfo : EIATTR_KPARAM_INFO
	.align		4
.L_7:
        /*0008*/ 	.byte	0x04, 0x17
        /*000a*/ 	.short	(.L_9 - .L_8)
.L_8:
        /*000c*/ 	.word	0x00000000
        /*0010*/ 	.short	0x000d
        /*0012*/ 	.short	0x0048
        /*0014*/ 	.byte	0x00, 0xf4, 0x21, 0x00


	//----- nvinfo : EIATTR_KPARAM_INFO
	.align		4
.L_9:
        /*0018*/ 	.byte	0x04, 0x17
        /*001a*/ 	.short	(.L_11 - .L_10)
.L_10:
        /*001c*/ 	.word	0x00000000
        /*0020*/ 	.short	0x000c
        /*0022*/ 	.short	0x0040
        /*0024*/ 	.byte	0x00, 0xf4, 0x21, 0x00


	//----- nvinfo : EIATTR_KPARAM_INFO
	.align		4
.L_11:
        /*0028*/ 	.byte	0x04, 0x17
        /*002a*/ 	.short	(.L_13 - .L_12)
.L_12:
        /*002c*/ 	.word	0x00000000
        /*0030*/ 	.short	0x000b
        /*0032*/ 	.short	0x0038
        /*0034*/ 	.byte	0x00, 0xf0, 0x11, 0x00


	//----- nvinfo : EIATTR_KPARAM_INFO
	.align		4
.L_13:
        /*0038*/ 	.byte	0x04, 0x17
        /*003a*/ 	.short	(.L_15 - .L_14)
.L_14:
        /*003c*/ 	.word	0x00000000
        /*0040*/ 	.short	0x000a
        /*0042*/ 	.short	0x0034
        /*0044*/ 	.byte	0x00, 0xf0, 0x11, 0x00


	//----- nvinfo : EIATTR_KPARAM_INFO
	.align		4
.L_15:
        /*0048*/ 	.byte	0x04, 0x17
        /*004a*/ 	.short	(.L_17 - .L_16)
.L_16:
        /*004c*/ 	.word	0x00000000
        /*0050*/ 	.short	0x0009
        /*0052*/ 	.short	0x0030
        /*0054*/ 	.byte	0x00, 0xf0, 0x11, 0x00


	//----- nvinfo : EIATTR_KPARAM_INFO
	.align		4
.L_17:
        /*0058*/ 	.byte	0x04, 0x17
        /*005a*/ 	.short	(.L_19 - .L_18)
.L_18:
        /*005c*/ 	.word	0x00000000
        /*0060*/ 	.short	0x0008
        /*0062*/ 	.short	0x002c
        /*0064*/ 	.byte	0x00, 0xf0, 0x11, 0x00


	//----- nvinfo : EIATTR_KPARAM_INFO
	.align		4
.L_19:
        /*0068*/ 	.byte	0x04, 0x17
        /*006a*/ 	.short	(.L_21 - .L_20)
.L_20:
        /*006c*/ 	.word	0x00000000
        /*0070*/ 	.short	0x0007
        /*0072*/ 	.short	0x0028
        /*0074*/ 	.byte	0x00, 0xf0, 0x11, 0x00


	//----- nvinfo : EIATTR_KPARAM_INFO
	.align		4
.L_21:
        /*0078*/ 	.byte	0x04, 0x17
        /*007a*/ 	.short	(.L_23 - .L_22)
.L_22:
        /*007c*/ 	.word	0x00000000
        /*0080*/ 	.short	0x0006
        /*0082*/ 	.short	0x0024
        /*0084*/ 	.byte	0x00, 0xf0, 0x11, 0x00


	//----- nvinfo : EIATTR_KPARAM_INFO
	.align		4
.L_23:
        /*0088*/ 	.byte	0x04, 0x17
        /*008a*/ 	.short	(.L_25 - .L_24)
.L_24:
        /*008c*/ 	.word	0x00000000
        /*0090*/ 	.short	0x0005
        /*0092*/ 	.short	0x0020
        /*0094*/ 	.byte	0x00, 0xf0, 0x11, 0x00


	//----- nvinfo : EIATTR_KPARAM_INFO
	.align		4
.L_25:
        /*0098*/ 	.byte	0x04, 0x17
        /*009a*/ 	.short	(.L_27 - .L_26)
.L_26:
        /*009c*/ 	.word	0x00000000
        /*00a0*/ 	.short	0x0004
        /*00a2*/ 	.short	0x001c
        /*00a4*/ 	.byte	0x00, 0xf0, 0x11, 0x00


	//----- nvinfo : EIATTR_KPARAM_INFO
	.align		4
.L_27:
        /*00a8*/ 	.byte	0x04, 0x17
        /*00aa*/ 	.short	(.L_29 - .L_28)
.L_28:
        /*00ac*/ 	.word	0x00000000
        /*00b0*/ 	.short	0x0003
        /*00b2*/ 	.short	0x0018
        /*00b4*/ 	.byte	0x00, 0xf0, 0x11, 0x00


	//----- nvinfo : EIATTR_KPARAM_INFO
	.align		4
.L_29:
        /*00b8*/ 	.byte	0x04, 0x17
        /*00ba*/ 	.short	(.L_31 - .L_30)
.L_30:
        /*00bc*/ 	.word	0x00000000
        /*00c0*/ 	.short	0x0002
        /*00c2*/ 	.short	0x0010
        /*00c4*/ 	.byte	0x00, 0xf4, 0x21, 0x00


	//----- nvinfo : EIATTR_KPARAM_INFO
	.align		4
.L_31:
        /*00c8*/ 	.byte	0x04, 0x17
        /*00ca*/ 	.short	(.L_33 - .L_32)
.L_32:
        /*00cc*/ 	.word	0x00000000
        /*00d0*/ 	.short	0x0001
        /*00d2*/ 	.short	0x0008
        /*00d4*/ 	.byte	0x00, 0xf4, 0x21, 0x00


	//----- nvinfo : EIATTR_KPARAM_INFO
	.align		4
.L_33:
        /*00d8*/ 	.byte	0x04, 0x17
        /*00da*/ 	.short	(.L_35 - .L_34)
.L_34:
        /*00dc*/ 	.word	0x00000000
        /*00e0*/ 	.short	0x0000
        /*00e2*/ 	.short	0x0000
        /*00e4*/ 	.byte	0x00, 0xf4, 0x21, 0x00


	//----- nvinfo : EIATTR_EXPLICIT_CLUSTER
	.align		4
.L_35:
        /*00e8*/ 	.byte	0x01, 0x3e
	.zero		2


	//----- nvinfo : EIATTR_CTA_PER_CLUSTER
	.align		4
        /*00ec*/ 	.byte	0x04, 0x3d
        /*00ee*/ 	.short	(.L_37 - .L_36)
.L_36:
        /*00f0*/ 	.word	0x00000002
        /*00f4*/ 	.word	0x00000001
        /*00f8*/ 	.word	0x00000001


	//----- nvinfo : EIATTR_SPARSE_MMA_MASK
	.align		4
.L_37:
        /*00fc*/ 	.byte	0x03, 0x50
        /*00fe*/ 	.short	0x0000


	//----- nvinfo : EIATTR_MAXREG_COUNT
	.align		4
        /*0100*/ 	.byte	0x03, 0x1b
        /*0102*/ 	.short	0x00ff


	//----- nvinfo : EIATTR_NUM_BARRIERS
	.align		4
        /*0104*/ 	.byte	0x02, 0x4c
        /*0106*/ 	.byte	0x01
	.zero		1


	//----- nvinfo : EIATTR_ANNOTATIONS
	.align		4
        /*0108*/ 	.byte	0x04, 0x55
        /*010a*/ 	.short	(.L_39 - .L_38)


	//   ....[0]....
.L_38:
        /*010c*/ 	.word	0x00000001
        /*0110*/ 	.byte	0x10, 0x06, 0x00, 0x00, 0x01, 0x00, 0x00, 0x00, 0xe0, 0x0d, 0x00, 0x00, 0x01, 0x00, 0x00, 0x00
        /* <DEDUP_REMOVED lines=1064> */
        /*43a0*/ 	.byte	0x30, 0xad, 0x01, 0x00


	//----- nvinfo : EIATTR_MERCURY_ISA_VERSION
	.align		4
.L_39:
        /*43a4*/ 	.byte	0x03, 0x5f
        /*43a6*/ 	.short	0x0101


	//----- nvinfo : EIATTR_EXIT_INSTR_OFFSETS
	.align		4
        /*43a8*/ 	.byte	0x04, 0x1c
        /*43aa*/ 	.short	(.L_41 - .L_40)


	//   ....[0]....
.L_40:
        /*43ac*/ 	.word	0x0001f600


	//   ....[1]....
        /*43b0*/ 	.word	0x0001f620


	//----- nvinfo : EIATTR_REQNTID
	.align		4
.L_41:
        /*43b4*/ 	.byte	0x04, 0x10
        /*43b6*/ 	.short	(.L_43 - .L_42)
.L_42:
        /*43b8*/ 	.word	0x00000080
        /*43bc*/ 	.word	0x00000001
        /*43c0*/ 	.word	0x00000001


	//----- nvinfo : EIATTR_CBANK_PARAM_SIZE
	.align		4
.L_43:
        /*43c4*/ 	.byte	0x03, 0x19
        /*43c6*/ 	.short	0x0050


	//----- nvinfo : EIATTR_PARAM_CBANK
	.align		4
        /*43c8*/ 	.byte	0x04, 0x0a
        /*43ca*/ 	.short	(.L_45 - .L_44)
	.align		4
.L_44:
        /*43cc*/ 	.word	index@(.nv.constant0.matmul_kernel)
        /*43d0*/ 	.short	0x0210
        /*43d2*/ 	.short	0x0050


	//----- nvinfo : EIATTR_SW_WAR
	.align		4
.L_45:
        /*43d4*/ 	.byte	0x04, 0x36
        /*43d6*/ 	.short	(.L_47 - .L_46)
.L_46:
        /*43d8*/ 	.word	0x00000008
.L_47:


//--------------------- .nv.callgraph             --------------------------
	.section	.nv.callgraph,"",@"SHT_CUDA_CALLGRAPH"
	.align	4
	.sectionentsize	8
	.align		4
        /*0000*/ 	.word	0x00000000
	.align		4
        /*0004*/ 	.word	0xffffffff
	.align		4
        /*0008*/ 	.word	0x00000000
	.align		4
        /*000c*/ 	.word	0xfffffffe
	.align		4
        /*0010*/ 	.word	0x00000000
	.align		4
        /*0014*/ 	.word	0xfffffffd
	.align		4
        /*0018*/ 	.word	0x00000000
	.align		4
        /*001c*/ 	.word	0xfffffffc


//--------------------- .text.matmul_kernel       --------------------------
	.section	.text.matmul_kernel,"ax",@progbits
	.align	128
        .global         matmul_kernel
        .type           matmul_kernel,@function
        .size           matmul_kernel,(.L_x_4 - matmul_kernel)
        .other          matmul_kernel,@"STO_CUDA_ENTRY STV_DEFAULT"
matmul_kernel:
.text.matmul_kernel:
[----:B------:R-:W0:Y:S08]  /*0000*/  LDC R1, c[0x0][0x28] ;  /* 0x00000a00ff017b82 */ /* 0x000e300000000800 */
[----:B------:R-:W1:Y:S01]  /*0010*/  LDC.64 R18, c[0x0][0x228] ;  /* 0x00008a00ff127b82 */ /* 0x000e620000000a00 */
[----:B------:R-:W2:Y:S01]  /*0020*/  S2R R24, SR_TID.X ;  /* 0x0000000000187919 */ /* 0x000ea20000002100 */
[----:B0-----:R-:W-:Y:S01]  /*0030*/  VIADD R1, R1, 0xfffff720 ;  /* 0xfffff72001017836 */ /* 0x001fe20000000000 */
[----:B------:R-:W-:Y:S01]  /*0040*/  UMOV UR8, 0x400 ;  /* 0x0000040000087882 */ /* 0x000fe20000000000 */
[----:B------:R-:W-:-:S04]  /*0050*/  ULDC.64 UR40, c[0x0][0x208] ;  /* 0x0000820000287ab9 */ /* 0x000fc80000000a00 */
[----:B------:R-:W0:Y:S08]  /*0060*/  S2UR UR4, SR_CTAID.X ;  /* 0x00000000000479c3 */ /* 0x000e300000002500 */
[----:B------:R-:W3:Y:S01]  /*0070*/  S2UR UR6, SR_CgaCtaId ;  /* 0x00000000000679c3 */ /* 0x000ee20000008800 */
[----:B-1----:R-:W-:-:S07]  /*0080*/  VIADD R0, R19, 0x7f ;  /* 0x0000007f13007836 */ /* 0x002fce0000000000 */
[----:B------:R-:W1:Y:S01]  /*0090*/  LDC R21, c[0x0][0x230] ;  /* 0x00008c00ff157b82 */ /* 0x000e620000000800 */
[----:B------:R-:W-:Y:S02]  /*00a0*/  SHF.R.S32.HI R3, RZ, 0x1f, R0 ;  /* 0x0000001fff037819 */ /* 0x000fe40000011400 */
[----:B0-----:R-:W-:Y:S01]  /*00b0*/  I2FP.F32.U32 R5, UR4 ;  /* 0x0000000400057c45 */ /* 0x001fe20008201000 */
[----:B------:R-:W-:Y:S01]  /*00c0*/  ULDC UR4, c[0x0][0x150] ;  /* 0x0000540000047ab9 */ /* 0x000fe20000000800 */
[----:B------:R-:W-:Y:S02]  /*00d0*/  LEA.HI R3, R3, R0, RZ, 0x7 ;  /* 0x0000000003037211 */ /* 0x000fe400078f38ff */
[----:B--2---:R-:W-:Y:S01]  /*00e0*/  LOP3.LUT R231, R24, 0x7f, RZ, 0xc0, !PT ;  /* 0x0000007f18e77812 */ /* 0x004fe200078ec0ff */
[----:B------:R-:W-:Y:S01]  /*00f0*/  FMUL R5, R5, UR4 ;  /* 0x0000000405057c20 */ /* 0x000fe20008400000 */
[----:B------:R-:W-:Y:S01]  /*0100*/  SHF.R.S32.HI R3, RZ, 0x7, R3 ;  /* 0x00000007ff037819 */ /* 0x000fe20000011403 */
[----:B---3--:R-:W-:-:S02]  /*0110*/  USHF.L.U32 UR5, UR6, 0x7, URZ ;  /* 0x0000000706057899 */ /* 0x008fc4000800063f */
[----:B------:R-:W-:Y:S02]  /*0120*/  ULEA UR8, UR6, UR8, 0x18 ;  /* 0x0000000806087291 */ /* 0x000fe4000f8ec03f */
[----:B------:R-:W-:Y:S01]  /*0130*/  IMAD.SHL.U32 R4, R3, 0x8, RZ ;  /* 0x0000000803047824 */ /* 0x000fe200078e00ff */
[----:B------:R-:W0:Y:S01]  /*0140*/  F2I.U32.TRUNC.NTZ R5, R5 ;  /* 0x0000000500057305 */ /* 0x000e22000020f000 */
[----:B------:R-:W-:-:S03]  /*0150*/  ULOP3.LUT UR5, UR5, 0x80, URZ, 0xc0, !UPT ;  /* 0x0000008005057892 */ /* 0x000fc6000f8ec03f */
[----:B------:R-:W-:Y:S01]  /*0160*/  IABS R7, R4 ;  /* 0x0000000400077213 */ /* 0x000fe20000000000 */
[----:B-1----:R-:W-:-:S03]  /*0170*/  VIADD R21, R21, 0x7f ;  /* 0x0000007f15157836 */ /* 0x002fc60000000000 */
[----:B------:R-:W1:Y:S01]  /*0180*/  I2F.RP R0, R7 ;  /* 0x0000000700007306 */ /* 0x000e620000209400 */
[----:B0-----:R-:W-:-:S07]  /*0190*/  IABS R11, R5 ;  /* 0x00000005000b7213 */ /* 0x001fce0000000000 */
[----:B-1----:R-:W0:Y:S02]  /*01a0*/  MUFU.RCP R0, R0 ;  /* 0x0000000000007308 */ /* 0x002e240000001000 */
[----:B0-----:R-:W-:Y:S01]  /*01b0*/  VIADD R2, R0, 0xffffffe ;  /* 0x0ffffffe00027836 */ /* 0x001fe20000000000 */
[----:B------:R-:W-:-:S05]  /*01c0*/  IABS R0, R4 ;  /* 0x0000000400007213 */ /* 0x000fca0000000000 */
[----:B------:R0:W1:Y:S01]  /*01d0*/  F2I.FTZ.U32.TRUNC.NTZ R3, R2 ;  /* 0x0000000200037305 */ /* 0x000062000021f000 */
[----:B------:R-:W-:Y:S02]  /*01e0*/  IMAD.MOV R0, RZ, RZ, -R0 ;  /* 0x000000ffff007224 */ /* 0x000fe400078e0a00 */
[----:B0-----:R-:W-:Y:S02]  /*01f0*/  IMAD.MOV.U32 R2, RZ, RZ, RZ ;  /* 0x000000ffff027224 */ /* 0x001fe400078e00ff */
[----:B-1----:R-:W-:-:S04]  /*0200*/  IMAD.MOV R6, RZ, RZ, -R3 ;  /* 0x000000ffff067224 */ /* 0x002fc800078e0a03 */
[----:B------:R-:W-:-:S04]  /*0210*/  IMAD R9, R6, R7, RZ ;  /* 0x0000000706097224 */ /* 0x000fc800078e02ff */
[----:B------:R-:W-:-:S06]  /*0220*/  IMAD.HI.U32 R2, R3, R9, R2 ;  /* 0x0000000903027227 */ /* 0x000fcc00078e0002 */
[----:B------:R-:W-:-:S04]  /*0230*/  IMAD.HI.U32 R2, R2, R11, RZ ;  /* 0x0000000b02027227 */ /* 0x000fc800078e00ff */
[----:B------:R-:W-:-:S05]  /*0240*/  IMAD R0, R2, R0, R11 ;  /* 0x0000000002007224 */ /* 0x000fca00078e020b */
[----:B------:R-:W-:-:S13]  /*0250*/  ISETP.GT.U32.AND P1, PT, R7, R0, PT ;  /* 0x000000000700720c */ /* 0x000fda0003f24070 */
[----:B------:R-:W-:Y:S02]  /*0260*/  @!P1 IMAD.IADD R0, R0, 0x1, -R7 ;  /* 0x0000000100009824 */ /* 0x000fe400078e0a07 */
[----:B------:R-:W-:Y:S01]  /*0270*/  @!P1 VIADD R2, R2, 0x1 ;  /* 0x0000000102029836 */ /* 0x000fe20000000000 */
[----:B------:R-:W-:Y:S02]  /*0280*/  ISETP.NE.AND P1, PT, R4, RZ, PT ;  /* 0x000000ff0400720c */ /* 0x000fe40003f25270 */
[----:B------:R-:W-:Y:S02]  /*0290*/  ISETP.GE.U32.AND P0, PT, R0, R7, PT ;  /* 0x000000070000720c */ /* 0x000fe40003f06070 */
[----:B------:R-:W-:-:S04]  /*02a0*/  LOP3.LUT R0, R5, R4, RZ, 0x3c, !PT ;  /* 0x0000000405007212 */ /* 0x000fc800078e3cff */
[----:B------:R-:W-:Y:S01]  /*02b0*/  ISETP.GE.AND P2, PT, R0, RZ, PT ;  /* 0x000000ff0000720c */ /* 0x000fe20003f46270 */
[----:B------:R-:W-:-:S05]  /*02c0*/  VIADD R0, R18, 0xff ;  /* 0x000000ff12007836 */ /* 0x000fca0000000000 */
[----:B------:R-:W-:Y:S01]  /*02d0*/  SHF.R.S32.HI R3, RZ, 0x1f, R0 ;  /* 0x0000001fff037819 */ /* 0x000fe20000011400 */
[----:B------:R-:W-:-:S03]  /*02e0*/  @P0 VIADD R2, R2, 0x1 ;  /* 0x0000000102020836 */ /* 0x000fc60000000000 */
[----:B------:R-:W-:-:S03]  /*02f0*/  LEA.HI R3, R3, R0, RZ, 0x8 ;  /* 0x0000000003037211 */ /* 0x000fc600078f40ff */
[----:B------:R-:W-:Y:S01]  /*0300*/  @!P2 IMAD.MOV R2, RZ, RZ, -R2 ;  /* 0x000000ffff02a224 */ /* 0x000fe200078e0a02 */
[----:B------:R-:W-:-:S05]  /*0310*/  @!P1 LOP3.LUT R2, RZ, R4, RZ, 0x33, !PT ;  /* 0x00000004ff029212 */ /* 0x000fca00078e33ff */
[----:B------:R-:W-:Y:S02]  /*0320*/  IMAD.SHL.U32 R6, R2, 0x8, RZ ;  /* 0x0000000802067824 */ /* 0x000fe400078e00ff */
[----:B------:R-:W-:-:S03]  /*0330*/  IMAD.MOV R2, RZ, RZ, -R2 ;  /* 0x000000ffff027224 */ /* 0x000fc600078e0a02 */
[----:B------:R-:W-:Y:S01]  /*0340*/  LEA.HI.SX32 R3, R3, -R6, 0x18 ;  /* 0x8000000603037211 */ /* 0x000fe200078fc2ff */
[----:B------:R-:W-:-:S03]  /*0350*/  IMAD R4, R4, R2, R5 ;  /* 0x0000000204047224 */ /* 0x000fc600078e0205 */
[----:B------:R-:W-:Y:S02]  /*0360*/  VIMNMX R11, R3, 0x8, PT ;  /* 0x00000008030b7848 */ /* 0x000fe40003fe0100 */
[----:B------:R-:W-:Y:S02]  /*0370*/  IABS R9, R4 ;  /* 0x0000000400097213 */ /* 0x000fe40000000000 */
[----:B------:R-:W-:-:S04]  /*0380*/  IABS R7, R11 ;  /* 0x0000000b00077213 */ /* 0x000fc80000000000 */
[----:B------:R-:W0:Y:S08]  /*0390*/  I2F.RP R0, R7 ;  /* 0x0000000700007306 */ /* 0x000e300000209400 */
[----:B0-----:R-:W0:Y:S02]  /*03a0*/  MUFU.RCP R0, R0 ;  /* 0x0000000000007308 */ /* 0x001e240000001000 */
[----:B0-----:R-:W-:-:S06]  /*03b0*/  VIADD R3, R0, 0xffffffe ;  /* 0x0ffffffe00037836 */ /* 0x001fcc0000000000 */
[----:B------:R-:W0:Y:S02]  /*03c0*/  F2I.FTZ.U32.TRUNC.NTZ R3, R3 ;  /* 0x0000000300037305 */ /* 0x000e24000021f000 */
[----:B0-----:R-:W-:-:S04]  /*03d0*/  IMAD.MOV R8, RZ, RZ, -R3 ;  /* 0x000000ffff087224 */ /* 0x001fc800078e0a03 */
[----:B------:R-:W-:Y:S01]  /*03e0*/  IMAD.MOV.U32 R2, RZ, RZ, R8 ;  /* 0x000000ffff027224 */ /* 0x000fe200078e0008 */
[----:B------:R-:W-:-:S03]  /*03f0*/  IABS R8, R11 ;  /* 0x0000000b00087213 */ /* 0x000fc60000000000 */
[----:B------:R-:W-:Y:S02]  /*0400*/  IMAD R5, R2, R7, RZ ;  /* 0x0000000702057224 */ /* 0x000fe400078e02ff */
[----:B------:R-:W-:Y:S02]  /*0410*/  IMAD.MOV.U32 R2, RZ, RZ, RZ ;  /* 0x000000ffff027224 */ /* 0x000fe400078e00ff */
[----:B------:R-:W-:Y:S02]  /*0420*/  IMAD.MOV R0, RZ, RZ, -R8 ;  /* 0x000000ffff007224 */ /* 0x000fe400078e0a08 */
        /* <DEDUP_REMOVED lines=9> */
[----:B------:R-:W-:-:S07]  /*04c0*/  ISETP.GE.AND P2, PT, R0, RZ, PT ;  /* 0x000000ff0000720c */ /* 0x000fce0003f46270 */
[----:B------:R-:W-:Y:S01]  /*04d0*/  @P0 VIADD R2, R2, 0x1 ;  /* 0x0000000102020836 */ /* 0x000fe20000000000 */
[----:B------:R-:W-:-:S05]  /*04e0*/  ISETP.GT.AND P0, PT, R21, 0x7f, PT ;  /* 0x0000007f1500780c */ /* 0x000fca0003f04270 */
[----:B------:R-:W-:Y:S01]  /*04f0*/  @!P2 IMAD.MOV R2, RZ, RZ, -R2 ;  /* 0x000000ffff02a224 */ /* 0x000fe200078e0a02 */
[----:B------:R-:W-:-:S05]  /*0500*/  @!P1 LOP3.LUT R2, RZ, R11, RZ, 0x33, !PT ;  /* 0x0000000bff029212 */ /* 0x000fca00078e33ff */
[----:B------:R-:W-:-:S04]  /*0510*/  IMAD.MOV R0, RZ, RZ, -R2 ;  /* 0x000000ffff007224 */ /* 0x000fc800078e0a02 */
[----:B------:R-:W-:-:S04]  /*0520*/  IMAD R0, R11, R0, R4 ;  /* 0x000000000b007224 */ /* 0x000fc800078e0204 */
[----:B------:R-:W-:-:S05]  /*0530*/  IMAD.IADD R0, R6, 0x1, R0 ;  /* 0x0000000106007824 */ /* 0x000fca00078e0200 */
[----:B------:R-:W-:Y:S01]  /*0540*/  R2UR UR4, R0 ;  /* 0x00000000000472ca */ /* 0x000fe200000e0000 */
[----:B------:R-:W-:-:S04]  /*0550*/  IMAD.SHL.U32 R0, R2, 0x80, RZ ;  /* 0x0000008002007824 */ /* 0x000fc800078e00ff */
[C---:B------:R-:W-:Y:S02]  /*0560*/  VIADD R31, R0.reuse, 0x1 ;  /* 0x00000001001f7836 */ /* 0x040fe40000000000 */
[C---:B------:R-:W-:Y:S02]  /*0570*/  VIADD R29, R0.reuse, 0x2 ;  /* 0x00000002001d7836 */ /* 0x040fe40000000000 */
[C---:B------:R-:W-:Y:S02]  /*0580*/  VIADD R27, R0.reuse, 0x3 ;  /* 0x00000003001b7836 */ /* 0x040fe40000000000 */
[C---:B------:R-:W-:Y:S02]  /*0590*/  VIADD R25, R0.reuse, 0x4 ;  /* 0x0000000400197836 */ /* 0x040fe40000000000 */
[----:B------:R-:W-:Y:S01]  /*05a0*/  ULEA UR4, UR4, UR5, 0x8 ;  /* 0x0000000504047291 */ /* 0x000fe2000f8e403f */
[C---:B------:R-:W-:Y:S02]  /*05b0*/  VIADD R23, R0.reuse, 0x5 ;  /* 0x0000000500177836 */ /* 0x040fe40000000000 */
[----:B------:R-:W-:-:S02]  /*05c0*/  VIADD R17, R0, 0x6 ;  /* 0x0000000600117836 */ /* 0x000fc40000000000 */
[C---:B------:R-:W-:Y:S02]  /*05d0*/  VIADD R33, R0.reuse, 0x7 ;  /* 0x0000000700217836 */ /* 0x040fe40000000000 */
[----:B------:R-:W-:Y:S02]  /*05e0*/  VIADD R152, R231, UR4 ;  /* 0x00000004e7987c36 */ /* 0x000fe40008000000 */
[C---:B------:R-:W-:Y:S02]  /*05f0*/  VIADD R41, R0.reuse, 0x8 ;  /* 0x0000000800297836 */ /* 0x040fe40000000000 */
[C---:B------:R-:W-:Y:S01]  /*0600*/  VIADD R43, R0.reuse, 0x9 ;  /* 0x00000009002b7836 */ /* 0x040fe20000000000 */
[----:B------:R0:W-:Y:S01]  /*0610*/  STL [R1+0x87c], R152 ;  /* 0x00087c9801007387 */ /* 0x0001e20000100800 */
[C---:B------:R-:W-:Y:S02]  /*0620*/  VIADD R37, R0.reuse, 0xa ;  /* 0x0000000a00257836 */ /* 0x040fe40000000000 */
[----:B------:R-:W-:-:S02]  /*0630*/  VIADD R35, R0, 0xb ;  /* 0x0000000b00237836 */ /* 0x000fc40000000000 */
[C---:B------:R-:W-:Y:S02]  /*0640*/  VIADD R39, R0.reuse, 0xc ;  /* 0x0000000c00277836 */ /* 0x040fe40000000000 */
[C---:B------:R-:W-:Y:S02]  /*0650*/  VIADD R45, R0.reuse, 0xd ;  /* 0x0000000d002d7836 */ /* 0x040fe40000000000 */
[C---:B------:R-:W-:Y:S02]  /*0660*/  VIADD R22, R0.reuse, 0xe ;  /* 0x0000000e00167836 */ /* 0x040fe40000000000 */
[C---:B------:R-:W-:Y:S02]  /*0670*/  VIADD R20, R0.reuse, 0xf ;  /* 0x0000000f00147836 */ /* 0x040fe40000000000 */
        /* <DEDUP_REMOVED lines=111> */
[----:B------:R-:W-:Y:S01]  /*0d70*/  VIADD R48, R0, 0x7f ;  /* 0x0000007f00307836 */ /* 0x000fe20000000000 */
[----:B0-----:R-:W-:Y:S06]  /*0d80*/  @P0 BRA `(.L_x_0) ;  /* 0x00000004000c0947 */ /* 0x001fec0003800000 */
[----:B------:R-:W-:Y:S01]  /*0d90*/  IMAD.SHL.U32 R2, R24, 0x10, RZ ;  /* 0x0000001018027824 */ /* 0x000fe200078e00ff */
[----:B------:R-:W-:Y:S02]  /*0da0*/  CS2R R88, SRZ ;  /* 0x0000000000587805 */ /* 0x000fe4000001ff00 */
[----:B------:R-:W-:Y:S02]  /*0db0*/  CS2R R90, SRZ ;  /* 0x00000000005a7805 */ /* 0x000fe4000001ff00 */
[----:B------:R-:W-:Y:S02]  /*0dc0*/  CS2R R92, SRZ ;  /* 0x00000000005c7805 */ /* 0x000fe4000001ff00 */
[----:B------:R-:W-:Y:S01]  /*0dd0*/  CS2R R94, SRZ ;  /* 0x00000000005e7805 */ /* 0x000fe2000001ff00 */
[----:B------:R0:W-:Y:S01]  /*0de0*/  STL [R1+0x880], R2 ;  /* 0x0008800201007387 */ /* 0x0001e20000100800 */
[----:B------:R-:W-:Y:S02]  /*0df0*/  CS2R R96, SRZ ;  /* 0x0000000000607805 */ /* 0x000fe4000001ff00 */
[----:B------:R-:W-:-:S02]  /*0e00*/  CS2R R98, SRZ ;  /* 0x0000000000627805 */ /* 0x000fc4000001ff00 */
[----:B------:R-:W-:Y:S02]  /*0e10*/  CS2R R100, SRZ ;  /* 0x0000000000647805 */ /* 0x000fe4000001ff00 */
[----:B------:R-:W-:Y:S02]  /*0e20*/  CS2R R102, SRZ ;  /* 0x0000000000667805 */ /* 0x000fe4000001ff00 */
[----:B------:R-:W-:Y:S02]  /*0e30*/  CS2R R104, SRZ ;  /* 0x0000000000687805 */ /* 0x000fe4000001ff00 */
[----:B------:R-:W-:Y:S02]  /*0e40*/  CS2R R106, SRZ ;  /* 0x00000000006a7805 */ /* 0x000fe4000001ff00 */
        /* <DEDUP_REMOVED lines=53> */
[----:B------:R-:W-:Y:S01]  /*11a0*/  CS2R R86, SRZ ;  /* 0x0000000000567805 */ /* 0x000fe2000001ff00 */
[----:B0-----:R-:W-:Y:S06]  /*11b0*/  BRA `(.L_x_1) ;  /* 0x0000019800c87947 */ /* 0x001fec0003800000 */
.L_x_0:
[----:B------:R-:W-:Y:S01]  /*11c0*/  IABS R46, R18 ;  /* 0x00000012002e7213 */ /* 0x000fe20000000000 */
[----:B------:R-:W-:Y:S01]  /*11d0*/  ULDC UR9, c[0x0][0x23c] ;  /* 0x00008f0000097ab9 */ /* 0x000fe20000000800 */
[----:B------:R-:W-:Y:S01]  /*11e0*/  IABS R2, R19 ;  /* 0x0000001300027213 */ /* 0x000fe20000000000 */
[----:B------:R-:W-:Y:S01]  /*11f0*/  ULDC.64 UR4, c[0x0][0x218] ;  /* 0x0000860000047ab9 */ /* 0x000fe20000000a00 */
[----:B------:R-:W0:Y:S01]  /*1200*/  I2F.RP R3, R46 ;  /* 0x0000002e00037306 */ /* 0x000e220000209400 */
[----:B------:R-:W-:Y:S01]  /*1210*/  IABS R134, R0 ;  /* 0x0000000000867213 */ /* 0x000fe20000000000 */
[----:B------:R-:W-:Y:S01]  /*1220*/  ULDC.64 UR6, c[0x0][0x210] ;  /* 0x0000840000067ab9 */ /* 0x000fe20000000a00 */
[----:B------:R-:W-:Y:S01]  /*1230*/  IABS R40, R48 ;  /* 0x0000003000287213 */ /* 0x000fe20000000000 */
[----:B------:R-:W-:Y:S01]  /*1240*/  USHF.R.U32.HI UR12, URZ, 0x4, UR8 ;  /* 0x000000043f0c7899 */ /* 0x000fe20008011608 */
[----:B------:R-:W-:Y:S01]  /*1250*/  ISETP.GE.AND P1, PT, R42, RZ, PT ;  /* 0x000000ff2a00720c */ /* 0x000fe20003f26270 */
[----:B------:R-:W-:Y:S01]  /*1260*/  UMOV UR15, 0x40000040 ;  /* 0x40000040000f7882 */ /* 0x000fe20000000000 */
[----:B------:R-:W-:Y:S01]  /*1270*/  IABS R42, R42 ;  /* 0x0000002a002a7213 */ /* 0x000fe20000000000 */
[----:B------:R-:W1:Y:S01]  /*1280*/  I2F.RP R5, R2 ;  /* 0x0000000200057306 */ /* 0x000e620000209400 */
[----:B------:R-:W-:Y:S01]  /*1290*/  IABS R132, R44 ;  /* 0x0000002c00847213 */ /* 0x000fe20000000000 */
[----:B------:R-:W-:Y:S01]  /*12a0*/  USGXT.U32 UR12, UR12, 0xe ;  /* 0x0000000e0c0c789a */ /* 0x000fe20008000000 */
[----:B------:R-:W-:-:S02]  /*12b0*/  ISETP.GE.AND P2, PT, R152, RZ, PT ;  /* 0x000000ff9800720c */ /* 0x000fc40003f46270 */
[----:B------:R-:W-:Y:S02]  /*12c0*/  ISETP.GE.AND P4, PT, R44, RZ, PT ;  /* 0x000000ff2c00720c */ /* 0x000fe40003f86270 */
[----:B------:R-:W-:Y:S01]  /*12d0*/  IABS R130, R150 ;  /* 0x0000009600827213 */ /* 0x000fe20000000000 */
[----:B0-----:R-:W0:Y:S01]  /*12e0*/  MUFU.RCP R3, R3 ;  /* 0x0000000300037308 */ /* 0x001e220000001000 */
[----:B------:R-:W-:Y:S02]  /*12f0*/  IABS R44, R122 ;  /* 0x0000007a002c7213 */ /* 0x000fe40000000000 */
[----:B------:R-:W-:Y:S02]  /*1300*/  IABS R128, R120 ;  /* 0x0000007800807213 */ /* 0x000fe40000000000 */
[----:B------:R-:W-:Y:S02]  /*1310*/  ISETP.GE.AND P3, PT, R48, RZ, PT ;  /* 0x000000ff3000720c */ /* 0x000fe40003f66270 */
[----:B------:R-:W-:Y:S01]  /*1320*/  IABS R48, R114 ;  /* 0x0000007200307213 */ /* 0x000fe20000000000 */
[----:B-1----:R-:W1:Y:S01]  /*1330*/  MUFU.RCP R5, R5 ;  /* 0x0000000500057308 */ /* 0x002e620000001000 */
[----:B------:R-:W-:-:S02]  /*1340*/  IABS R126, R116 ;  /* 0x00000074007e7213 */ /* 0x000fc40000000000 */
[----:B------:R-:W-:Y:S02]  /*1350*/  IABS R124, R112 ;  /* 0x00000070007c7213 */ /* 0x000fe40000000000 */
[----:B------:R-:W-:Y:S02]  /*1360*/  IABS R50, R110 ;  /* 0x0000006e00327213 */ /* 0x000fe40000000000 */
[----:B------:R-:W-:Y:S01]  /*1370*/  IABS R250, R144 ;  /* 0x0000009000fa7213 */ /* 0x000fe20000000000 */
[----:B0-----:R-:W-:Y:S01]  /*1380*/  VIADD R14, R3, 0xffffffe ;  /* 0x0ffffffe030e7836 */ /* 0x001fe20000000000 */
[----:B------:R-:W-:Y:S02]  /*1390*/  IABS R252, R142 ;  /* 0x0000008e00fc7213 */ /* 0x000fe40000000000 */
[----:B------:R-:W-:Y:S01]  /*13a0*/  IABS R246, R137 ;  /* 0x0000008900f67213 */ /* 0x000fe20000000000 */
[----:B------:R0:W2:Y:S01]  /*13b0*/  F2I.FTZ.U32.TRUNC.NTZ R15, R14 ;  /* 0x0000000e000f7305 */ /* 0x0000a2000021f000 */
[----:B------:R-:W-:-:S02]  /*13c0*/  IABS R248, R140 ;  /* 0x0000008c00f87213 */ /* 0x000fc40000000000 */
[----:B------:R-:W-:Y:S01]  /*13d0*/  IABS R244, R138 ;  /* 0x0000008a00f47213 */ /* 0x000fe20000000000 */
[----:B-1----:R-:W-:Y:S01]  /*13e0*/  VIADD R12, R5, 0xffffffe ;  /* 0x0ffffffe050c7836 */ /* 0x002fe20000000000 */
[----:B------:R-:W-:Y:S02]  /*13f0*/  IABS R5, R152 ;  /* 0x0000009800057213 */ /* 0x000fe40000000000 */
[----:B------:R-:W-:Y:S01]  /*1400*/  IABS R242, R135 ;  /* 0x0000008700f27213 */ /* 0x000fe20000000000 */
[----:B------:R1:W3:Y:S01]  /*1410*/  F2I.FTZ.U32.TRUNC.NTZ R13, R12 ;  /* 0x0000000c000d7305 */ /* 0x0002e2000021f000 */
[----:B0-----:R-:W-:Y:S01]  /*1420*/  IMAD.MOV.U32 R14, RZ, RZ, RZ ;  /* 0x000000ffff0e7224 */ /* 0x001fe200078e00ff */
[----:B------:R-:W-:Y:S02]  /*1430*/  IABS R240, R136 ;  /* 0x0000008800f07213 */ /* 0x000fe40000000000 */
[----:B------:R-:W-:Y:S02]  /*1440*/  IABS R236, R131 ;  /* 0x0000008300ec7213 */ /* 0x000fe40000000000 */
[----:B------:R-:W-:Y:S01]  /*1450*/  IABS R232, R133 ;  /* 0x0000008500e87213 */ /* 0x000fe20000000000 */
[----:B--2---:R-:W-:Y:S01]  /*1460*/  IMAD.MOV R9, RZ, RZ, -R15 ;  /* 0x000000ffff097224 */ /* 0x004fe200078e0a0f */
[----:B------:R-:W-:Y:S01]  /*1470*/  IABS R238, R127 ;  /* 0x0000007f00ee7213 */ /* 0x000fe20000000000 */
[----:B-1----:R-:W-:Y:S01]  /*1480*/  IMAD.MOV.U32 R12, RZ, RZ, RZ ;  /* 0x000000ffff0c7224 */ /* 0x002fe200078e00ff */
[----:B------:R-:W-:Y:S01]  /*1490*/  IABS R234, R129 ;  /* 0x0000008100ea7213 */ /* 0x000fe20000000000 */
[----:B------:R-:W-:Y:S01]  /*14a0*/  IMAD R9, R9, R46, RZ ;  /* 0x0000002e09097224 */ /* 0x000fe200078e02ff */
[----:B------:R-:W-:-:S02]  /*14b0*/  IABS R230, R125 ;  /* 0x0000007d00e67213 */ /* 0x000fc40000000000 */
[----:B------:R-:W-:Y:S01]  /*14c0*/  IABS R228, R123 ;  /* 0x0000007b00e47213 */ /* 0x000fe20000000000 */
[----:B------:R-:W-:Y:S01]  /*14d0*/  IMAD.HI.U32 R15, R15, R9, R14 ;  /* 0x000000090f0f7227 */ /* 0x000fe200078e000e */
[----:B------:R-:W-:Y:S02]  /*14e0*/  IABS R226, R8 ;  /* 0x0000000800e27213 */ /* 0x000fe40000000000 */
[----:B------:R-:W-:Y:S01]  /*14f0*/  IABS R224, R10 ;  /* 0x0000000a00e07213 */ /* 0x000fe20000000000 */
[----:B---3--:R-:W-:Y:S01]  /*1500*/  IMAD.MOV R3, RZ, RZ, -R13 ;  /* 0x000000ffff037224 */ /* 0x008fe200078e0a0d */
[----:B------:R-:W-:Y:S01]  /*1510*/  IABS R222, R121 ;  /* 0x0000007900de7213 */ /* 0x000fe20000000000 */
[----:B------:R-:W-:Y:S01]  /*1520*/  IMAD.HI.U32 R15, R15, R5, RZ ;  /* 0x000000050f0f7227 */ /* 0x000fe200078e00ff */
[----:B------:R-:W-:Y:S02]  /*1530*/  IABS R220, R115 ;  /* 0x0000007300dc7213 */ /* 0x000fe40000000000 */
[----:B------:R-:W-:Y:S01]  /*1540*/  IABS R218, R117 ;  /* 0x0000007500da7213 */ /* 0x000fe20000000000 */
[----:B------:R-:W-:Y:S01]  /*1550*/  IMAD.MOV R15, RZ, RZ, -R15 ;  /* 0x000000ffff0f7224 */ /* 0x000fe200078e0a0f */
[----:B------:R-:W-:Y:S01]  /*1560*/  IABS R216, R119 ;  /* 0x0000007700d87213 */ /* 0x000fe20000000000 */
[----:B------:R-:W-:Y:S01]  /*1570*/  IMAD R3, R3, R2, RZ ;  /* 0x0000000203037224 */ /* 0x000fe200078e02ff */
[----:B------:R-:W-:Y:S01]  /*1580*/  IABS R214, R111 ;  /* 0x0000006f00d67213 */ /* 0x000fe20000000000 */
[----:B------:R-:W-:Y:S01]  /*1590*/  IMAD R5, R46, R15, R5 ;  /* 0x0000000f2e057224 */ /* 0x000fe200078e0205 */
[----:B------:R-:W-:Y:S01]  /*15a0*/  IABS R212, R107 ;  /* 0x0000006b00d47213 */ /* 0x000fe20000000000 */
[----:B------:R-:W-:Y:S01]  /*15b0*/  IMAD.HI.U32 R3, R13, R3, R12 ;  /* 0x000000030d037227 */ /* 0x000fe200078e000c */
[----:B------:R-:W-:-:S02]  /*15c0*/  IABS R210, R109 ;  /* 0x0000006d00d27213 */ /* 0x000fc40000000000 */
[----:B------:R-:W-:Y:S02]  /*15d0*/  ISETP.GT.U32.AND P0, PT, R46, R5, PT ;  /* 0x000000052e00720c */ /* 0x000fe40003f04070 */
[----:B------:R-:W-:Y:S01]  /*15e0*/  IABS R208, R62 ;  /* 0x0000003e00d07213 */ /* 0x000fe20000000000 */
[C---:B------:R-:W-:Y:S01]  /*15f0*/  IMAD.HI.U32 R12, R3.reuse, R134, RZ ;  /* 0x00000086030c7227 */ /* 0x040fe200078e00ff */
[----:B------:R-:W-:Y:S02]  /*1600*/  IABS R206, R105 ;  /* 0x0000006900ce7213 */ /* 0x000fe40000000000 */
[----:B------:R-:W-:Y:S01]  /*1610*/  IABS R204, R6 ;  /* 0x0000000600cc7213 */ /* 0x000fe20000000000 */
[----:B------:R-:W-:Y:S01]  /*1620*/  IMAD.HI.U32 R9, R3, R40, RZ ;  /* 0x0000002803097227 */ /* 0x000fe200078e00ff */
[----:B------:R-:W-:Y:S02]  /*1630*/  IABS R202, R103 ;  /* 0x0000006700ca7213 */ /* 0x000fe40000000000 */
[----:B------:R-:W-:Y:S01]  /*1640*/  IABS R200, R101 ;  /* 0x0000006500c87213 */ /* 0x000fe20000000000 */
[----:B------:R-:W-:Y:S01]  /*1650*/  IMAD.MOV R13, RZ, RZ, -R12 ;  /* 0x000000ffff0d7224 */ /* 0x000fe200078e0a0c */
[----:B------:R-:W-:Y:S01]  /*1660*/  IABS R198, R97 ;  /* 0x0000006100c67213 */ /* 0x000fe20000000000 */
[----:B------:R-:W-:Y:S01]  /*1670*/  @!P0 IMAD.IADD R5, R5, 0x1, -R46 ;  /* 0x0000000105058824 */ /* 0x000fe200078e0a2e */
[----:B------:R-:W-:Y:S01]  /*1680*/  IABS R196, R99 ;  /* 0x0000006300c47213 */ /* 0x000fe20000000000 */
[----:B------:R-:W-:Y:S01]  /*1690*/  IMAD.MOV R9, RZ, RZ, -R9 ;  /* 0x000000ffff097224 */ /* 0x000fe200078e0a09 */
[----:B------:R-:W-:Y:S01]  /*16a0*/  IABS R194, R91 ;  /* 0x0000005b00c27213 */ /* 0x000fe20000000000 */
[----:B------:R-:W-:Y:S01]  /*16b0*/  IMAD R134, R2, R13, R134 ;  /* 0x0000000d02867224 */ /* 0x000fe200078e0286 */
[----:B------:R-:W-:Y:S01]  /*16c0*/  ISETP.GT.U32.AND P6, PT, R46, R5, PT ;  /* 0x000000052e00720c */ /* 0x000fe20003fc4070 */
[C---:B------:R-:W-:Y:S01]  /*16d0*/  IMAD R40, R2.reuse, R9, R40 ;  /* 0x0000000902287224 */ /* 0x040fe200078e0228 */
[----:B------:R-:W-:Y:S01]  /*16e0*/  IABS R192, R93 ;  /* 0x0000005d00c07213 */ /* 0x000fe20000000000 */
[----:B------:R-:W-:Y:S01]  /*16f0*/  IMAD.HI.U32 R9, R3, R42, RZ ;  /* 0x0000002a03097227 */ /* 0x000fe200078e00ff */
[----:B------:R-:W-:-:S02]  /*1700*/  ISETP.GT.U32.AND P0, PT, R2, R134, PT ;  /* 0x000000860200720c */ /* 0x000fc40003f04070 */
[----:B------:R-:W-:Y:S01]  /*1710*/  ISETP.GT.U32.AND P5, PT, R2, R40, PT ;  /* 0x000000280200720c */ /* 0x000fe20003fa4070 */
[----:B------:R-:W-:Y:S01]  /*1720*/  IMAD.HI.U32 R11, R3, R132, RZ ;  /* 0x00000084030b7227 */ /* 0x000fe200078e00ff */
[----:B------:R-:W-:Y:S02]  /*1730*/  IABS R190, R95 ;  /* 0x0000005f00be7213 */ /* 0x000fe40000000000 */
[----:B------:R-:W-:Y:S01]  /*1740*/  IABS R188, R83 ;  /* 0x0000005300bc7213 */ /* 0x000fe20000000000 */
[----:B------:R-:W-:Y:S01]  /*1750*/  IMAD.MOV R13, RZ, RZ, -R9 ;  /* 0x000000ffff0d7224 */ /* 0x000fe200078e0a09 */
[----:B------:R-:W-:Y:S01]  /*1760*/  IABS R186, R89 ;  /* 0x0000005900ba7213 */ /* 0x000fe20000000000 */
[----:B------:R-:W-:Y:S01]  /*1770*/  @!P6 IMAD.IADD R5, R5, 0x1, -R46 ;  /* 0x000000010505e824 */ /* 0x000fe200078e0a2e */
[----:B------:R-:W-:Y:S01]  /*1780*/  ISETP.NE.AND P6, PT, R18, RZ, PT ;  /* 0x000000ff1200720c */ /* 0x000fe20003fc5270 */
[----:B------:R-:W-:Y:S01]  /*1790*/  IMAD.MOV R11, RZ, RZ, -R11 ;  /* 0x000000ffff0b7224 */ /* 0x000fe200078e0a0b */
[----:B------:R-:W-:Y:S01]  /*17a0*/  IABS R46, R118 ;  /* 0x00000076002e7213 */ /* 0x000fe20000000000 */
[--C-:B------:R-:W-:Y:S01]  /*17b0*/  @!P0 IMAD.IADD R134, R134, 0x1, -R2.reuse ;  /* 0x0000000186868824 */ /* 0x100fe200078e0a02 */
[----:B------:R-:W-:Y:S01]  /*17c0*/  IABS R184, R79 ;  /* 0x0000004f00b87213 */ /* 0x000fe20000000000 */
[----:B------:R-:W-:Y:S01]  /*17d0*/  @!P5 IMAD.IADD R40, R40, 0x1, -R2 ;  /* 0x000000012828d824 */ /* 0x000fe200078e0a02 */
[----:B------:R-:W-:Y:S01]  /*17e0*/  IABS R182, R77 ;  /* 0x0000004d00b67213 */ /* 0x000fe20000000000 */
[C---:B------:R-:W-:Y:S01]  /*17f0*/  IMAD R42, R2.reuse, R13, R42 ;  /* 0x0000000d022a7224 */ /* 0x040fe200078e022a */
[C---:B------:R-:W-:Y:S01]  /*1800*/  ISETP.GT.U32.AND P5, PT, R2.reuse, R134, PT ;  /* 0x000000860200720c */ /* 0x040fe20003fa4070 */
[C---:B------:R-:W-:Y:S01]  /*1810*/  IMAD R132, R2.reuse, R11, R132 ;  /* 0x0000000b02847224 */ /* 0x040fe200078e0284 */
[----:B------:R-:W-:Y:S01]  /*1820*/  ISETP.GT.U32.AND P0, PT, R2, R40, PT ;  /* 0x000000280200720c */ /* 0x000fe20003f04070 */
[----:B------:R-:W-:Y:S01]  /*1830*/  IMAD.HI.U32 R11, R3, R130, RZ ;  /* 0x00000082030b7227 */ /* 0x000fe200078e00ff */
[----:B------:R-:W-:-:S02]  /*1840*/  IABS R180, R81 ;  /* 0x0000005100b47213 */ /* 0x000fc40000000000 */
[----:B------:R-:W-:Y:S01]  /*1850*/  IABS R178, R71 ;  /* 0x0000004700b27213 */ /* 0x000fe20000000000 */
[C---:B------:R-:W-:Y:S01]  /*1860*/  IMAD.HI.U32 R12, R3.reuse, R44, RZ ;  /* 0x0000002c030c7227 */ /* 0x040fe200078e00ff */
[----:B------:R-:W-:Y:S02]  /*1870*/  IABS R174, R75 ;  /* 0x0000004b00ae7213 */ /* 0x000fe40000000000 */
[----:B------:R-:W-:Y:S01]  /*1880*/  IABS R176, R73 ;  /* 0x0000004900b07213 */ /* 0x000fe20000000000 */
[----:B------:R-:W-:Y:S01]  /*1890*/  @!P2 IMAD.MOV R5, RZ, RZ, -R5 ;  /* 0x000000ffff05a224 */ /* 0x000fe200078e0a05 */
[----:B------:R-:W-:Y:S01]  /*18a0*/  @!P6 LOP3.LUT R5, RZ, R18, RZ, 0x33, !PT ;  /* 0x00000012ff05e212 */ /* 0x000fe200078e33ff */
[----:B------:R-:W-:Y:S01]  /*18b0*/  IMAD.MOV R11, RZ, RZ, -R11 ;  /* 0x000000ffff0b7224 */ /* 0x000fe200078e0a0b */
[C---:B------:R-:W-:Y:S01]  /*18c0*/  ISETP.GT.U32.AND P6, PT, R2.reuse, R42, PT ;  /* 0x0000002a0200720c */ /* 0x040fe20003fc4070 */
[----:B------:R-:W-:Y:S01]  /*18d0*/  IMAD.HI.U32 R9, R3, R128, RZ ;  /* 0x0000008003097227 */ /* 0x000fe200078e00ff */
[----:B------:R-:W-:-:S02]  /*18e0*/  ISETP.GT.U32.AND P2, PT, R2, R132, PT ;  /* 0x000000840200720c */ /* 0x000fc40003f44070 */
[----:B------:R-:W-:Y:S01]  /*18f0*/  IABS R18, R64 ;  /* 0x0000004000127213 */ /* 0x000fe20000000000 */
[----:B------:R-:W-:Y:S01]  /*1900*/  IMAD.MOV R15, RZ, RZ, -R12 ;  /* 0x000000ffff0f7224 */ /* 0x000fe200078e0a0c */
[----:B------:R-:W-:Y:S01]  /*1910*/  IABS R12, R74 ;  /* 0x0000004a000c7213 */ /* 0x000fe20000000000 */
[C---:B------:R-:W-:Y:S01]  /*1920*/  IMAD R130, R2.reuse, R11, R130 ;  /* 0x0000000b02827224 */ /* 0x040fe200078e0282 */
[----:B------:R-:W-:Y:S01]  /*1930*/  IABS R172, R4 ;  /* 0x0000000400ac7213 */ /* 0x000fe20000000000 */
[----:B------:R-:W-:Y:S01]  /*1940*/  IMAD.MOV R9, RZ, RZ, -R9 ;  /* 0x000000ffff097224 */ /* 0x000fe200078e0a09 */
[----:B------:R-:W-:Y:S01]  /*1950*/  IABS R170, R69 ;  /* 0x0000004500aa7213 */ /* 0x000fe20000000000 */
[C---:B------:R-:W-:Y:S01]  /*1960*/  IMAD R44, R2.reuse, R15, R44 ;  /* 0x0000000f022c7224 */ /* 0x040fe200078e022c */
[----:B------:R-:W-:Y:S01]  /*1970*/  IABS R166, R67 ;  /* 0x0000004300a67213 */ /* 0x000fe20000000000 */
[----:B------:R-:W-:Y:S01]  /*1980*/  IMAD R128, R2, R9, R128 ;  /* 0x0000000902807224 */ /* 0x000fe200078e0280 */
[----:B------:R-:W-:Y:S01]  /*1990*/  IABS R168, R65 ;  /* 0x0000004100a87213 */ /* 0x000fe20000000000 */
[--C-:B------:R-:W-:Y:S01]  /*19a0*/  @!P5 IMAD.IADD R134, R134, 0x1, -R2.reuse ;  /* 0x000000018686d824 */ /* 0x100fe200078e0a02 */
[----:B------:R-:W-:Y:S01]  /*19b0*/  ISETP.GT.U32.AND P5, PT, R2, R130, PT ;  /* 0x000000820200720c */ /* 0x000fe20003fa4070 */
[--C-:B------:R-:W-:Y:S01]  /*19c0*/  @!P0 IMAD.IADD R40, R40, 0x1, -R2.reuse ;  /* 0x0000000128288824 */ /* 0x100fe200078e0a02 */
[----:B------:R-:W-:Y:S01]  /*19d0*/  ISETP.GT.U32.AND P0, PT, R2, R44, PT ;  /* 0x0000002c0200720c */ /* 0x000fe20003f04070 */
[--C-:B------:R-:W-:Y:S01]  /*19e0*/  @!P6 IMAD.IADD R42, R42, 0x1, -R2.reuse ;  /* 0x000000012a2ae824 */ /* 0x100fe200078e0a02 */
[----:B------:R-:W-:Y:S01]  /*19f0*/  ISETP.GT.U32.AND P6, PT, R2, R128, PT ;  /* 0x000000800200720c */ /* 0x000fe20003fc4070 */
[----:B------:R-:W-:Y:S01]  /*1a00*/  @!P2 IMAD.IADD R132, R132, 0x1, -R2 ;  /* 0x000000018484a824 */ /* 0x000fe200078e0a02 */
[----:B------:R-:W-:Y:S01]  /*1a10*/  ISETP.GE.AND P2, PT, R0, RZ, PT ;  /* 0x000000ff0000720c */ /* 0x000fe20003f46270 */
[----:B------:R-:W-:Y:S01]  /*1a20*/  IMAD.HI.U32 R9, R3, R46, RZ ;  /* 0x0000002e03097227 */ /* 0x000fe200078e00ff */
[----:B------:R-:W-:-:S02]  /*1a30*/  IABS R164, R63 ;  /* 0x0000003f00a47213 */ /* 0x000fc40000000000 */
[----:B------:R-:W-:Y:S01]  /*1a40*/  IABS R162, R38 ;  /* 0x0000002600a27213 */ /* 0x000fe20000000000 */
[----:B------:R-:W-:Y:S01]  /*1a50*/  IMAD.MOV R13, RZ, RZ, -R9 ;  /* 0x000000ffff0d7224 */ /* 0x000fe200078e0a09 */
[----:B------:R-:W-:Y:S01]  /*1a60*/  IABS R160, R36 ;  /* 0x0000002400a07213 */ /* 0x000fe20000000000 */
[--C-:B------:R-:W-:Y:S01]  /*1a70*/  @!P5 IMAD.IADD R130, R130, 0x1, -R2.reuse ;  /* 0x000000018282d824 */ /* 0x100fe200078e0a02 */
[----:B------:R-:W-:Y:S01]  /*1a80*/  ISETP.GT.U32.AND P5, PT, R2, R132, PT ;  /* 0x000000840200720c */ /* 0x000fe20003fa4070 */
[--C-:B------:R-:W-:Y:S01]  /*1a90*/  @!P0 IMAD.IADD R44, R44, 0x1, -R2.reuse ;  /* 0x000000012c2c8824 */ /* 0x100fe200078e0a02 */
[----:B------:R-:W-:Y:S01]  /*1aa0*/  IABS R158, R32 ;  /* 0x00000020009e7213 */ /* 0x000fe20000000000 */
[----:B------:R-:W-:Y:S01]  /*1ab0*/  @!P6 IMAD.IADD R128, R128, 0x1, -R2 ;  /* 0x000000018080e824 */ /* 0x000fe200078e0a02 */
[C---:B------:R-:W-:Y:S01]  /*1ac0*/  ISETP.GT.U32.AND P0, PT, R2.reuse, R130, PT ;  /* 0x000000820200720c */ /* 0x040fe20003f04070 */
[----:B------:R-:W-:Y:S01]  /*1ad0*/  @!P2 IMAD.MOV R134, RZ, RZ, -R134 ;  /* 0x000000ffff86a224 */ /* 0x000fe200078e0a86 */
[C---:B------:R-:W-:Y:S01]  /*1ae0*/  ISETP.GT.U32.AND P6, PT, R2.reuse, R44, PT ;  /* 0x0000002c0200720c */ /* 0x040fe20003fc4070 */
[----:B------:R-:W-:Y:S01]  /*1af0*/  IMAD.HI.U32 R9, R3, R48, RZ ;  /* 0x0000003003097227 */ /* 0x000fe200078e00ff */
[----:B------:R-:W-:-:S02]  /*1b00*/  ISETP.GT.U32.AND P2, PT, R2, R42, PT ;  /* 0x0000002a0200720c */ /* 0x000fc40003f44070 */
[----:B------:R-:W-:Y:S01]  /*1b10*/  IABS R156, R51 ;  /* 0x00000033009c7213 */ /* 0x000fe20000000000 */
[----:B------:R-:W-:Y:S01]  /*1b20*/  IMAD.HI.U32 R11, R3, R126, RZ ;  /* 0x0000007e030b7227 */ /* 0x000fe200078e00ff */
[----:B------:R-:W-:Y:S02]  /*1b30*/  IABS R154, R30 ;  /* 0x0000001e009a7213 */ /* 0x000fe40000000000 */
[----:B------:R-:W-:Y:S01]  /*1b40*/  IABS R152, R49 ;  /* 0x0000003100987213 */ /* 0x000fe20000000000 */
[C---:B------:R-:W-:Y:S02]  /*1b50*/  IMAD R46, R2.reuse, R13, R46 ;  /* 0x0000000d022e7224 */ /* 0x040fe400078e022e */
[----:B------:R-:W-:Y:S02]  /*1b60*/  IMAD.MOV R9, RZ, RZ, -R9 ;  /* 0x000000ffff097224 */ /* 0x000fe400078e0a09 */
[----:B------:R-:W-:Y:S02]  /*1b70*/  IMAD.MOV R11, RZ, RZ, -R11 ;  /* 0x000000ffff0b7224 */ /* 0x000fe400078e0a0b */
[----:B------:R-:W-:Y:S01]  /*1b80*/  @!P3 IMAD.MOV R40, RZ, RZ, -R40 ;  /* 0x000000ffff28b224 */ /* 0x000fe200078e0a28 */
[C---:B------:R-:W-:Y:S01]  /*1b90*/  ISETP.GT.U32.AND P3, PT, R2.reuse, R128, PT ;  /* 0x000000800200720c */ /* 0x040fe20003f64070 */
[----:B------:R-:W-:-:S02]  /*1ba0*/  IMAD R48, R2, R9, R48 ;  /* 0x0000000902307224 */ /* 0x000fc400078e0230 */
[----:B------:R-:W-:Y:S01]  /*1bb0*/  @!P5 IMAD.IADD R132, R132, 0x1, -R2 ;  /* 0x000000018484d824 */ /* 0x000fe200078e0a02 */
[C---:B------:R-:W-:Y:S01]  /*1bc0*/  ISETP.GT.U32.AND P5, PT, R2.reuse, R46, PT ;  /* 0x0000002e0200720c */ /* 0x040fe20003fa4070 */
[----:B------:R-:W-:Y:S02]  /*1bd0*/  IMAD R126, R2, R11, R126 ;  /* 0x0000000b027e7224 */ /* 0x000fe400078e027e */
[--C-:B------:R-:W-:Y:S01]  /*1be0*/  @!P6 IMAD.IADD R44, R44, 0x1, -R2.reuse ;  /* 0x000000012c2ce824 */ /* 0x100fe200078e0a02 */
[----:B------:R-:W-:Y:S01]  /*1bf0*/  ISETP.GT.U32.AND P6, PT, R2, R48, PT ;  /* 0x000000300200720c */ /* 0x000fe20003fc4070 */
[----:B------:R-:W-:Y:S01]  /*1c00*/  @!P2 IMAD.IADD R42, R42, 0x1, -R2 ;  /* 0x000000012a2aa824 */ /* 0x000fe200078e0a02 */
[----:B------:R-:W-:Y:S01]  /*1c10*/  ISETP.GT.U32.AND P2, PT, R2, R126, PT ;  /* 0x0000007e0200720c */ /* 0x000fe20003f44070 */
[----:B------:R-:W-:-:S04]  /*1c20*/  IMAD.HI.U32 R9, R3, R124, RZ ;  /* 0x0000007c03097227 */ /* 0x000fc800078e00ff */
[--C-:B------:R-:W-:Y:S01]  /*1c30*/  @!P3 IMAD.IADD R128, R128, 0x1, -R2.reuse ;  /* 0x000000018080b824 */ /* 0x100fe200078e0a02 */
[----:B------:R-:W-:Y:S01]  /*1c40*/  ISETP.GE.AND P3, PT, R122, RZ, PT ;  /* 0x000000ff7a00720c */ /* 0x000fe20003f66270 */
[--C-:B------:R-:W-:Y:S01]  /*1c50*/  @!P0 IMAD.IADD R130, R130, 0x1, -R2.reuse ;  /* 0x0000000182828824 */ /* 0x100fe200078e0a02 */
[----:B------:R-:W-:Y:S01]  /*1c60*/  ISETP.GE.AND P0, PT, R150, RZ, PT ;  /* 0x000000ff9600720c */ /* 0x000fe20003f06270 */
[--C-:B------:R-:W-:Y:S01]  /*1c70*/  @!P5 IMAD.IADD R46, R46, 0x1, -R2.reuse ;  /* 0x000000012e2ed824 */ /* 0x100fe200078e0a02 */
[----:B------:R-:W-:Y:S01]  /*1c80*/  ISETP.GE.AND P5, PT, R120, RZ, PT ;  /* 0x000000ff7800720c */ /* 0x000fe20003fa6270 */
[----:B------:R-:W-:Y:S01]  /*1c90*/  IMAD.MOV R9, RZ, RZ, -R9 ;  /* 0x000000ffff097224 */ /* 0x000fe200078e0a09 */
[----:B------:R-:W-:Y:S01]  /*1ca0*/  IABS R122, R54 ;  /* 0x00000036007a7213 */ /* 0x000fe20000000000 */
[--C-:B------:R-:W-:Y:S01]  /*1cb0*/  @!P6 IMAD.IADD R48, R48, 0x1, -R2.reuse ;  /* 0x000000013030e824 */ /* 0x100fe200078e0a02 */
[----:B------:R-:W-:Y:S01]  /*1cc0*/  ISETP.GT.U32.AND P6, PT, R2, R46, PT ;  /* 0x0000002e0200720c */ /* 0x000fe20003fc4070 */
[----:B------:R-:W-:Y:S01]  /*1cd0*/  @!P2 IMAD.IADD R126, R126, 0x1, -R2 ;  /* 0x000000017e7ea824 */ /* 0x000fe200078e0a02 */
[----:B------:R-:W-:Y:S01]  /*1ce0*/  ISETP.GE.AND P2, PT, R118, RZ, PT ;  /* 0x000000ff7600720c */ /* 0x000fe20003f46270 */
[----:B------:R-:W-:Y:S01]  /*1cf0*/  IMAD R124, R2, R9, R124 ;  /* 0x00000009027c7224 */ /* 0x000fe200078e027c */
[----:B------:R-:W-:Y:S01]  /*1d00*/  IABS R120, R58 ;  /* 0x0000003a00787213 */ /* 0x000fe20000000000 */
[----:B------:R-:W-:Y:S01]  /*1d10*/  IMAD.HI.U32 R11, R3, R50, RZ ;  /* 0x00000032030b7227 */ /* 0x000fe200078e00ff */
[----:B------:R-:W-:-:S02]  /*1d20*/  IABS R118, R108 ;  /* 0x0000006c00767213 */ /* 0x000fc40000000000 */
[----:B------:R-:W-:Y:S01]  /*1d30*/  IABS R150, R47 ;  /* 0x0000002f00967213 */ /* 0x000fe20000000000 */
[----:B------:R-:W-:Y:S01]  /*1d40*/  @!P4 IMAD.MOV R132, RZ, RZ, -R132 ;  /* 0x000000ffff84c224 */ /* 0x000fe200078e0a84 */
[C---:B------:R-:W-:Y:S01]  /*1d50*/  ISETP.GT.U32.AND P4, PT, R2.reuse, R126, PT ;  /* 0x0000007e0200720c */ /* 0x040fe20003f84070 */
[----:B------:R-:W-:Y:S01]  /*1d60*/  @!P1 IMAD.MOV R42, RZ, RZ, -R42 ;  /* 0x000000ffff2a9224 */ /* 0x000fe200078e0a2a */
[----:B------:R-:W-:Y:S01]  /*1d70*/  ISETP.GT.U32.AND P1, PT, R2, R124, PT ;  /* 0x0000007c0200720c */ /* 0x000fe20003f24070 */
[----:B------:R-:W-:Y:S02]  /*1d80*/  IMAD.MOV R11, RZ, RZ, -R11 ;  /* 0x000000ffff0b7224 */ /* 0x000fe400078e0a0b */
[----:B------:R-:W-:Y:S01]  /*1d90*/  @!P3 IMAD.MOV R44, RZ, RZ, -R44 ;  /* 0x000000ffff2cb224 */ /* 0x000fe200078e0a2c */
[----:B------:R-:W-:Y:S01]  /*1da0*/  ISETP.GE.AND P3, PT, R116, RZ, PT ;  /* 0x000000ff7400720c */ /* 0x000fe20003f66270 */
[----:B------:R-:W-:Y:S01]  /*1db0*/  @!P0 IMAD.MOV R130, RZ, RZ, -R130 ;  /* 0x000000ffff828224 */ /* 0x000fe200078e0a82 */
[C---:B------:R-:W-:Y:S01]  /*1dc0*/  ISETP.GT.U32.AND P0, PT, R2.reuse, R48, PT ;  /* 0x000000300200720c */ /* 0x040fe20003f04070 */
[----:B------:R-:W-:Y:S01]  /*1dd0*/  IMAD R50, R2, R11, R50 ;  /* 0x0000000b02327224 */ /* 0x000fe200078e0232 */
[----:B------:R-:W-:Y:S01]  /*1de0*/  IABS R116, R106 ;  /* 0x0000006a00747213 */ /* 0x000fe20000000000 */
[----:B------:R-:W-:Y:S01]  /*1df0*/  @!P6 IMAD.IADD R46, R46, 0x1, -R2 ;  /* 0x000000012e2ee824 */ /* 0x000fe200078e0a02 */
[----:B------:R-:W-:Y:S01]  /*1e00*/  ISETP.GE.AND P6, PT, R114, RZ, PT ;  /* 0x000000ff7200720c */ /* 0x000fe20003fc6270 */
[----:B------:R-:W-:Y:S01]  /*1e10*/  IMAD.HI.U32 R9, R3, R122, RZ ;  /* 0x0000007a03097227 */ /* 0x000fe200078e00ff */
[----:B------:R-:W-:-:S03]  /*1e20*/  IABS R114, R102 ;  /* 0x0000006600727213 */ /* 0x000fc60000000000 */
[----:B------:R-:W-:Y:S01]  /*1e30*/  @!P5 IMAD.MOV R128, RZ, RZ, -R128 ;  /* 0x000000ffff80d224 */ /* 0x000fe200078e0a80 */
[----:B------:R-:W-:Y:S01]  /*1e40*/  ISETP.GT.U32.AND P5, PT, R2, R50, PT ;  /* 0x000000320200720c */ /* 0x000fe20003fa4070 */
[--C-:B------:R-:W-:Y:S01]  /*1e50*/  @!P4 IMAD.IADD R126, R126, 0x1, -R2.reuse ;  /* 0x000000017e7ec824 */ /* 0x100fe200078e0a02 */
[----:B------:R-:W-:Y:S01]  /*1e60*/  ISETP.GE.AND P4, PT, R112, RZ, PT ;  /* 0x000000ff7000720c */ /* 0x000fe20003f86270 */
[----:B------:R-:W-:Y:S01]  /*1e70*/  IMAD.MOV R9, RZ, RZ, -R9 ;  /* 0x000000ffff097224 */ /* 0x000fe200078e0a09 */
[----:B------:R-:W-:Y:S01]  /*1e80*/  IABS R112, R100 ;  /* 0x0000006400707213 */ /* 0x000fe20000000000 */
[----:B------:R-:W-:Y:S01]  /*1e90*/  @!P1 IMAD.IADD R124, R124, 0x1, -R2 ;  /* 0x000000017c7c9824 */ /* 0x000fe200078e0a02 */
[----:B------:R-:W-:Y:S01]  /*1ea0*/  ISETP.GE.AND P1, PT, R54, RZ, PT ;  /* 0x000000ff3600720c */ /* 0x000fe20003f26270 */
[----:B------:R-:W-:Y:S01]  /*1eb0*/  @!P3 IMAD.MOV R126, RZ, RZ, -R126 ;  /* 0x000000ffff7eb224 */ /* 0x000fe200078e0a7e */
[----:B------:R-:W-:Y:S01]  /*1ec0*/  ISETP.GE.AND P3, PT, R52, RZ, PT ;  /* 0x000000ff3400720c */ /* 0x000fe20003f66270 */
[----:B------:R-:W-:Y:S01]  /*1ed0*/  @!P0 IMAD.IADD R48, R48, 0x1, -R2 ;  /* 0x0000000130308824 */ /* 0x000fe200078e0a02 */
[----:B------:R-:W-:Y:S01]  /*1ee0*/  IABS R52, R52 ;  /* 0x0000003400347213 */ /* 0x000fe20000000000 */
[C---:B------:R-:W-:Y:S01]  /*1ef0*/  IMAD R122, R2.reuse, R9, R122 ;  /* 0x00000009027a7224 */ /* 0x040fe200078e027a */
[----:B------:R-:W-:Y:S01]  /*1f00*/  IABS R54, R56 ;  /* 0x0000003800367213 */ /* 0x000fe20000000000 */
[----:B------:R-:W-:Y:S01]  /*1f10*/  @!P2 IMAD.MOV R46, RZ, RZ, -R46 ;  /* 0x000000ffff2ea224 */ /* 0x000fe200078e0a2e */
[C---:B------:R-:W-:Y:S01]  /*1f20*/  ISETP.GT.U32.AND P2, PT, R2.reuse, R124, PT ;  /* 0x0000007c0200720c */ /* 0x040fe20003f44070 */
[----:B------:R-:W-:Y:S01]  /*1f30*/  @!P6 IMAD.MOV R48, RZ, RZ, -R48 ;  /* 0x000000ffff30e224 */ /* 0x000fe200078e0a30 */
[----:B------:R-:W-:Y:S01]  /*1f40*/  ISETP.GT.U32.AND P6, PT, R2, R122, PT ;  /* 0x0000007a0200720c */ /* 0x000fe20003fc4070 */
[----:B------:R-:W-:Y:S01]  /*1f50*/  @!P5 IMAD.IADD R50, R50, 0x1, -R2 ;  /* 0x000000013232d824 */ /* 0x000fe200078e0a02 */
[----:B------:R-:W-:Y:S01]  /*1f60*/  ISETP.GE.AND P0, PT, R110, RZ, PT ;  /* 0x000000ff6e00720c */ /* 0x000fe20003f06270 */
[----:B------:R-:W-:Y:S01]  /*1f70*/  IMAD.HI.U32 R9, R3, R52, RZ ;  /* 0x0000003403097227 */ /* 0x000fe200078e00ff */
[----:B------:R-:W-:-:S02]  /*1f80*/  IABS R110, R78 ;  /* 0x0000004e006e7213 */ /* 0x000fc40000000000 */
[----:B------:R-:W-:Y:S01]  /*1f90*/  ISETP.GT.U32.AND P5, PT, R2, R50, PT ;  /* 0x000000320200720c */ /* 0x000fe20003fa4070 */
[----:B------:R-:W-:Y:S02]  /*1fa0*/  IMAD.MOV R13, RZ, RZ, -R9 ;  /* 0x000000ffff0d7224 */ /* 0x000fe400078e0a09 */
[----:B------:R-:W-:-:S04]  /*1fb0*/  IMAD.HI.U32 R9, R3, R54, RZ ;  /* 0x0000003603097227 */ /* 0x000fc800078e00ff */
[----:B------:R-:W-:Y:S01]  /*1fc0*/  @!P2 IMAD.IADD R124, R124, 0x1, -R2 ;  /* 0x000000017c7ca824 */ /* 0x000fe200078e0a02 */
[----:B------:R-:W-:Y:S01]  /*1fd0*/  ISETP.GE.AND P2, PT, R58, RZ, PT ;  /* 0x000000ff3a00720c */ /* 0x000fe20003f46270 */
[----:B------:R-:W-:Y:S01]  /*1fe0*/  IMAD R52, R2, R13, R52 ;  /* 0x0000000d02347224 */ /* 0x000fe200078e0234 */
[----:B------:R-:W-:Y:S01]  /*1ff0*/  IABS R58, R104 ;  /* 0x00000068003a7213 */ /* 0x000fe20000000000 */
[----:B------:R-:W-:Y:S02]  /*2000*/  IMAD.MOV R9, RZ, RZ, -R9 ;  /* 0x000000ffff097224 */ /* 0x000fe400078e0a09 */
[----:B------:R-:W-:-:S04]  /*2010*/  IMAD.HI.U32 R11, R3, R120, RZ ;  /* 0x00000078030b7227 */ /* 0x000fc800078e00ff */
[----:B------:R-:W-:Y:S02]  /*2020*/  @!P6 IMAD.IADD R122, R122, 0x1, -R2 ;  /* 0x000000017a7ae824 */ /* 0x000fe400078e0a02 */
[----:B------:R-:W-:Y:S01]  /*2030*/  @!P4 IMAD.MOV R124, RZ, RZ, -R124 ;  /* 0x000000ffff7cc224 */ /* 0x000fe200078e0a7c */
[C---:B------:R-:W-:Y:S01]  /*2040*/  ISETP.GT.U32.AND P4, PT, R2.reuse, R52, PT ;  /* 0x000000340200720c */ /* 0x040fe20003f84070 */
[C---:B------:R-:W-:Y:S01]  /*2050*/  IMAD R54, R2.reuse, R9, R54 ;  /* 0x0000000902367224 */ /* 0x040fe200078e0236 */
[----:B------:R-:W-:Y:S01]  /*2060*/  ISETP.GT.U32.AND P6, PT, R2, R122, PT ;  /* 0x0000007a0200720c */ /* 0x000fe20003fc4070 */
[----:B------:R-:W-:Y:S02]  /*2070*/  IMAD.MOV R11, RZ, RZ, -R11 ;  /* 0x000000ffff0b7224 */ /* 0x000fe400078e0a0b */
[----:B------:R-:W-:-:S04]  /*2080*/  IMAD.HI.U32 R9, R3, R118, RZ ;  /* 0x0000007603097227 */ /* 0x000fc800078e00ff */
[----:B------:R-:W-:Y:S01]  /*2090*/  @!P5 IMAD.IADD R50, R50, 0x1, -R2 ;  /* 0x000000013232d824 */ /* 0x000fe200078e0a02 */
[----:B------:R-:W-:Y:S01]  /*20a0*/  ISETP.GE.AND P5, PT, R56, RZ, PT ;  /* 0x000000ff3800720c */ /* 0x000fe20003fa6270 */
[C---:B------:R-:W-:Y:S01]  /*20b0*/  IMAD R120, R2.reuse, R11, R120 ;  /* 0x0000000b02787224 */ /* 0x040fe200078e0278 */
[----:B------:R-:W-:Y:S01]  /*20c0*/  IABS R56, R60 ;  /* 0x0000003c00387213 */ /* 0x000fe20000000000 */
[----:B------:R-:W-:Y:S02]  /*20d0*/  IMAD.MOV R9, RZ, RZ, -R9 ;  /* 0x000000ffff097224 */ /* 0x000fe400078e0a09 */
[----:B------:R-:W-:Y:S01]  /*20e0*/  @!P0 IMAD.MOV R50, RZ, RZ, -R50 ;  /* 0x000000ffff328224 */ /* 0x000fe200078e0a32 */
[C---:B------:R-:W-:Y:S01]  /*20f0*/  ISETP.GT.U32.AND P0, PT, R2.reuse, R120, PT ;  /* 0x000000780200720c */ /* 0x040fe20003f04070 */
[----:B------:R-:W-:Y:S02]  /*2100*/  IMAD R118, R2, R9, R118 ;  /* 0x0000000902767224 */ /* 0x000fe400078e0276 */
[----:B------:R-:W-:-:S02]  /*2110*/  @!P4 IMAD.IADD R52, R52, 0x1, -R2 ;  /* 0x000000013434c824 */ /* 0x000fc400078e0a02 */
[----:B------:R-:W-:Y:S01]  /*2120*/  @!P6 IMAD.IADD R122, R122, 0x1, -R2 ;  /* 0x000000017a7ae824 */ /* 0x000fe200078e0a02 */
[C---:B------:R-:W-:Y:S01]  /*2130*/  ISETP.GT.U32.AND P4, PT, R2.reuse, R118, PT ;  /* 0x000000760200720c */ /* 0x040fe20003f84070 */
[----:B------:R-:W-:Y:S01]  /*2140*/  IMAD.HI.U32 R9, R3, R56, RZ ;  /* 0x0000003803097227 */ /* 0x000fe200078e00ff */
[----:B------:R-:W-:-:S03]  /*2150*/  ISETP.GT.U32.AND P6, PT, R2, R54, PT ;  /* 0x000000360200720c */ /* 0x000fc60003fc4070 */
[----:B------:R-:W-:Y:S02]  /*2160*/  @!P1 IMAD.MOV R122, RZ, RZ, -R122 ;  /* 0x000000ffff7a9224 */ /* 0x000fe400078e0a7a */
[----:B------:R-:W-:Y:S01]  /*2170*/  @!P0 IMAD.IADD R120, R120, 0x1, -R2 ;  /* 0x0000000178788824 */ /* 0x000fe200078e0a02 */
[C---:B------:R-:W-:Y:S01]  /*2180*/  ISETP.GT.U32.AND P0, PT, R2.reuse, R52, PT ;  /* 0x000000340200720c */ /* 0x040fe20003f04070 */
[----:B------:R-:W-:Y:S02]  /*2190*/  IMAD.MOV R9, RZ, RZ, -R9 ;  /* 0x000000ffff097224 */ /* 0x000fe400078e0a09 */
[----:B------:R-:W-:Y:S01]  /*21a0*/  IMAD.HI.U32 R11, R3, R116, RZ ;  /* 0x00000074030b7227 */ /* 0x000fe200078e00ff */
[----:B------:R-:W-:-:S03]  /*21b0*/  ISETP.GT.U32.AND P1, PT, R2, R120, PT ;  /* 0x000000780200720c */ /* 0x000fc60003f24070 */
[--C-:B------:R-:W-:Y:S02]  /*21c0*/  @!P4 IMAD.IADD R118, R118, 0x1, -R2.reuse ;  /* 0x000000017676c824 */ /* 0x100fe400078e0a02 */
[----:B------:R-:W-:Y:S02]  /*21d0*/  @!P6 IMAD.IADD R54, R54, 0x1, -R2 ;  /* 0x000000013636e824 */ /* 0x000fe400078e0a02 */
[C---:B------:R-:W-:Y:S01]  /*21e0*/  IMAD R56, R2.reuse, R9, R56 ;  /* 0x0000000902387224 */ /* 0x040fe200078e0238 */
[C---:B------:R-:W-:Y:S01]  /*21f0*/  ISETP.GT.U32.AND P4, PT, R2.reuse, R118, PT ;  /* 0x000000760200720c */ /* 0x040fe20003f84070 */
[----:B------:R-:W-:Y:S01]  /*2200*/  IMAD.MOV R11, RZ, RZ, -R11 ;  /* 0x000000ffff0b7224 */ /* 0x000fe200078e0a0b */
[----:B------:R-:W-:Y:S01]  /*2210*/  ISETP.GT.U32.AND P6, PT, R2, R54, PT ;  /* 0x000000360200720c */ /* 0x000fe20003fc4070 */
[----:B------:R-:W-:-:S04]  /*2220*/  IMAD.HI.U32 R9, R3, R58, RZ ;  /* 0x0000003a03097227 */ /* 0x000fc800078e00ff */
[----:B------:R-:W-:Y:S01]  /*2230*/  IMAD R116, R2, R11, R116 ;  /* 0x0000000b02747224 */ /* 0x000fe200078e0274 */
[----:B------:R-:W-:Y:S01]  /*2240*/  IABS R11, R68 ;  /* 0x00000044000b7213 */ /* 0x000fe20000000000 */
[----:B------:R-:W-:Y:S02]  /*2250*/  IMAD.MOV R9, RZ, RZ, -R9 ;  /* 0x000000ffff097224 */ /* 0x000fe400078e0a09 */
[--C-:B------:R-:W-:Y:S01]  /*2260*/  @!P0 IMAD.IADD R52, R52, 0x1, -R2.reuse ;  /* 0x0000000134348824 */ /* 0x100fe200078e0a02 */
[----:B------:R-:W-:Y:S01]  /*2270*/  ISETP.GT.U32.AND P0, PT, R2, R56, PT ;  /* 0x000000380200720c */ /* 0x000fe20003f04070 */
[----:B------:R-:W-:Y:S01]  /*2280*/  @!P1 IMAD.IADD R120, R120, 0x1, -R2 ;  /* 0x0000000178789824 */ /* 0x000fe200078e0a02 */
[C---:B------:R-:W-:Y:S01]  /*2290*/  ISETP.GT.U32.AND P1, PT, R2.reuse, R116, PT ;  /* 0x000000740200720c */ /* 0x040fe20003f24070 */
[----:B------:R-:W-:Y:S02]  /*22a0*/  IMAD R58, R2, R9, R58 ;  /* 0x00000009023a7224 */ /* 0x000fe400078e023a */
[----:B------:R-:W-:-:S02]  /*22b0*/  @!P4 IMAD.IADD R118, R118, 0x1, -R2 ;  /* 0x000000017676c824 */ /* 0x000fc400078e0a02 */
[--C-:B------:R-:W-:Y:S01]  /*22c0*/  @!P6 IMAD.IADD R54, R54, 0x1, -R2.reuse ;  /* 0x000000013636e824 */ /* 0x100fe200078e0a02 */
[----:B------:R-:W-:Y:S01]  /*22d0*/  ISETP.GT.U32.AND P4, PT, R2, R58, PT ;  /* 0x0000003a0200720c */ /* 0x000fe20003f84070 */
[----:B------:R-:W-:Y:S01]  /*22e0*/  IMAD.HI.U32 R9, R3, R114, RZ ;  /* 0x0000007203097227 */ /* 0x000fe200078e00ff */
[----:B------:R-:W-:Y:S02]  /*22f0*/  ISETP.GE.AND P6, PT, R108, RZ, PT ;  /* 0x000000ff6c00720c */ /* 0x000fe40003fc6270 */
[----:B------:R-:W-:Y:S01]  /*2300*/  IABS R108, R72 ;  /* 0x00000048006c7213 */ /* 0x000fe20000000000 */
[--C-:B------:R-:W-:Y:S01]  /*2310*/  @!P0 IMAD.IADD R56, R56, 0x1, -R2.reuse ;  /* 0x0000000138388824 */ /* 0x100fe200078e0a02 */
[----:B------:R-:W-:Y:S01]  /*2320*/  ISETP.GE.AND P0, PT, R60, RZ, PT ;  /* 0x000000ff3c00720c */ /* 0x000fe20003f06270 */
[----:B------:R-:W-:Y:S02]  /*2330*/  IMAD.MOV R9, RZ, RZ, -R9 ;  /* 0x000000ffff097224 */ /* 0x000fe400078e0a09 */
[----:B------:R-:W-:Y:S01]  /*2340*/  @!P1 IMAD.IADD R116, R116, 0x1, -R2 ;  /* 0x0000000174749824 */ /* 0x000fe200078e0a02 */
[----:B------:R-:W-:Y:S01]  /*2350*/  ISETP.GE.AND P1, PT, R106, RZ, PT ;  /* 0x000000ff6a00720c */ /* 0x000fe20003f26270 */
[----:B------:R-:W-:Y:S01]  /*2360*/  IMAD.MOV.U32 R60, RZ, RZ, R11 ;  /* 0x000000ffff3c7224 */ /* 0x000fe200078e000b */
[----:B------:R-:W-:Y:S01]  /*2370*/  IABS R106, R149 ;  /* 0x00000095006a7213 */ /* 0x000fe20000000000 */
[----:B------:R-:W-:-:S02]  /*2380*/  IMAD R114, R2, R9, R114 ;  /* 0x0000000902727224 */ /* 0x000fc400078e0272 */
[----:B------:R-:W-:Y:S01]  /*2390*/  @!P4 IMAD.IADD R58, R58, 0x1, -R2 ;  /* 0x000000013a3ac824 */ /* 0x000fe200078e0a02 */
[----:B------:R-:W-:Y:S01]  /*23a0*/  ISETP.GT.U32.AND P4, PT, R2, R116, PT ;  /* 0x000000740200720c */ /* 0x000fe20003f84070 */
[----:B------:R-:W-:-:S04]  /*23b0*/  IMAD.HI.U32 R9, R3, R60, RZ ;  /* 0x0000003c03097227 */ /* 0x000fc800078e00ff */
[----:B------:R-:W-:Y:S01]  /*23c0*/  @!P6 IMAD.MOV R118, RZ, RZ, -R118 ;  /* 0x000000ffff76e224 */ /* 0x000fe200078e0a76 */
[----:B------:R-:W-:Y:S01]  /*23d0*/  ISETP.GT.U32.AND P6, PT, R2, R114, PT ;  /* 0x000000720200720c */ /* 0x000fe20003fc4070 */
[----:B------:R-:W-:-:S04]  /*23e0*/  IMAD.HI.U32 R11, R3, R112, RZ ;  /* 0x00000070030b7227 */ /* 0x000fc800078e00ff */
[----:B------:R-:W-:Y:S02]  /*23f0*/  IMAD.MOV R9, RZ, RZ, -R9 ;  /* 0x000000ffff097224 */ /* 0x000fe400078e0a09 */
[----:B------:R-:W-:Y:S02]  /*2400*/  IMAD.MOV R11, RZ, RZ, -R11 ;  /* 0x000000ffff0b7224 */ /* 0x000fe400078e0a0b */
[C---:B------:R-:W-:Y:S01]  /*2410*/  IMAD R60, R2.reuse, R9, R60 ;  /* 0x00000009023c7224 */ /* 0x040fe200078e023c */
[----:B------:R-:W-:Y:S01]  /*2420*/  IABS R9, R70 ;  /* 0x0000004600097213 */ /* 0x000fe20000000000 */
[----:B------:R-:W-:Y:S02]  /*2430*/  IMAD R112, R2, R11, R112 ;  /* 0x0000000b02707224 */ /* 0x000fe400078e0270 */
[--C-:B------:R-:W-:Y:S01]  /*2440*/  @!P4 IMAD.IADD R116, R116, 0x1, -R2.reuse ;  /* 0x000000017474c824 */ /* 0x100fe200078e0a02 */
[----:B------:R-:W-:Y:S01]  /*2450*/  ISETP.GT.U32.AND P4, PT, R2, R60, PT ;  /* 0x0000003c0200720c */ /* 0x000fe20003f84070 */
[----:B------:R-:W-:Y:S01]  /*2460*/  @!P6 IMAD.IADD R114, R114, 0x1, -R2 ;  /* 0x000000017272e824 */ /* 0x000fe200078e0a02 */
[C---:B------:R-:W-:Y:S01]  /*2470*/  ISETP.GT.U32.AND P6, PT, R2.reuse, R112, PT ;  /* 0x000000700200720c */ /* 0x040fe20003fc4070 */
[----:B------:R-:W-:Y:S01]  /*2480*/  @!P2 IMAD.MOV R120, RZ, RZ, -R120 ;  /* 0x000000ffff78a224 */ /* 0x000fe200078e0a78 */
[----:B------:R-:W-:Y:S01]  /*2490*/  ISETP.GT.U32.AND P2, PT, R2, R58, PT ;  /* 0x0000003a0200720c */ /* 0x000fe20003f44070 */
[----:B------:R-:W-:-:S04]  /*24a0*/  IMAD.HI.U32 R11, R3, R110, RZ ;  /* 0x0000006e030b7227 */ /* 0x000fc800078e00ff */
[----:B------:R-:W-:Y:S02]  /*24b0*/  IMAD.MOV R11, RZ, RZ, -R11 ;  /* 0x000000ffff0b7224 */ /* 0x000fe400078e0a0b */
[----:B------:R-:W-:Y:S01]  /*24c0*/  @!P5 IMAD.MOV R54, RZ, RZ, -R54 ;  /* 0x000000ffff36d224 */ /* 0x000fe200078e0a36 */
[----:B------:R-:W-:Y:S01]  /*24d0*/  ISETP.GE.AND P5, PT, R104, RZ, PT ;  /* 0x000000ff6800720c */ /* 0x000fe20003fa6270 */
[--C-:B------:R-:W-:Y:S01]  /*24e0*/  @!P4 IMAD.IADD R60, R60, 0x1, -R2.reuse ;  /* 0x000000013c3cc824 */ /* 0x100fe200078e0a02 */
[----:B------:R-:W-:Y:S01]  /*24f0*/  ISETP.GT.U32.AND P4, PT, R2, R114, PT ;  /* 0x000000720200720c */ /* 0x000fe20003f84070 */
[--C-:B------:R-:W-:Y:S01]  /*2500*/  @!P6 IMAD.IADD R112, R112, 0x1, -R2.reuse ;  /* 0x000000017070e824 */ /* 0x100fe200078e0a02 */
[----:B------:R-:W-:Y:S01]  /*2510*/  IABS R104, R148 ;  /* 0x0000009400687213 */ /* 0x000fe20000000000 */
[----:B------:R-:W-:Y:S01]  /*2520*/  @!P2 IMAD.IADD R58, R58, 0x1, -R2 ;  /* 0x000000013a3aa824 */ /* 0x000fe200078e0a02 */
[C---:B------:R-:W-:Y:S01]  /*2530*/  ISETP.GT.U32.AND P6, PT, R2.reuse, R60, PT ;  /* 0x0000003c0200720c */ /* 0x040fe20003fc4070 */
[----:B------:R-:W-:Y:S01]  /*2540*/  IMAD R110, R2, R11, R110 ;  /* 0x0000000b026e7224 */ /* 0x000fe200078e026e */
[----:B------:R-:W-:Y:S01]  /*2550*/  ISETP.GE.AND P2, PT, R68, RZ, PT ;  /* 0x000000ff4400720c */ /* 0x000fe20003f46270 */
[----:B------:R-:W-:-:S02]  /*2560*/  IMAD.MOV.U32 R68, RZ, RZ, R9 ;  /* 0x000000ffff447224 */ /* 0x000fc400078e0009 */
[----:B------:R-:W-:Y:S01]  /*2570*/  @!P1 IMAD.MOV R116, RZ, RZ, -R116 ;  /* 0x000000ffff749224 */ /* 0x000fe200078e0a74 */
[----:B------:R-:W-:Y:S01]  /*2580*/  ISETP.GT.U32.AND P1, PT, R2, R112, PT ;  /* 0x000000700200720c */ /* 0x000fe20003f24070 */
[----:B------:R-:W-:-:S04]  /*2590*/  IMAD.HI.U32 R9, R3, R68, RZ ;  /* 0x0000004403097227 */ /* 0x000fc800078e00ff */
[----:B------:R-:W-:Y:S02]  /*25a0*/  IMAD.MOV R9, RZ, RZ, -R9 ;  /* 0x000000ffff097224 */ /* 0x000fe400078e0a09 */
[----:B------:R-:W-:Y:S01]  /*25b0*/  @!P6 IMAD.IADD R60, R60, 0x1, -R2 ;  /* 0x000000013c3ce824 */ /* 0x000fe200078e0a02 */
[C---:B------:R-:W-:Y:S01]  /*25c0*/  ISETP.GT.U32.AND P6, PT, R2.reuse, R110, PT ;  /* 0x0000006e0200720c */ /* 0x040fe20003fc4070 */
[----:B------:R-:W-:Y:S02]  /*25d0*/  IMAD R68, R2, R9, R68 ;  /* 0x0000000902447224 */ /* 0x000fe400078e0244 */
[----:B------:R-:W-:-:S04]  /*25e0*/  IMAD.HI.U32 R9, R3, R12, RZ ;  /* 0x0000000c03097227 */ /* 0x000fc800078e00ff */
[----:B------:R-:W-:Y:S02]  /*25f0*/  IMAD.MOV R9, RZ, RZ, -R9 ;  /* 0x000000ffff097224 */ /* 0x000fe400078e0a09 */
[----:B------:R-:W-:Y:S01]  /*2600*/  @!P4 IMAD.IADD R114, R114, 0x1, -R2 ;  /* 0x000000017272c824 */ /* 0x000fe200078e0a02 */
[----:B------:R-:W-:Y:S01]  /*2610*/  ISETP.GT.U32.AND P4, PT, R2, R68, PT ;  /* 0x000000440200720c */ /* 0x000fe20003f84070 */
[----:B------:R-:W-:Y:S01]  /*2620*/  @!P5 IMAD.MOV R58, RZ, RZ, -R58 ;  /* 0x000000ffff3ad224 */ /* 0x000fe200078e0a3a */
[----:B------:R-:W-:Y:S01]  /*2630*/  ISETP.GE.AND P5, PT, R70, RZ, PT ;  /* 0x000000ff4600720c */ /* 0x000fe20003fa6270 */
[----:B------:R-:W-:Y:S02]  /*2640*/  @!P6 IMAD.IADD R110, R110, 0x1, -R2 ;  /* 0x000000016e6ee824 */ /* 0x000fe400078e0a02 */
[C---:B------:R-:W-:Y:S01]  /*2650*/  IMAD R70, R2.reuse, R9, R12 ;  /* 0x0000000902467224 */ /* 0x040fe200078e020c */
[----:B------:R-:W-:Y:S01]  /*2660*/  IABS R12, R76 ;  /* 0x0000004c000c7213 */ /* 0x000fe20000000000 */
[----:B------:R-:W-:Y:S01]  /*2670*/  IMAD.HI.U32 R9, R3, R108, RZ ;  /* 0x0000006c03097227 */ /* 0x000fe200078e00ff */
[----:B------:R-:W-:-:S03]  /*2680*/  ISETP.GT.U32.AND P6, PT, R2, R110, PT ;  /* 0x0000006e0200720c */ /* 0x000fc60003fc4070 */
[----:B------:R-:W-:Y:S01]  /*2690*/  @!P1 IMAD.IADD R112, R112, 0x1, -R2 ;  /* 0x0000000170709824 */ /* 0x000fe200078e0a02 */
[----:B------:R-:W-:Y:S01]  /*26a0*/  ISETP.GT.U32.AND P1, PT, R2, R70, PT ;  /* 0x000000460200720c */ /* 0x000fe20003f24070 */
[----:B------:R-:W-:Y:S02]  /*26b0*/  IMAD.MOV R11, RZ, RZ, -R9 ;  /* 0x000000ffff0b7224 */ /* 0x000fe400078e0a09 */
[----:B------:R-:W-:-:S04]  /*26c0*/  IMAD.HI.U32 R9, R3, R12, RZ ;  /* 0x0000000c03097227 */ /* 0x000fc800078e00ff */
[----:B------:R-:W-:Y:S02]  /*26d0*/  IMAD R108, R2, R11, R108 ;  /* 0x0000000b026c7224 */ /* 0x000fe400078e026c */
[--C-:B------:R-:W-:Y:S02]  /*26e0*/  @!P4 IMAD.IADD R68, R68, 0x1, -R2.reuse ;  /* 0x000000014444c824 */ /* 0x100fe400078e0a02 */
[----:B------:R-:W-:Y:S01]  /*26f0*/  @!P6 IMAD.IADD R110, R110, 0x1, -R2 ;  /* 0x000000016e6ee824 */ /* 0x000fe200078e0a02 */
[C---:B------:R-:W-:Y:S01]  /*2700*/  ISETP.GT.U32.AND P6, PT, R2.reuse, R108, PT ;  /* 0x0000006c0200720c */ /* 0x040fe20003fc4070 */
[----:B------:R-:W-:Y:S01]  /*2710*/  IMAD.MOV R13, RZ, RZ, -R9 ;  /* 0x000000ffff0d7224 */ /* 0x000fe200078e0a09 */
[----:B------:R-:W-:Y:S01]  /*2720*/  ISETP.GT.U32.AND P4, PT, R2, R68, PT ;  /* 0x000000440200720c */ /* 0x000fe20003f84070 */
[----:B------:R-:W-:-:S04]  /*2730*/  IMAD.HI.U32 R9, R3, R106, RZ ;  /* 0x0000006a03097227 */ /* 0x000fc800078e00ff */
[----:B------:R-:W-:Y:S02]  /*2740*/  @!P1 IMAD.IADD R70, R70, 0x1, -R2 ;  /* 0x0000000146469824 */ /* 0x000fe400078e0a02 */
[----:B------:R-:W-:Y:S02]  /*2750*/  IMAD.MOV R9, RZ, RZ, -R9 ;  /* 0x000000ffff097224 */ /* 0x000fe400078e0a09 */
[----:B------:R-:W-:Y:S01]  /*2760*/  @!P3 IMAD.MOV R52, RZ, RZ, -R52 ;  /* 0x000000ffff34b224 */ /* 0x000fe200078e0a34 */
[C---:B------:R-:W-:Y:S01]  /*2770*/  ISETP.GT.U32.AND P1, PT, R2.reuse, R70, PT ;  /* 0x000000460200720c */ /* 0x040fe20003f24070 */
[C---:B------:R-:W-:Y:S01]  /*2780*/  IMAD R106, R2.reuse, R9, R106 ;  /* 0x00000009026a7224 */ /* 0x040fe200078e026a */
[----:B------:R-:W-:Y:S01]  /*2790*/  ISETP.GT.U32.AND P3, PT, R2, R56, PT ;  /* 0x000000380200720c */ /* 0x000fe20003f64070 */
[--C-:B------:R-:W-:Y:S02]  /*27a0*/  @!P6 IMAD.IADD R108, R108, 0x1, -R2.reuse ;  /* 0x000000016c6ce824 */ /* 0x100fe400078e0a02 */
[----:B------:R-:W-:Y:S01]  /*27b0*/  @!P4 IMAD.IADD R68, R68, 0x1, -R2 ;  /* 0x000000014444c824 */ /* 0x000fe200078e0a02 */
[----:B------:R-:W-:Y:S01]  /*27c0*/  ISETP.GT.U32.AND P6, PT, R2, R106, PT ;  /* 0x0000006a0200720c */ /* 0x000fe20003fc4070 */
[----:B------:R-:W-:Y:S01]  /*27d0*/  IMAD.HI.U32 R9, R3, R104, RZ ;  /* 0x0000006803097227 */ /* 0x000fe200078e00ff */
[----:B------:R-:W-:-:S03]  /*27e0*/  ISETP.GE.AND P4, PT, R72, RZ, PT ;  /* 0x000000ff4800720c */ /* 0x000fc60003f86270 */
[----:B------:R-:W-:Y:S01]  /*27f0*/  @!P2 IMAD.MOV R60, RZ, RZ, -R60 ;  /* 0x000000ffff3ca224 */ /* 0x000fe200078e0a3c */
[----:B------:R-:W-:Y:S01]  /*2800*/  ISETP.GE.AND P2, PT, R74, RZ, PT ;  /* 0x000000ff4a00720c */ /* 0x000fe20003f46270 */
[----:B------:R-:W-:Y:S01]  /*2810*/  IMAD R72, R2, R13, R12 ;  /* 0x0000000d02487224 */ /* 0x000fe200078e020c */
[----:B------:R-:W-:Y:S01]  /*2820*/  IABS R74, R80 ;  /* 0x00000050004a7213 */ /* 0x000fe20000000000 */
[----:B------:R-:W-:Y:S01]  /*2830*/  IMAD.MOV R9, RZ, RZ, -R9 ;  /* 0x000000ffff097224 */ /* 0x000fe200078e0a09 */
[----:B------:R-:W-:Y:S01]  /*2840*/  IABS R13, R98 ;  /* 0x00000062000d7213 */ /* 0x000fe20000000000 */
[--C-:B------:R-:W-:Y:S01]  /*2850*/  @!P1 IMAD.IADD R70, R70, 0x1, -R2.reuse ;  /* 0x0000000146469824 */ /* 0x100fe200078e0a02 */
[----:B------:R-:W-:Y:S01]  /*2860*/  ISETP.GT.U32.AND P1, PT, R2, R72, PT ;  /* 0x000000480200720c */ /* 0x000fe20003f24070 */
[----:B------:R-:W-:Y:S01]  /*2870*/  @!P3 IMAD.IADD R56, R56, 0x1, -R2 ;  /* 0x000000013838b824 */ /* 0x000fe200078e0a02 */
[----:B------:R-:W-:Y:S01]  /*2880*/  ISETP.GE.AND P3, PT, R102, RZ, PT ;  /* 0x000000ff6600720c */ /* 0x000fe20003f66270 */
[----:B------:R-:W-:Y:S01]  /*2890*/  IMAD.HI.U32 R11, R3, R74, RZ ;  /* 0x0000004a030b7227 */ /* 0x000fe200078e00ff */
[----:B------:R-:W-:-:S03]  /*28a0*/  IABS R102, R147 ;  /* 0x0000009300667213 */ /* 0x000fc60000000000 */
[----:B------:R-:W-:Y:S02]  /*28b0*/  IMAD R104, R2, R9, R104 ;  /* 0x0000000902687224 */ /* 0x000fe400078e0268 */
[----:B------:R-:W-:Y:S01]  /*28c0*/  @!P0 IMAD.MOV R56, RZ, RZ, -R56 ;  /* 0x000000ffff388224 */ /* 0x000fe200078e0a38 */
[----:B------:R-:W-:Y:S01]  /*28d0*/  ISETP.GE.AND P0, PT, R100, RZ, PT ;  /* 0x000000ff6400720c */ /* 0x000fe20003f06270 */
[----:B------:R-:W-:Y:S01]  /*28e0*/  IMAD.MOV R11, RZ, RZ, -R11 ;  /* 0x000000ffff0b7224 */ /* 0x000fe200078e0a0b */
[----:B------:R-:W-:Y:S01]  /*28f0*/  IABS R100, R94 ;  /* 0x0000005e00647213 */ /* 0x000fe20000000000 */
[----:B------:R-:W-:Y:S01]  /*2900*/  @!P6 IMAD.IADD R106, R106, 0x1, -R2 ;  /* 0x000000016a6ae824 */ /* 0x000fe200078e0a02 */
[C---:B------:R-:W-:Y:S01]  /*2910*/  ISETP.GT.U32.AND P6, PT, R2.reuse, R104, PT ;  /* 0x000000680200720c */ /* 0x040fe20003fc4070 */
[----:B------:R-:W-:Y:S02]  /*2920*/  IMAD R74, R2, R11, R74 ;  /* 0x0000000b024a7224 */ /* 0x000fe400078e024a */
[----:B------:R-:W-:-:S02]  /*2930*/  @!P1 IMAD.IADD R72, R72, 0x1, -R2 ;  /* 0x0000000148489824 */ /* 0x000fc400078e0a02 */
[----:B------:R-:W-:Y:S01]  /*2940*/  @!P3 IMAD.MOV R114, RZ, RZ, -R114 ;  /* 0x000000ffff72b224 */ /* 0x000fe200078e0a72 */
[----:B------:R-:W-:Y:S01]  /*2950*/  ISETP.GT.U32.AND P1, PT, R2, R74, PT ;  /* 0x0000004a0200720c */ /* 0x000fe20003f24070 */
[----:B------:R-:W-:Y:S01]  /*2960*/  IMAD.HI.U32 R9, R3, R13, RZ ;  /* 0x0000000d03097227 */ /* 0x000fe200078e00ff */
[----:B------:R-:W-:Y:S02]  /*2970*/  ISETP.GE.AND P3, PT, R78, RZ, PT ;  /* 0x000000ff4e00720c */ /* 0x000fe40003f66270 */
[----:B------:R-:W-:Y:S01]  /*2980*/  IABS R78, R82 ;  /* 0x00000052004e7213 */ /* 0x000fe20000000000 */
[----:B------:R-:W-:Y:S01]  /*2990*/  @!P0 IMAD.MOV R112, RZ, RZ, -R112 ;  /* 0x000000ffff708224 */ /* 0x000fe200078e0a70 */
[----:B------:R-:W-:Y:S01]  /*29a0*/  ISETP.GT.U32.AND P0, PT, R2, R108, PT ;  /* 0x0000006c0200720c */ /* 0x000fe20003f04070 */
[----:B------:R-:W-:Y:S02]  /*29b0*/  @!P6 IMAD.IADD R104, R104, 0x1, -R2 ;  /* 0x000000016868e824 */ /* 0x000fe400078e0a02 */
[----:B------:R-:W-:-:S02]  /*29c0*/  IMAD.MOV R14, RZ, RZ, -R9 ;  /* 0x000000ffff0e7224 */ /* 0x000fc400078e0a09 */
[----:B------:R-:W-:Y:S01]  /*29d0*/  IMAD.HI.U32 R9, R3, R100, RZ ;  /* 0x0000006403097227 */ /* 0x000fe200078e00ff */
[----:B------:R-:W-:-:S03]  /*29e0*/  ISETP.GT.U32.AND P6, PT, R2, R104, PT ;  /* 0x000000680200720c */ /* 0x000fc60003fc4070 */
[----:B------:R-:W-:Y:S01]  /*29f0*/  @!P1 IMAD.IADD R74, R74, 0x1, -R2 ;  /* 0x000000014a4a9824 */ /* 0x000fe200078e0a02 */
[----:B------:R-:W-:Y:S01]  /*2a00*/  ISETP.GE.AND P1, PT, R76, RZ, PT ;  /* 0x000000ff4c00720c */ /* 0x000fe20003f26270 */
[----:B------:R-:W-:Y:S01]  /*2a10*/  @!P5 IMAD.MOV R68, RZ, RZ, -R68 ;  /* 0x000000ffff44d224 */ /* 0x000fe200078e0a44 */
[----:B------:R-:W-:Y:S01]  /*2a20*/  ISETP.GT.U32.AND P5, PT, R2, R72, PT ;  /* 0x000000480200720c */ /* 0x000fe20003fa4070 */
[----:B------:R-:W-:-:S04]  /*2a30*/  IMAD.HI.U32 R11, R3, R102, RZ ;  /* 0x00000066030b7227 */ /* 0x000fc800078e00ff */
[C---:B------:R-:W-:Y:S01]  /*2a40*/  IMAD R76, R2.reuse, R14, R13 ;  /* 0x0000000e024c7224 */ /* 0x040fe200078e020d */
[----:B------:R-:W-:Y:S01]  /*2a50*/  IABS R13, R146 ;  /* 0x00000092000d7213 */ /* 0x000fe20000000000 */
[----:B------:R-:W-:Y:S01]  /*2a60*/  IMAD.MOV R9, RZ, RZ, -R9 ;  /* 0x000000ffff097224 */ /* 0x000fe200078e0a09 */
[----:B------:R-:W-:Y:S01]  /*2a70*/  IABS R14, R113 ;  /* 0x00000071000e7213 */ /* 0x000fe20000000000 */
[----:B------:R-:W-:Y:S01]  /*2a80*/  @!P3 IMAD.MOV R110, RZ, RZ, -R110 ;  /* 0x000000ffff6eb224 */ /* 0x000fe200078e0a6e */
[----:B------:R-:W-:Y:S01]  /*2a90*/  ISETP.GT.U32.AND P3, PT, R2, R106, PT ;  /* 0x0000006a0200720c */ /* 0x000fe20003f64070 */
[----:B------:R-:W-:-:S04]  /*2aa0*/  IMAD.HI.U32 R12, R3, R78, RZ ;  /* 0x0000004e030c7227 */ /* 0x000fc800078e00ff */
[----:B------:R-:W-:Y:S02]  /*2ab0*/  IMAD.MOV R11, RZ, RZ, -R11 ;  /* 0x000000ffff0b7224 */ /* 0x000fe400078e0a0b */
[----:B------:R-:W-:Y:S02]  /*2ac0*/  IMAD R100, R2, R9, R100 ;  /* 0x0000000902647224 */ /* 0x000fe400078e0264 */
[----:B------:R-:W-:Y:S01]  /*2ad0*/  @!P0 IMAD.IADD R108, R108, 0x1, -R2 ;  /* 0x000000016c6c8824 */ /* 0x000fe200078e0a02 */
[C---:B------:R-:W-:Y:S01]  /*2ae0*/  ISETP.GT.U32.AND P0, PT, R2.reuse, R76, PT ;  /* 0x0000004c0200720c */ /* 0x040fe20003f04070 */
[----:B------:R-:W-:Y:S01]  /*2af0*/  IMAD.MOV R15, RZ, RZ, -R12 ;  /* 0x000000ffff0f7224 */ /* 0x000fe200078e0a0c */
[----:B------:R-:W-:Y:S01]  /*2b00*/  IABS R12, R96 ;  /* 0x00000060000c7213 */ /* 0x000fe20000000000 */
[----:B------:R-:W-:Y:S02]  /*2b10*/  IMAD R102, R2, R11, R102 ;  /* 0x0000000b02667224 */ /* 0x000fe400078e0266 */
[----:B------:R-:W-:Y:S01]  /*2b20*/  @!P6 IMAD.IADD R104, R104, 0x1, -R2 ;  /* 0x000000016868e824 */ /* 0x000fe200078e0a02 */
[C---:B------:R-:W-:Y:S01]  /*2b30*/  ISETP.GT.U32.AND P6, PT, R2.reuse, R100, PT ;  /* 0x000000640200720c */ /* 0x040fe20003fc4070 */
[----:B------:R-:W-:-:S02]  /*2b40*/  IMAD R78, R2, R15, R78 ;  /* 0x0000000f024e7224 */ /* 0x000fc400078e024e */
[--C-:B------:R-:W-:Y:S01]  /*2b50*/  @!P5 IMAD.IADD R72, R72, 0x1, -R2.reuse ;  /* 0x000000014848d824 */ /* 0x100fe200078e0a02 */
[----:B------:R-:W-:Y:S01]  /*2b60*/  ISETP.GT.U32.AND P5, PT, R2, R102, PT ;  /* 0x000000660200720c */ /* 0x000fe20003fa4070 */
[--C-:B------:R-:W-:Y:S01]  /*2b70*/  @!P3 IMAD.IADD R106, R106, 0x1, -R2.reuse ;  /* 0x000000016a6ab824 */ /* 0x100fe200078e0a02 */
[----:B------:R-:W-:Y:S01]  /*2b80*/  ISETP.GT.U32.AND P3, PT, R2, R78, PT ;  /* 0x0000004e0200720c */ /* 0x000fe20003f64070 */
[----:B------:R-:W-:Y:S01]  /*2b90*/  @!P0 IMAD.IADD R76, R76, 0x1, -R2 ;  /* 0x000000014c4c8824 */ /* 0x000fe200078e0a02 */
[----:B------:R-:W-:Y:S01]  /*2ba0*/  ISETP.GE.AND P0, PT, R80, RZ, PT ;  /* 0x000000ff5000720c */ /* 0x000fe20003f06270 */
[----:B------:R-:W-:Y:S01]  /*2bb0*/  @!P2 IMAD.MOV R70, RZ, RZ, -R70 ;  /* 0x000000ffff46a224 */ /* 0x000fe200078e0a46 */
[----:B------:R-:W-:Y:S01]  /*2bc0*/  ISETP.GT.U32.AND P2, PT, R2, R74, PT ;  /* 0x0000004a0200720c */ /* 0x000fe20003f44070 */
[----:B------:R-:W-:-:S04]  /*2bd0*/  IMAD.HI.U32 R11, R3, R13, RZ ;  /* 0x0000000d030b7227 */ /* 0x000fc800078e00ff */
[--C-:B------:R-:W-:Y:S01]  /*2be0*/  @!P6 IMAD.IADD R100, R100, 0x1, -R2.reuse ;  /* 0x000000016464e824 */ /* 0x100fe200078e0a02 */
[----:B------:R-:W-:Y:S01]  /*2bf0*/  ISETP.GT.U32.AND P6, PT, R2, R76, PT ;  /* 0x0000004c0200720c */ /* 0x000fe20003fc4070 */
[----:B------:R-:W-:Y:S01]  /*2c00*/  @!P5 IMAD.IADD R102, R102, 0x1, -R2 ;  /* 0x000000016666d824 */ /* 0x000fe200078e0a02 */
[----:B------:R-:W-:Y:S01]  /*2c10*/  ISETP.GE.AND P5, PT, R148, RZ, PT ;  /* 0x000000ff9400720c */ /* 0x000fe20003fa6270 */
[----:B------:R-:W-:Y:S01]  /*2c20*/  IMAD.MOV R11, RZ, RZ, -R11 ;  /* 0x000000ffff0b7224 */ /* 0x000fe200078e0a0b */
[----:B------:R-:W-:Y:S01]  /*2c30*/  IABS R148, R23 ;  /* 0x0000001700947213 */ /* 0x000fe20000000000 */
[----:B------:R-:W-:-:S04]  /*2c40*/  IMAD.HI.U32 R9, R3, R12, RZ ;  /* 0x0000000c03097227 */ /* 0x000fc800078e00ff */
[----:B------:R-:W-:Y:S01]  /*2c50*/  @!P3 IMAD.IADD R78, R78, 0x1, -R2 ;  /* 0x000000014e4eb824 */ /* 0x000fe200078e0a02 */
[----:B------:R-:W-:Y:S01]  /*2c60*/  ISETP.GE.AND P3, PT, R98, RZ, PT ;  /* 0x000000ff6200720c */ /* 0x000fe20003f66270 */
[----:B------:R-:W-:Y:S01]  /*2c70*/  @!P1 IMAD.MOV R72, RZ, RZ, -R72 ;  /* 0x000000ffff489224 */ /* 0x000fe200078e0a48 */
[C---:B------:R-:W-:Y:S01]  /*2c80*/  ISETP.GT.U32.AND P1, PT, R2.reuse, R102, PT ;  /* 0x000000660200720c */ /* 0x040fe20003f24070 */
[----:B------:R-:W-:Y:S01]  /*2c90*/  @!P4 IMAD.MOV R108, RZ, RZ, -R108 ;  /* 0x000000ffff6cc224 */ /* 0x000fe200078e0a6c */
[C---:B------:R-:W-:Y:S01]  /*2ca0*/  ISETP.GT.U32.AND P4, PT, R2.reuse, R100, PT ;  /* 0x000000640200720c */ /* 0x040fe20003f84070 */
        /* <DEDUP_REMOVED lines=10> */
[----:B------:R-:W-:-:S04]  /*2d50*/  IMAD.HI.U32 R9, R3, R11, RZ ;  /* 0x0000000b03097227 */ /* 0x000fc800078e00ff */
[----:B------:R-:W-:Y:S01]  /*2d60*/  @!P0 IMAD.MOV R74, RZ, RZ, -R74 ;  /* 0x000000ffff4a8224 */ /* 0x000fe200078e0a4a */
[----:B------:R-:W-:Y:S01]  /*2d70*/  ISETP.GT.U32.AND P0, PT, R2, R80, PT ;  /* 0x000000500200720c */ /* 0x000fe20003f04070 */
[----:B------:R-:W-:Y:S02]  /*2d80*/  IMAD.MOV R9, RZ, RZ, -R9 ;  /* 0x000000ffff097224 */ /* 0x000fe400078e0a09 */
[----:B------:R-:W-:Y:S01]  /*2d90*/  @!P1 IMAD.IADD R102, R102, 0x1, -R2 ;  /* 0x0000000166669824 */ /* 0x000fe200078e0a02 */
[----:B------:R-:W-:Y:S01]  /*2da0*/  ISETP.GE.AND P1, PT, R82, RZ, PT ;  /* 0x000000ff5200720c */ /* 0x000fe20003f26270 */
[----:B------:R-:W-:Y:S01]  /*2db0*/  @!P5 IMAD.MOV R104, RZ, RZ, -R104 ;  /* 0x000000ffff68d224 */ /* 0x000fe200078e0a68 */
[----:B------:R-:W-:Y:S01]  /*2dc0*/  ISETP.GE.AND P5, PT, R147, RZ, PT ;  /* 0x000000ff9300720c */ /* 0x000fe20003fa6270 */
[--C-:B------:R-:W-:Y:S01]  /*2dd0*/  @!P4 IMAD.IADD R100, R100, 0x1, -R2.reuse ;  /* 0x000000016464c824 */ /* 0x100fe200078e0a02 */
[----:B------:R-:W-:Y:S01]  /*2de0*/  ISETP.GE.AND P4, PT, R96, RZ, PT ;  /* 0x000000ff6000720c */ /* 0x000fe20003f86270 */
[----:B------:R-:W-:Y:S01]  /*2df0*/  IMAD R82, R2, R9, R11 ;  /* 0x0000000902527224 */ /* 0x000fe200078e020b */
[----:B------:R-:W-:Y:S01]  /*2e00*/  IABS R96, R88 ;  /* 0x0000005800607213 */ /* 0x000fe20000000000 */
[--C-:B------:R-:W-:Y:S01]  /*2e10*/  @!P6 IMAD.IADD R98, R98, 0x1, -R2.reuse ;  /* 0x000000016262e824 */ /* 0x100fe200078e0a02 */
[----:B------:R-:W-:Y:S01]  /*2e20*/  IABS R11, R86 ;  /* 0x00000056000b7213 */ /* 0x000fe20000000000 */
[----:B------:R-:W-:Y:S01]  /*2e30*/  @!P0 IMAD.IADD R80, R80, 0x1, -R2 ;  /* 0x0000000150508824 */ /* 0x000fe200078e0a02 */
[----:B------:R-:W-:Y:S01]  /*2e40*/  ISETP.GT.U32.AND P6, PT, R2, R82, PT ;  /* 0x000000520200720c */ /* 0x000fe20003fc4070 */
[----:B------:R-:W-:Y:S01]  /*2e50*/  IMAD.HI.U32 R9, R3, R96, RZ ;  /* 0x0000006003097227 */ /* 0x000fe200078e00ff */
[----:B------:R-:W-:-:S02]  /*2e60*/  ISETP.GE.AND P0, PT, R146, RZ, PT ;  /* 0x000000ff9200720c */ /* 0x000fc40003f06270 */
[----:B------:R-:W-:Y:S01]  /*2e70*/  IABS R146, R25 ;  /* 0x0000001900927213 */ /* 0x000fe20000000000 */
[----:B------:R-:W-:Y:S02]  /*2e80*/  IMAD.MOV R9, RZ, RZ, -R9 ;  /* 0x000000ffff097224 */ /* 0x000fe400078e0a09 */
[----:B------:R-:W-:Y:S01]  /*2e90*/  @!P2 IMAD.MOV R106, RZ, RZ, -R106 ;  /* 0x000000ffff6aa224 */ /* 0x000fe200078e0a6a */
[C---:B------:R-:W-:Y:S01]  /*2ea0*/  ISETP.GT.U32.AND P2, PT, R2.reuse, R78, PT ;  /* 0x0000004e0200720c */ /* 0x040fe20003f44070 */
[----:B------:R-:W-:Y:S01]  /*2eb0*/  @!P3 IMAD.MOV R76, RZ, RZ, -R76 ;  /* 0x000000ffff4cb224 */ /* 0x000fe200078e0a4c */
[C---:B------:R-:W-:Y:S01]  /*2ec0*/  ISETP.GT.U32.AND P3, PT, R2.reuse, R80, PT ;  /* 0x000000500200720c */ /* 0x040fe20003f64070 */
[----:B------:R-:W-:Y:S01]  /*2ed0*/  @!P5 IMAD.MOV R102, RZ, RZ, -R102 ;  /* 0x000000ffff66d224 */ /* 0x000fe200078e0a66 */
[C---:B------:R-:W-:Y:S01]  /*2ee0*/  ISETP.GT.U32.AND P5, PT, R2.reuse, R98, PT ;  /* 0x000000620200720c */ /* 0x040fe20003fa4070 */
[----:B------:R-:W-:Y:S02]  /*2ef0*/  IMAD R96, R2, R9, R96 ;  /* 0x0000000902607224 */ /* 0x000fe400078e0260 */
[----:B------:R-:W-:-:S02]  /*2f00*/  @!P6 IMAD.IADD R82, R82, 0x1, -R2 ;  /* 0x000000015252e824 */ /* 0x000fc400078e0a02 */
[----:B------:R-:W-:Y:S01]  /*2f10*/  IMAD.MOV.U32 R9, RZ, RZ, R11 ;  /* 0x000000ffff097224 */ /* 0x000fe200078e000b */
[----:B------:R-:W-:-:S03]  /*2f20*/  ISETP.GT.U32.AND P6, PT, R2, R96, PT ;  /* 0x000000600200720c */ /* 0x000fc60003fc4070 */
[--C-:B------:R-:W-:Y:S01]  /*2f30*/  @!P2 IMAD.IADD R78, R78, 0x1, -R2.reuse ;  /* 0x000000014e4ea824 */ /* 0x100fe200078e0a02 */
[----:B------:R-:W-:Y:S01]  /*2f40*/  ISETP.GE.AND P2, PT, R94, RZ, PT ;  /* 0x000000ff5e00720c */ /* 0x000fe20003f46270 */
[--C-:B------:R-:W-:Y:S01]  /*2f50*/  @!P3 IMAD.IADD R80, R80, 0x1, -R2.reuse ;  /* 0x000000015050b824 */ /* 0x100fe200078e0a02 */
[----:B------:R-:W-:Y:S01]  /*2f60*/  IABS R94, R7 ;  /* 0x00000007005e7213 */ /* 0x000fe20000000000 */
[----:B------:R-:W-:Y:S01]  /*2f70*/  @!P5 IMAD.IADD R98, R98, 0x1, -R2 ;  /* 0x000000016262d824 */ /* 0x000fe200078e0a02 */
[----:B------:R-:W-:Y:S01]  /*2f80*/  ISETP.GE.AND P5, PT, R7, RZ, PT ;  /* 0x000000ff0700720c */ /* 0x000fe20003fa6270 */
[----:B------:R-:W-:Y:S01]  /*2f90*/  IMAD.HI.U32 R7, R3, R9, RZ ;  /* 0x0000000903077227 */ /* 0x000fe200078e00ff */
[----:B------:R-:W-:Y:S02]  /*2fa0*/  ISETP.GE.AND P3, PT, R86, RZ, PT ;  /* 0x000000ff5600720c */ /* 0x000fe40003f66270 */
[----:B------:R-:W-:Y:S01]  /*2fb0*/  IABS R86, R84 ;  /* 0x0000005400567213 */ /* 0x000fe20000000000 */
[----:B------:R-:W-:Y:S01]  /*2fc0*/  @!P4 IMAD.MOV R80, RZ, RZ, -R80 ;  /* 0x000000ffff50c224 */ /* 0x000fe200078e0a50 */
[----:B------:R-:W-:Y:S01]  /*2fd0*/  ISETP.GT.U32.AND P4, PT, R2, R82, PT ;  /* 0x000000520200720c */ /* 0x000fe20003f84070 */
[----:B------:R-:W-:-:S02]  /*2fe0*/  @!P6 IMAD.IADD R96, R96, 0x1, -R2 ;  /* 0x000000016060e824 */ /* 0x000fc400078e0a02 */
[----:B------:R-:W-:Y:S02]  /*2ff0*/  IMAD.MOV R7, RZ, RZ, -R7 ;  /* 0x000000ffff077224 */ /* 0x000fe400078e0a07 */
[----:B------:R-:W-:Y:S01]  /*3000*/  @!P0 IMAD.MOV R98, RZ, RZ, -R98 ;  /* 0x000000ffff628224 */ /* 0x000fe200078e0a62 */
[----:B------:R-:W-:Y:S01]  /*3010*/  ISETP.GE.AND P0, PT, R84, RZ, PT ;  /* 0x000000ff5400720c */ /* 0x000fe20003f06270 */
[C---:B------:R-:W-:Y:S01]  /*3020*/  IMAD R84, R2.reuse, R7, R9 ;  /* 0x0000000702547224 */ /* 0x040fe200078e0209 */
[----:B------:R-:W-:Y:S01]  /*3030*/  ISETP.GT.U32.AND P6, PT, R2, R96, PT ;  /* 0x000000600200720c */ /* 0x000fe20003fc4070 */
[----:B------:R-:W-:-:S04]  /*3040*/  IMAD.HI.U32 R7, R3, R94, RZ ;  /* 0x0000005e03077227 */ /* 0x000fc800078e00ff */
[----:B------:R-:W-:Y:S01]  /*3050*/  @!P1 IMAD.MOV R78, RZ, RZ, -R78 ;  /* 0x000000ffff4e9224 */ /* 0x000fe200078e0a4e */
[----:B------:R-:W-:Y:S01]  /*3060*/  ISETP.GE.AND P1, PT, R92, RZ, PT ;  /* 0x000000ff5c00720c */ /* 0x000fe20003f26270 */
[----:B------:R-:W-:Y:S01]  /*3070*/  IMAD.MOV R11, RZ, RZ, -R7 ;  /* 0x000000ffff0b7224 */ /* 0x000fe200078e0a07 */
[----:B------:R-:W-:Y:S01]  /*3080*/  IABS R92, R90 ;  /* 0x0000005a005c7213 */ /* 0x000fe20000000000 */
[----:B------:R-:W-:Y:S01]  /*3090*/  @!P2 IMAD.MOV R100, RZ, RZ, -R100 ;  /* 0x000000ffff64a224 */ /* 0x000fe200078e0a64 */
[----:B------:R-:W-:Y:S01]  /*30a0*/  ISETP.GE.AND P2, PT, R88, RZ, PT ;  /* 0x000000ff5800720c */ /* 0x000fe20003f46270 */
[----:B------:R-:W-:Y:S01]  /*30b0*/  @!P4 IMAD.IADD R82, R82, 0x1, -R2 ;  /* 0x000000015252c824 */ /* 0x000fe200078e0a02 */
[C---:B------:R-:W-:Y:S01]  /*30c0*/  ISETP.GT.U32.AND P4, PT, R2.reuse, R84, PT ;  /* 0x000000540200720c */ /* 0x040fe20003f84070 */
[----:B------:R-:W-:Y:S01]  /*30d0*/  IMAD R94, R2, R11, R94 ;  /* 0x0000000b025e7224 */ /* 0x000fe200078e025e */
[----:B------:R-:W-:Y:S01]  /*30e0*/  IABS R88, R145 ;  /* 0x0000009100587213 */ /* 0x000fe20000000000 */
[----:B------:R-:W-:-:S04]  /*30f0*/  IMAD.HI.U32 R7, R3, R86, RZ ;  /* 0x0000005603077227 */ /* 0x000fc800078e00ff */
[----:B------:R-:W-:-:S04]  /*3100*/  IMAD.HI.U32 R9, R3, R92, RZ ;  /* 0x0000005c03097227 */ /* 0x000fc800078e00ff */
[----:B------:R-:W-:Y:S01]  /*3110*/  @!P6 IMAD.IADD R96, R96, 0x1, -R2 ;  /* 0x000000016060e824 */ /* 0x000fe200078e0a02 */
[----:B------:R-:W-:Y:S01]  /*3120*/  ISETP.GT.U32.AND P6, PT, R2, R94, PT ;  /* 0x0000005e0200720c */ /* 0x000fe20003fc4070 */
[----:B------:R-:W-:Y:S02]  /*3130*/  IMAD.MOV R11, RZ, RZ, -R7 ;  /* 0x000000ffff0b7224 */ /* 0x000fe400078e0a07 */
[----:B------:R-:W-:Y:S02]  /*3140*/  IMAD.MOV R9, RZ, RZ, -R9 ;  /* 0x000000ffff097224 */ /* 0x000fe400078e0a09 */
[----:B------:R-:W-:-:S04]  /*3150*/  IMAD.HI.U32 R7, R3, R88, RZ ;  /* 0x0000005803077227 */ /* 0x000fc800078e00ff */
[C---:B------:R-:W-:Y:S02]  /*3160*/  IMAD R92, R2.reuse, R9, R92 ;  /* 0x00000009025c7224 */ /* 0x040fe400078e025c */
[----:B------:R-:W-:Y:S02]  /*3170*/  IMAD R86, R2, R11, R86 ;  /* 0x0000000b02567224 */ /* 0x000fe400078e0256 */
[----:B------:R-:W-:Y:S02]  /*3180*/  IMAD.MOV R9, RZ, RZ, -R7 ;  /* 0x000000ffff097224 */ /* 0x000fe400078e0a07 */
[----:B------:R-:W-:Y:S02]  /*3190*/  @!P4 IMAD.IADD R84, R84, 0x1, -R2 ;  /* 0x000000015454c824 */ /* 0x000fe400078e0a02 */
[C---:B------:R-:W-:Y:S02]  /*31a0*/  IMAD R88, R2.reuse, R9, R88 ;  /* 0x0000000902587224 */ /* 0x040fe400078e0258 */
[----:B------:R-:W-:Y:S01]  /*31b0*/  @!P1 IMAD.MOV R82, RZ, RZ, -R82 ;  /* 0x000000ffff529224 */ /* 0x000fe200078e0a52 */
[C---:B------:R-:W-:Y:S01]  /*31c0*/  ISETP.GT.U32.AND P1, PT, R2.reuse, R86, PT ;  /* 0x000000560200720c */ /* 0x040fe20003f24070 */
[----:B------:R-:W-:Y:S01]  /*31d0*/  @!P2 IMAD.MOV R96, RZ, RZ, -R96 ;  /* 0x000000ffff60a224 */ /* 0x000fe200078e0a60 */
[----:B------:R-:W-:Y:S01]  /*31e0*/  ISETP.GT.U32.AND P2, PT, R2, R92, PT ;  /* 0x0000005c0200720c */ /* 0x000fe20003f44070 */
[----:B------:R-:W-:Y:S01]  /*31f0*/  @!P6 IMAD.IADD R94, R94, 0x1, -R2 ;  /* 0x000000015e5ee824 */ /* 0x000fe200078e0a02 */
[C---:B------:R-:W-:Y:S01]  /*3200*/  ISETP.GT.U32.AND P4, PT, R2.reuse, R84, PT ;  /* 0x000000540200720c */ /* 0x040fe20003f84070 */
[----:B------:R-:W-:Y:S01]  /*3210*/  IMAD.MOV.U32 R11, RZ, RZ, R12 ;  /* 0x000000ffff0b7224 */ /* 0x000fe200078e000c */
[----:B------:R-:W-:-:S02]  /*3220*/  ISETP.GT.U32.AND P6, PT, R2, R88, PT ;  /* 0x000000580200720c */ /* 0x000fc40003fc4070 */
[----:B------:R-:W-:Y:S01]  /*3230*/  IABS R12, R143 ;  /* 0x0000008f000c7213 */ /* 0x000fe20000000000 */
[----:B------:R-:W-:-:S04]  /*3240*/  IMAD.HI.U32 R7, R3, R11, RZ ;  /* 0x0000000b03077227 */ /* 0x000fc800078e00ff */
[--C-:B------:R-:W-:Y:S01]  /*3250*/  @!P1 IMAD.IADD R86, R86, 0x1, -R2.reuse ;  /* 0x0000000156569824 */ /* 0x100fe200078e0a02 */
[----:B------:R-:W-:Y:S01]  /*3260*/  ISETP.GT.U32.AND P1, PT, R2, R94, PT ;  /* 0x0000005e0200720c */ /* 0x000fe20003f24070 */
[--C-:B------:R-:W-:Y:S02]  /*3270*/  @!P2 IMAD.IADD R92, R92, 0x1, -R2.reuse ;  /* 0x000000015c5ca824 */ /* 0x100fe400078e0a02 */
[----:B------:R-:W-:Y:S01]  /*3280*/  IMAD.MOV R7, RZ, RZ, -R7 ;  /* 0x000000ffff077224 */ /* 0x000fe200078e0a07 */
[----:B------:R-:W-:Y:S01]  /*3290*/  ISETP.GT.U32.AND P2, PT, R2, R86, PT ;  /* 0x000000560200720c */ /* 0x000fe20003f44070 */
[--C-:B------:R-:W-:Y:S01]  /*32a0*/  @!P4 IMAD.IADD R84, R84, 0x1, -R2.reuse ;  /* 0x000000015454c824 */ /* 0x100fe200078e0a02 */
[----:B------:R-:W-:Y:S01]  /*32b0*/  ISETP.GE.AND P4, PT, R90, RZ, PT ;  /* 0x000000ff5a00720c */ /* 0x000fe20003f86270 */
[----:B------:R-:W-:Y:S01]  /*32c0*/  @!P6 IMAD.IADD R88, R88, 0x1, -R2 ;  /* 0x000000015858e824 */ /* 0x000fe200078e0a02 */
[C---:B------:R-:W-:Y:S01]  /*32d0*/  ISETP.GT.U32.AND P6, PT, R2.reuse, R92, PT ;  /* 0x0000005c0200720c */ /* 0x040fe20003fc4070 */
[----:B------:R-:W-:-:S02]  /*32e0*/  IMAD R90, R2, R7, R11 ;  /* 0x00000007025a7224 */ /* 0x000fc400078e020b */
[----:B------:R-:W-:-:S04]  /*32f0*/  IMAD.HI.U32 R7, R3, R250, RZ ;  /* 0x000000fa03077227 */ /* 0x000fc800078e00ff */
[----:B------:R-:W-:Y:S02]  /*3300*/  IMAD.MOV R7, RZ, RZ, -R7 ;  /* 0x000000ffff077224 */ /* 0x000fe400078e0a07 */
[----:B------:R-:W-:Y:S01]  /*3310*/  @!P1 IMAD.IADD R94, R94, 0x1, -R2 ;  /* 0x000000015e5e9824 */ /* 0x000fe200078e0a02 */
[C---:B------:R-:W-:Y:S01]  /*3320*/  ISETP.GT.U32.AND P1, PT, R2.reuse, R90, PT ;  /* 0x0000005a0200720c */ /* 0x040fe20003f24070 */
[----:B------:R-:W-:Y:S02]  /*3330*/  IMAD R250, R2, R7, R250 ;  /* 0x0000000702fa7224 */ /* 0x000fe400078e02fa */
[----:B------:R-:W-:Y:S02]  /*3340*/  @!P6 IMAD.IADD R92, R92, 0x1, -R2 ;  /* 0x000000015c5ce824 */ /* 0x000fe400078e0a02 */
[----:B------:R-:W-:Y:S01]  /*3350*/  @!P3 IMAD.MOV R84, RZ, RZ, -R84 ;  /* 0x000000ffff54b224 */ /* 0x000fe200078e0a54 */
[C---:B------:R-:W-:Y:S01]  /*3360*/  ISETP.GT.U32.AND P6, PT, R2.reuse, R250, PT ;  /* 0x000000fa0200720c */ /* 0x040fe20003fc4070 */
[----:B------:R-:W-:Y:S01]  /*3370*/  IMAD.HI.U32 R9, R3, R12, RZ ;  /* 0x0000000c03097227 */ /* 0x000fe200078e00ff */
[----:B------:R-:W-:-:S03]  /*3380*/  ISETP.GT.U32.AND P3, PT, R2, R88, PT ;  /* 0x000000580200720c */ /* 0x000fc60003f64070 */
[----:B------:R-:W-:-:S04]  /*3390*/  IMAD.HI.U32 R7, R3, R252, RZ ;  /* 0x000000fc03077227 */ /* 0x000fc800078e00ff */
[----:B------:R-:W-:Y:S01]  /*33a0*/  @!P1 IMAD.IADD R90, R90, 0x1, -R2 ;  /* 0x000000015a5a9824 */ /* 0x000fe200078e0a02 */
[----:B------:R-:W-:Y:S01]  /*33b0*/  ISETP.GE.AND P1, PT, R144, RZ, PT ;  /* 0x000000ff9000720c */ /* 0x000fe20003f26270 */
[----:B------:R-:W-:Y:S01]  /*33c0*/  IMAD.HI.U32 R11, R3, R13, RZ ;  /* 0x0000000d030b7227 */ /* 0x000fe200078e00ff */
[----:B------:R-:W-:-:S03]  /*33d0*/  IABS R144, R17 ;  /* 0x0000001100907213 */ /* 0x000fc60000000000 */
[--C-:B------:R-:W-:Y:S01]  /*33e0*/  @!P6 IMAD.IADD R250, R250, 0x1, -R2.reuse ;  /* 0x00000001fafae824 */ /* 0x100fe200078e0a02 */
[----:B------:R-:W-:Y:S01]  /*33f0*/  ISETP.GT.U32.AND P6, PT, R2, R90, PT ;  /* 0x0000005a0200720c */ /* 0x000fe20003fc4070 */
[----:B------:R-:W-:Y:S02]  /*3400*/  IMAD.MOV R9, RZ, RZ, -R9 ;  /* 0x000000ffff097224 */ /* 0x000fe400078e0a09 */
[----:B------:R-:W-:Y:S01]  /*3410*/  @!P3 IMAD.IADD R88, R88, 0x1, -R2 ;  /* 0x000000015858b824 */ /* 0x000fe200078e0a02 */
[----:B------:R-:W-:Y:S01]  /*3420*/  ISETP.GE.AND P3, PT, R87, RZ, PT ;  /* 0x000000ff5700720c */ /* 0x000fe20003f66270 */
[----:B------:R-:W-:Y:S02]  /*3430*/  IMAD.MOV R7, RZ, RZ, -R7 ;  /* 0x000000ffff077224 */ /* 0x000fe400078e0a07 */
[----:B------:R-:W-:Y:S02]  /*3440*/  IMAD.MOV R11, RZ, RZ, -R11 ;  /* 0x000000ffff0b7224 */ /* 0x000fe400078e0a0b */
[C---:B------:R-:W-:Y:S01]  /*3450*/  IMAD R87, R2.reuse, R9, R12 ;  /* 0x0000000902577224 */ /* 0x040fe200078e020c */
[----:B------:R-:W-:Y:S01]  /*3460*/  IABS R12, R139 ;  /* 0x0000008b000c7213 */ /* 0x000fe20000000000 */
[----:B------:R-:W-:-:S02]  /*3470*/  IMAD R252, R2, R7, R252 ;  /* 0x0000000702fc7224 */ /* 0x000fc400078e02fc */
[C---:B------:R-:W-:Y:S01]  /*3480*/  IMAD R7, R2.reuse, R11, R13 ;  /* 0x0000000b02077224 */ /* 0x040fe200078e020d */
[----:B------:R-:W-:Y:S01]  /*3490*/  IABS R11, R141 ;  /* 0x0000008d000b7213 */ /* 0x000fe20000000000 */
[----:B------:R-:W-:Y:S01]  /*34a0*/  @!P4 IMAD.MOV R92, RZ, RZ, -R92 ;  /* 0x000000ffff5cc224 */ /* 0x000fe200078e0a5c */
[C---:B------:R-:W-:Y:S01]  /*34b0*/  ISETP.GT.U32.AND P4, PT, R2.reuse, R87, PT ;  /* 0x000000570200720c */ /* 0x040fe20003f84070 */
[----:B------:R-:W-:Y:S01]  /*34c0*/  @!P5 IMAD.MOV R94, RZ, RZ, -R94 ;  /* 0x000000ffff5ed224 */ /* 0x000fe200078e0a5e */
[----:B------:R-:W-:Y:S01]  /*34d0*/  ISETP.GT.U32.AND P5, PT, R2, R252, PT ;  /* 0x000000fc0200720c */ /* 0x000fe20003fa4070 */
[--C-:B------:R-:W-:Y:S01]  /*34e0*/  @!P6 IMAD.IADD R90, R90, 0x1, -R2.reuse ;  /* 0x000000015a5ae824 */ /* 0x100fe200078e0a02 */
[----:B------:R-:W-:Y:S01]  /*34f0*/  ISETP.GT.U32.AND P6, PT, R2, R7, PT ;  /* 0x000000070200720c */ /* 0x000fe20003fc4070 */
[----:B------:R-:W-:Y:S01]  /*3500*/  @!P2 IMAD.IADD R86, R86, 0x1, -R2 ;  /* 0x000000015656a824 */ /* 0x000fe200078e0a02 */
[----:B------:R-:W-:Y:S01]  /*3510*/  ISETP.GE.AND P2, PT, R145, RZ, PT ;  /* 0x000000ff9100720c */ /* 0x000fe20003f46270 */
[----:B------:R-:W-:-:S04]  /*3520*/  IMAD.HI.U32 R9, R3, R11, RZ ;  /* 0x0000000b03097227 */ /* 0x000fc800078e00ff */
[----:B------:R-:W-:Y:S01]  /*3530*/  @!P0 IMAD.MOV R86, RZ, RZ, -R86 ;  /* 0x000000ffff568224 */ /* 0x000fe200078e0a56 */
[----:B------:R-:W-:Y:S01]  /*3540*/  ISETP.GT.U32.AND P0, PT, R2, R250, PT ;  /* 0x000000fa0200720c */ /* 0x000fe20003f04070 */
[--C-:B------:R-:W-:Y:S02]  /*3550*/  @!P4 IMAD.IADD R87, R87, 0x1, -R2.reuse ;  /* 0x000000015757c824 */ /* 0x100fe400078e0a02 */
[----:B------:R-:W-:Y:S02]  /*3560*/  IMAD.MOV R9, RZ, RZ, -R9 ;  /* 0x000000ffff097224 */ /* 0x000fe400078e0a09 */
[--C-:B------:R-:W-:Y:S01]  /*3570*/  @!P5 IMAD.IADD R252, R252, 0x1, -R2.reuse ;  /* 0x00000001fcfcd824 */ /* 0x100fe200078e0a02 */
[----:B------:R-:W-:Y:S01]  /*3580*/  ISETP.GE.AND P5, PT, R85, RZ, PT ;  /* 0x000000ff5500720c */ /* 0x000fe20003fa6270 */
[----:B------:R-:W-:Y:S01]  /*3590*/  @!P6 IMAD.IADD R7, R7, 0x1, -R2 ;  /* 0x000000010707e824 */ /* 0x000fe200078e0a02 */
[C---:B------:R-:W-:Y:S01]  /*35a0*/  ISETP.GT.U32.AND P6, PT, R2.reuse, R87, PT ;  /* 0x000000570200720c */ /* 0x040fe20003fc4070 */
[C---:B------:R-:W-:Y:S01]  /*35b0*/  IMAD R85, R2.reuse, R9, R11 ;  /* 0x0000000902557224 */ /* 0x040fe200078e020b */
[----:B------:R-:W-:Y:S01]  /*35c0*/  ISETP.GT.U32.AND P4, PT, R2, R252, PT ;  /* 0x000000fc0200720c */ /* 0x000fe20003f84070 */
[----:B------:R-:W-:-:S04]  /*35d0*/  IMAD.HI.U32 R9, R3, R12, RZ ;  /* 0x0000000c03097227 */ /* 0x000fc800078e00ff */
[----:B------:R-:W-:Y:S01]  /*35e0*/  @!P0 IMAD.IADD R250, R250, 0x1, -R2 ;  /* 0x00000001fafa8824 */ /* 0x000fe200078e0a02 */
[----:B------:R-:W-:Y:S01]  /*35f0*/  ISETP.GE.AND P0, PT, R143, RZ, PT ;  /* 0x000000ff8f00720c */ /* 0x000fe20003f06270 */
[----:B------:R-:W-:Y:S02]  /*3600*/  IMAD.MOV R9, RZ, RZ, -R9 ;  /* 0x000000ffff097224 */ /* 0x000fe400078e0a09 */
[----:B------:R-:W-:Y:S01]  /*3610*/  @!P3 IMAD.MOV R90, RZ, RZ, -R90 ;  /* 0x000000ffff5ab224 */ /* 0x000fe200078e0a5a */
[C---:B------:R-:W-:Y:S01]  /*3620*/  ISETP.GT.U32.AND P3, PT, R2.reuse, R7, PT ;  /* 0x000000070200720c */ /* 0x040fe20003f64070 */
[C---:B------:R-:W-:Y:S02]  /*3630*/  IMAD R9, R2.reuse, R9, R12 ;  /* 0x0000000902097224 */ /* 0x040fe400078e020c */
[----:B------:R-:W-:Y:S01]  /*3640*/  @!P1 IMAD.MOV R250, RZ, RZ, -R250 ;  /* 0x000000fffffa9224 */ /* 0x000fe200078e0afa */
[C---:B------:R-:W-:Y:S01]  /*3650*/  ISETP.GT.U32.AND P1, PT, R2.reuse, R85, PT ;  /* 0x000000550200720c */ /* 0x040fe20003f24070 */
[----:B------:R-:W-:Y:S01]  /*3660*/  @!P6 IMAD.IADD R87, R87, 0x1, -R2 ;  /* 0x000000015757e824 */ /* 0x000fe200078e0a02 */
[----:B------:R-:W-:Y:S01]  /*3670*/  ISETP.GT.U32.AND P6, PT, R2, R9, PT ;  /* 0x000000090200720c */ /* 0x000fe20003fc4070 */
[----:B------:R-:W-:-:S04]  /*3680*/  IMAD.HI.U32 R12, R3, R246, RZ ;  /* 0x000000f6030c7227 */ /* 0x000fc800078e00ff */
[----:B------:R-:W-:Y:S02]  /*3690*/  IMAD.MOV R13, RZ, RZ, -R12 ;  /* 0x000000ffff0d7224 */ /* 0x000fe400078e0a0c */
[----:B------:R-:W-:-:S04]  /*36a0*/  IMAD.HI.U32 R11, R3, R248, RZ ;  /* 0x000000f8030b7227 */ /* 0x000fc800078e00ff */
[--C-:B------:R-:W-:Y:S01]  /*36b0*/  @!P3 IMAD.IADD R7, R7, 0x1, -R2.reuse ;  /* 0x000000010707b824 */ /* 0x100fe200078e0a02 */
[----:B------:R-:W-:Y:S01]  /*36c0*/  ISETP.GE.AND P3, PT, R139, RZ, PT ;  /* 0x000000ff8b00720c */ /* 0x000fe20003f66270 */
[----:B------:R-:W-:Y:S01]  /*36d0*/  @!P1 IMAD.IADD R85, R85, 0x1, -R2 ;  /* 0x0000000155559824 */ /* 0x000fe200078e0a02 */
[----:B------:R-:W-:Y:S01]  /*36e0*/  ISETP.GE.AND P1, PT, R140, RZ, PT ;  /* 0x000000ff8c00720c */ /* 0x000fe20003f26270 */
[C---:B------:R-:W-:Y:S01]  /*36f0*/  IMAD R246, R2.reuse, R13, R246 ;  /* 0x0000000d02f67224 */ /* 0x040fe200078e02f6 */
[----:B------:R-:W-:Y:S01]  /*3700*/  IABS R140, R27 ;  /* 0x0000001b008c7213 */ /* 0x000fe20000000000 */
[----:B------:R-:W-:Y:S02]  /*3710*/  IMAD.MOV R11, RZ, RZ, -R11 ;  /* 0x000000ffff0b7224 */ /* 0x000fe400078e0a0b */
[----:B------:R-:W-:Y:S01]  /*3720*/  @!P6 IMAD.IADD R9, R9, 0x1, -R2 ;  /* 0x000000010909e824 */ /* 0x000fe200078e0a02 */
[C---:B------:R-:W-:Y:S01]  /*3730*/  ISETP.GT.U32.AND P6, PT, R2.reuse, R85, PT ;  /* 0x000000550200720c */ /* 0x040fe20003fc4070 */
[----:B------:R-:W-:Y:S01]  /*3740*/  @!P5 IMAD.MOV R7, RZ, RZ, -R7 ;  /* 0x000000ffff07d224 */ /* 0x000fe200078e0a07 */
[C---:B------:R-:W-:Y:S01]  /*3750*/  ISETP.GT.U32.AND P5, PT, R2.reuse, R246, PT ;  /* 0x000000f60200720c */ /* 0x040fe20003fa4070 */
[----:B------:R-:W-:-:S02]  /*3760*/  IMAD R248, R2, R11, R248 ;  /* 0x0000000b02f87224 */ /* 0x000fc400078e02f8 */
[----:B------:R-:W-:-:S04]  /*3770*/  IMAD.HI.U32 R11, R3, R244, RZ ;  /* 0x000000f4030b7227 */ /* 0x000fc800078e00ff */
[----:B------:R-:W-:Y:S01]  /*3780*/  @!P4 IMAD.IADD R252, R252, 0x1, -R2 ;  /* 0x00000001fcfcc824 */ /* 0x000fe200078e0a02 */
[----:B------:R-:W-:Y:S01]  /*3790*/  ISETP.GE.AND P4, PT, R141, RZ, PT ;  /* 0x000000ff8d00720c */ /* 0x000fe20003f86270 */
[----:B------:R-:W-:Y:S02]  /*37a0*/  IMAD.MOV R11, RZ, RZ, -R11 ;  /* 0x000000ffff0b7224 */ /* 0x000fe400078e0a0b */
[----:B------:R-:W-:Y:S01]  /*37b0*/  @!P2 IMAD.MOV R88, RZ, RZ, -R88 ;  /* 0x000000ffff58a224 */ /* 0x000fe200078e0a58 */
[----:B------:R-:W-:Y:S01]  /*37c0*/  ISETP.GE.AND P2, PT, R142, RZ, PT ;  /* 0x000000ff8e00720c */ /* 0x000fe20003f46270 */
[----:B------:R-:W-:Y:S01]  /*37d0*/  IMAD R244, R2, R11, R244 ;  /* 0x0000000b02f47224 */ /* 0x000fe200078e02f4 */
[----:B------:R-:W-:Y:S01]  /*37e0*/  IABS R142, R33 ;  /* 0x00000021008e7213 */ /* 0x000fe20000000000 */
[----:B------:R-:W-:-:S04]  /*37f0*/  IMAD.HI.U32 R11, R3, R242, RZ ;  /* 0x000000f2030b7227 */ /* 0x000fc800078e00ff */
[--C-:B------:R-:W-:Y:S01]  /*3800*/  @!P6 IMAD.IADD R85, R85, 0x1, -R2.reuse ;  /* 0x000000015555e824 */ /* 0x100fe200078e0a02 */
[----:B------:R-:W-:Y:S01]  /*3810*/  ISETP.GE.AND P6, PT, R137, RZ, PT ;  /* 0x000000ff8900720c */ /* 0x000fe20003fc6270 */
[----:B------:R-:W-:Y:S02]  /*3820*/  @!P5 IMAD.IADD R246, R246, 0x1, -R2 ;  /* 0x00000001f6f6d824 */ /* 0x000fe400078e0a02 */
[----:B------:R-:W-:Y:S02]  /*3830*/  IMAD.MOV R11, RZ, RZ, -R11 ;  /* 0x000000ffff0b7224 */ /* 0x000fe400078e0a0b */
[----:B------:R-:W-:Y:S01]  /*3840*/  @!P4 IMAD.MOV R85, RZ, RZ, -R85 ;  /* 0x000000ffff55c224 */ /* 0x000fe200078e0a55 */
[C---:B------:R-:W-:Y:S01]  /*3850*/  ISETP.GT.U32.AND P4, PT, R2.reuse, R246, PT ;  /* 0x000000f60200720c */ /* 0x040fe20003f84070 */
[----:B------:R-:W-:Y:S02]  /*3860*/  IMAD R242, R2, R11, R242 ;  /* 0x0000000b02f27224 */ /* 0x000fe400078e02f2 */
[----:B------:R-:W-:-:S04]  /*3870*/  IMAD.HI.U32 R11, R3, R240, RZ ;  /* 0x000000f0030b7227 */ /* 0x000fc800078e00ff */
[----:B------:R-:W-:Y:S01]  /*3880*/  @!P0 IMAD.MOV R87, RZ, RZ, -R87 ;  /* 0x000000ffff578224 */ /* 0x000fe200078e0a57 */
[C---:B------:R-:W-:Y:S01]  /*3890*/  ISETP.GT.U32.AND P0, PT, R2.reuse, R9, PT ;  /* 0x000000090200720c */ /* 0x040fe20003f04070 */
[----:B------:R-:W-:Y:S01]  /*38a0*/  @!P2 IMAD.MOV R252, RZ, RZ, -R252 ;  /* 0x000000fffffca224 */ /* 0x000fe200078e0afc */
[----:B------:R-:W-:Y:S01]  /*38b0*/  ISETP.GT.U32.AND P2, PT, R2, R248, PT ;  /* 0x000000f80200720c */ /* 0x000fe20003f44070 */
[----:B------:R-:W-:Y:S02]  /*38c0*/  IMAD.MOV R13, RZ, RZ, -R11 ;  /* 0x000000ffff0d7224 */ /* 0x000fe400078e0a0b */
[----:B------:R-:W-:Y:S02]  /*38d0*/  @!P4 IMAD.IADD R246, R246, 0x1, -R2 ;  /* 0x00000001f6f6c824 */ /* 0x000fe400078e0a02 */
[----:B------:R-:W-:Y:S02]  /*38e0*/  IMAD R240, R2, R13, R240 ;  /* 0x0000000d02f07224 */ /* 0x000fe400078e02f0 */
[----:B------:R-:W-:-:S03]  /*38f0*/  IMAD.HI.U32 R11, R3, R236, RZ ;  /* 0x000000ec030b7227 */ /* 0x000fc600078e00ff */
[C---:B------:R-:W-:Y:S01]  /*3900*/  ISETP.GT.U32.AND P4, PT, R2.reuse, R240, PT ;  /* 0x000000f00200720c */ /* 0x040fe20003f84070 */
[--C-:B------:R-:W-:Y:S01]  /*3910*/  @!P0 IMAD.IADD R9, R9, 0x1, -R2.reuse ;  /* 0x0000000109098824 */ /* 0x100fe200078e0a02 */
[----:B------:R-:W-:Y:S01]  /*3920*/  ISETP.GT.U32.AND P0, PT, R2, R244, PT ;  /* 0x000000f40200720c */ /* 0x000fe20003f04070 */
[----:B------:R-:W-:Y:S01]  /*3930*/  @!P2 IMAD.IADD R248, R248, 0x1, -R2 ;  /* 0x00000001f8f8a824 */ /* 0x000fe200078e0a02 */
[----:B------:R-:W-:Y:S01]  /*3940*/  ISETP.GE.AND P2, PT, R138, RZ, PT ;  /* 0x000000ff8a00720c */ /* 0x000fe20003f46270 */
[----:B------:R-:W-:Y:S01]  /*3950*/  @!P3 IMAD.MOV R9, RZ, RZ, -R9 ;  /* 0x000000ffff09b224 */ /* 0x000fe200078e0a09 */
[C---:B------:R-:W-:Y:S01]  /*3960*/  ISETP.GT.U32.AND P3, PT, R2.reuse, R242, PT ;  /* 0x000000f20200720c */ /* 0x040fe20003f64070 */
[----:B------:R-:W-:Y:S01]  /*3970*/  IMAD.MOV R13, RZ, RZ, -R11 ;  /* 0x000000ffff0d7224 */ /* 0x000fe200078e0a0b */
[----:B------:R-:W-:Y:S01]  /*3980*/  ISETP.GT.U32.AND P5, PT, R2, R248, PT ;  /* 0x000000f80200720c */ /* 0x000fe20003fa4070 */
[----:B------:R-:W-:Y:S01]  /*3990*/  IMAD.HI.U32 R11, R3, R232, RZ ;  /* 0x000000e8030b7227 */ /* 0x000fe200078e00ff */
[----:B------:R-:W-:-:S03]  /*39a0*/  IABS R138, R29 ;  /* 0x0000001d008a7213 */ /* 0x000fc60000000000 */
[--C-:B------:R-:W-:Y:S02]  /*39b0*/  @!P4 IMAD.IADD R240, R240, 0x1, -R2.reuse ;  /* 0x00000001f0f0c824 */ /* 0x100fe400078e0a02 */
[----:B------:R-:W-:Y:S02]  /*39c0*/  IMAD.MOV R11, RZ, RZ, -R11 ;  /* 0x000000ffff0b7224 */ /* 0x000fe400078e0a0b */
[----:B------:R-:W-:Y:S01]  /*39d0*/  @!P0 IMAD.IADD R244, R244, 0x1, -R2 ;  /* 0x00000001f4f48824 */ /* 0x000fe200078e0a02 */
[C---:B------:R-:W-:Y:S01]  /*39e0*/  ISETP.GT.U32.AND P4, PT, R2.reuse, R240, PT ;  /* 0x000000f00200720c */ /* 0x040fe20003f84070 */
[C---:B------:R-:W-:Y:S02]  /*39f0*/  IMAD R232, R2.reuse, R11, R232 ;  /* 0x0000000b02e87224 */ /* 0x040fe400078e02e8 */
[----:B------:R-:W-:Y:S01]  /*3a00*/  IMAD.HI.U32 R11, R3, R238, RZ ;  /* 0x000000ee030b7227 */ /* 0x000fe200078e00ff */
[----:B------:R-:W-:-:S03]  /*3a10*/  ISETP.GT.U32.AND P0, PT, R2, R244, PT ;  /* 0x000000f40200720c */ /* 0x000fc60003f04070 */
[--C-:B------:R-:W-:Y:S01]  /*3a20*/  @!P5 IMAD.IADD R248, R248, 0x1, -R2.reuse ;  /* 0x00000001f8f8d824 */ /* 0x100fe200078e0a02 */
[----:B------:R-:W-:Y:S01]  /*3a30*/  ISETP.GE.AND P5, PT, R135, RZ, PT ;  /* 0x000000ff8700720c */ /* 0x000fe20003fa6270 */
[----:B------:R-:W-:Y:S02]  /*3a40*/  @!P3 IMAD.IADD R242, R242, 0x1, -R2 ;  /* 0x00000001f2f2b824 */ /* 0x000fe400078e0a02 */
[----:B------:R-:W-:Y:S02]  /*3a50*/  IMAD.MOV R11, RZ, RZ, -R11 ;  /* 0x000000ffff0b7224 */ /* 0x000fe400078e0a0b */
[----:B------:R-:W-:Y:S01]  /*3a60*/  @!P1 IMAD.MOV R248, RZ, RZ, -R248 ;  /* 0x000000fffff89224 */ /* 0x000fe200078e0af8 */
[C---:B------:R-:W-:Y:S01]  /*3a70*/  ISETP.GT.U32.AND P1, PT, R2.reuse, R242, PT ;  /* 0x000000f20200720c */ /* 0x040fe20003f24070 */
[----:B------:R-:W-:Y:S01]  /*3a80*/  @!P6 IMAD.MOV R246, RZ, RZ, -R246 ;  /* 0x000000fffff6e224 */ /* 0x000fe200078e0af6 */
[C---:B------:R-:W-:Y:S01]  /*3a90*/  ISETP.GT.U32.AND P6, PT, R2.reuse, R232, PT ;  /* 0x000000e80200720c */ /* 0x040fe20003fc4070 */
[----:B------:R-:W-:-:S02]  /*3aa0*/  IMAD R238, R2, R11, R238 ;  /* 0x0000000b02ee7224 */ /* 0x000fc400078e02ee */
[--C-:B------:R-:W-:Y:S02]  /*3ab0*/  @!P4 IMAD.IADD R240, R240, 0x1, -R2.reuse ;  /* 0x00000001f0f0c824 */ /* 0x100fe400078e0a02 */
[--C-:B------:R-:W-:Y:S01]  /*3ac0*/  @!P0 IMAD.IADD R244, R244, 0x1, -R2.reuse ;  /* 0x00000001f4f48824 */ /* 0x100fe200078e0a02 */
[----:B------:R-:W-:Y:S01]  /*3ad0*/  ISETP.GT.U32.AND P4, PT, R2, R238, PT ;  /* 0x000000ee0200720c */ /* 0x000fe20003f84070 */
[----:B------:R-:W-:Y:S01]  /*3ae0*/  IMAD.HI.U32 R11, R3, R234, RZ ;  /* 0x000000ea030b7227 */ /* 0x000fe200078e00ff */
[----:B------:R-:W-:Y:S02]  /*3af0*/  ISETP.GE.AND P0, PT, R136, RZ, PT ;  /* 0x000000ff8800720c */ /* 0x000fe40003f06270 */
[----:B------:R-:W-:Y:S01]  /*3b00*/  IABS R136, R31 ;  /* 0x0000001f00887213 */ /* 0x000fe20000000000 */
[--C-:B------:R-:W-:Y:S01]  /*3b10*/  @!P1 IMAD.IADD R242, R242, 0x1, -R2.reuse ;  /* 0x00000001f2f29824 */ /* 0x100fe200078e0a02 */
[----:B------:R-:W-:Y:S01]  /*3b20*/  ISETP.GE.AND P1, PT, R133, RZ, PT ;  /* 0x000000ff8500720c */ /* 0x000fe20003f26270 */
[----:B------:R-:W-:Y:S01]  /*3b30*/  @!P6 IMAD.IADD R232, R232, 0x1, -R2 ;  /* 0x00000001e8e8e824 */ /* 0x000fe200078e0a02 */
[----:B------:R-:W-:Y:S01]  /*3b40*/  ISETP.GE.AND P6, PT, R127, RZ, PT ;  /* 0x000000ff7f00720c */ /* 0x000fe20003fc6270 */
[----:B------:R-:W-:-:S02]  /*3b50*/  @!P5 IMAD.MOV R242, RZ, RZ, -R242 ;  /* 0x000000fffff2d224 */ /* 0x000fc400078e0af2 */
[C---:B------:R-:W-:Y:S01]  /*3b60*/  IMAD R236, R2.reuse, R13, R236 ;  /* 0x0000000d02ec7224 */ /* 0x040fe200078e02ec */
[----:B------:R-:W-:Y:S01]  /*3b70*/  ISETP.GT.U32.AND P5, PT, R2, R232, PT ;  /* 0x000000e80200720c */ /* 0x000fe20003fa4070 */
[----:B------:R-:W-:Y:S01]  /*3b80*/  @!P4 IMAD.IADD R238, R238, 0x1, -R2 ;  /* 0x00000001eeeec824 */ /* 0x000fe200078e0a02 */
[----:B------:R-:W-:Y:S01]  /*3b90*/  ISETP.GE.AND P4, PT, R125, RZ, PT ;  /* 0x000000ff7d00720c */ /* 0x000fe20003f86270 */
[----:B------:R-:W-:Y:S01]  /*3ba0*/  @!P0 IMAD.MOV R240, RZ, RZ, -R240 ;  /* 0x000000fffff08224 */ /* 0x000fe200078e0af0 */
[C---:B------:R-:W-:Y:S01]  /*3bb0*/  ISETP.GT.U32.AND P3, PT, R2.reuse, R236, PT ;  /* 0x000000ec0200720c */ /* 0x040fe20003f64070 */
[----:B------:R-:W-:Y:S01]  /*3bc0*/  IMAD.MOV R13, RZ, RZ, -R11 ;  /* 0x000000ffff0d7224 */ /* 0x000fe200078e0a0b */
[----:B------:R-:W-:Y:S01]  /*3bd0*/  ISETP.GT.U32.AND P0, PT, R2, R238, PT ;  /* 0x000000ee0200720c */ /* 0x000fe20003f04070 */
[----:B------:R-:W-:-:S04]  /*3be0*/  IMAD.HI.U32 R11, R3, R230, RZ ;  /* 0x000000e6030b7227 */ /* 0x000fc800078e00ff */
[----:B------:R-:W-:Y:S02]  /*3bf0*/  IMAD R234, R2, R13, R234 ;  /* 0x0000000d02ea7224 */ /* 0x000fe400078e02ea */
[----:B------:R-:W-:Y:S02]  /*3c00*/  IMAD.MOV R11, RZ, RZ, -R11 ;  /* 0x000000ffff0b7224 */ /* 0x000fe400078e0a0b */
[----:B------:R-:W-:Y:S01]  /*3c10*/  @!P5 IMAD.IADD R232, R232, 0x1, -R2 ;  /* 0x00000001e8e8d824 */ /* 0x000fe200078e0a02 */
[C---:B------:R-:W-:Y:S01]  /*3c20*/  ISETP.GT.U32.AND P5, PT, R2.reuse, R234, PT ;  /* 0x000000ea0200720c */ /* 0x040fe20003fa4070 */
[----:B------:R-:W-:Y:S02]  /*3c30*/  IMAD R230, R2, R11, R230 ;  /* 0x0000000b02e67224 */ /* 0x000fe400078e02e6 */
[--C-:B------:R-:W-:Y:S01]  /*3c40*/  @!P0 IMAD.IADD R238, R238, 0x1, -R2.reuse ;  /* 0x00000001eeee8824 */ /* 0x100fe200078e0a02 */
[----:B------:R-:W-:Y:S01]  /*3c50*/  ISETP.GE.AND P0, PT, R10, RZ, PT ;  /* 0x000000ff0a00720c */ /* 0x000fe20003f06270 */
[----:B------:R-:W-:-:S02]  /*3c60*/  @!P3 IMAD.IADD R236, R236, 0x1, -R2 ;  /* 0x00000001ececb824 */ /* 0x000fc400078e0a02 */
[----:B------:R-:W-:Y:S01]  /*3c70*/  @!P6 IMAD.MOV R238, RZ, RZ, -R238 ;  /* 0x000000ffffeee224 */ /* 0x000fe200078e0aee */
[C---:B------:R-:W-:Y:S01]  /*3c80*/  ISETP.GT.U32.AND P6, PT, R2.reuse, R230, PT ;  /* 0x000000e60200720c */ /* 0x040fe20003fc4070 */
[----:B------:R-:W-:Y:S01]  /*3c90*/  @!P1 IMAD.MOV R232, RZ, RZ, -R232 ;  /* 0x000000ffffe89224 */ /* 0x000fe200078e0ae8 */
[----:B------:R-:W-:Y:S01]  /*3ca0*/  ISETP.GT.U32.AND P3, PT, R2, R236, PT ;  /* 0x000000ec0200720c */ /* 0x000fe20003f64070 */
[----:B------:R-:W-:Y:S01]  /*3cb0*/  IMAD.HI.U32 R10, R3, R224, RZ ;  /* 0x000000e0030a7227 */ /* 0x000fe200078e00ff */
[----:B------:R-:W-:-:S03]  /*3cc0*/  ISETP.GE.AND P1, PT, R8, RZ, PT ;  /* 0x000000ff0800720c */ /* 0x000fc60003f26270 */
[----:B------:R-:W-:Y:S02]  /*3cd0*/  @!P5 IMAD.IADD R234, R234, 0x1, -R2 ;  /* 0x00000001eaead824 */ /* 0x000fe400078e0a02 */
[----:B------:R-:W-:-:S03]  /*3ce0*/  IMAD.HI.U32 R8, R3, R228, RZ ;  /* 0x000000e403087227 */ /* 0x000fc600078e00ff */
[----:B------:R-:W-:Y:S01]  /*3cf0*/  ISETP.GT.U32.AND P5, PT, R2, R234, PT ;  /* 0x000000ea0200720c */ /* 0x000fe20003fa4070 */
[----:B------:R-:W-:Y:S02]  /*3d00*/  @!P6 IMAD.IADD R230, R230, 0x1, -R2 ;  /* 0x00000001e6e6e824 */ /* 0x000fe400078e0a02 */
[----:B------:R-:W-:Y:S02]  /*3d10*/  IMAD.MOV R11, RZ, RZ, -R8 ;  /* 0x000000ffff0b7224 */ /* 0x000fe400078e0a08 */
[----:B------:R-:W-:Y:S01]  /*3d20*/  IMAD.HI.U32 R8, R3, R226, RZ ;  /* 0x000000e203087227 */ /* 0x000fe200078e00ff */
[----:B------:R-:W-:-:S03]  /*3d30*/  ISETP.GT.U32.AND P6, PT, R2, R230, PT ;  /* 0x000000e60200720c */ /* 0x000fc60003fc4070 */
[----:B------:R-:W-:Y:S02]  /*3d40*/  IMAD R228, R2, R11, R228 ;  /* 0x0000000b02e47224 */ /* 0x000fe400078e02e4 */
[----:B------:R-:W-:Y:S01]  /*3d50*/  @!P3 IMAD.IADD R236, R236, 0x1, -R2 ;  /* 0x00000001ececb824 */ /* 0x000fe200078e0a02 */
[----:B------:R-:W-:Y:S01]  /*3d60*/  ISETP.GE.AND P3, PT, R129, RZ, PT ;  /* 0x000000ff8100720c */ /* 0x000fe20003f66270 */
[----:B------:R-:W-:Y:S02]  /*3d70*/  IMAD.MOV R11, RZ, RZ, -R8 ;  /* 0x000000ffff0b7224 */ /* 0x000fe400078e0a08 */
[----:B------:R-:W-:Y:S01]  /*3d80*/  @!P5 IMAD.IADD R234, R234, 0x1, -R2 ;  /* 0x00000001eaead824 */ /* 0x000fe200078e0a02 */
[C---:B------:R-:W-:Y:S01]  /*3d90*/  ISETP.GT.U32.AND P5, PT, R2.reuse, R228, PT ;  /* 0x000000e40200720c */ /* 0x040fe20003fa4070 */
[----:B------:R-:W-:Y:S02]  /*3da0*/  IMAD.MOV R13, RZ, RZ, -R10 ;  /* 0x000000ffff0d7224 */ /* 0x000fe400078e0a0a */
[----:B------:R-:W-:-:S02]  /*3db0*/  IMAD R226, R2, R11, R226 ;  /* 0x0000000b02e27224 */ /* 0x000fc400078e02e2 */
[----:B------:R-:W-:Y:S01]  /*3dc0*/  @!P2 IMAD.MOV R244, RZ, RZ, -R244 ;  /* 0x000000fffff4a224 */ /* 0x000fe200078e0af4 */
[----:B------:R-:W-:Y:S01]  /*3dd0*/  ISETP.GE.AND P2, PT, R131, RZ, PT ;  /* 0x000000ff8300720c */ /* 0x000fe20003f46270 */
[----:B------:R-:W-:Y:S02]  /*3de0*/  IMAD R224, R2, R13, R224 ;  /* 0x0000000d02e07224 */ /* 0x000fe400078e02e0 */
[----:B------:R-:W-:Y:S01]  /*3df0*/  @!P6 IMAD.IADD R230, R230, 0x1, -R2 ;  /* 0x00000001e6e6e824 */ /* 0x000fe200078e0a02 */
[----:B------:R-:W-:Y:S01]  /*3e00*/  ISETP.GT.U32.AND P6, PT, R2, R226, PT ;  /* 0x000000e20200720c */ /* 0x000fe20003fc4070 */
[----:B------:R-:W-:-:S04]  /*3e10*/  IMAD.HI.U32 R8, R3, R222, RZ ;  /* 0x000000de03087227 */ /* 0x000fc800078e00ff */
[----:B------:R-:W-:-:S04]  /*3e20*/  IMAD.HI.U32 R10, R3, R220, RZ ;  /* 0x000000dc030a7227 */ /* 0x000fc800078e00ff */
[----:B------:R-:W-:Y:S01]  /*3e30*/  @!P3 IMAD.MOV R234, RZ, RZ, -R234 ;  /* 0x000000ffffeab224 */ /* 0x000fe200078e0aea */
[----:B------:R-:W-:Y:S01]  /*3e40*/  ISETP.GT.U32.AND P3, PT, R2, R224, PT ;  /* 0x000000e00200720c */ /* 0x000fe20003f64070 */
[----:B------:R-:W-:Y:S02]  /*3e50*/  IMAD.MOV R11, RZ, RZ, -R8 ;  /* 0x000000ffff0b7224 */ /* 0x000fe400078e0a08 */
[----:B------:R-:W-:Y:S02]  /*3e60*/  IMAD.MOV R13, RZ, RZ, -R10 ;  /* 0x000000ffff0d7224 */ /* 0x000fe400078e0a0a */
[----:B------:R-:W-:Y:S02]  /*3e70*/  @!P5 IMAD.IADD R228, R228, 0x1, -R2 ;  /* 0x00000001e4e4d824 */ /* 0x000fe400078e0a02 */
[C---:B------:R-:W-:Y:S02]  /*3e80*/  IMAD R222, R2.reuse, R11, R222 ;  /* 0x0000000b02de7224 */ /* 0x040fe400078e02de */
[C---:B------:R-:W-:Y:S01]  /*3e90*/  IMAD R220, R2.reuse, R13, R220 ;  /* 0x0000000d02dc7224 */ /* 0x040fe200078e02dc */
[C---:B------:R-:W-:Y:S01]  /*3ea0*/  ISETP.GT.U32.AND P5, PT, R2.reuse, R228, PT ;  /* 0x000000e40200720c */ /* 0x040fe20003fa4070 */
[----:B------:R-:W-:Y:S01]  /*3eb0*/  @!P2 IMAD.MOV R236, RZ, RZ, -R236 ;  /* 0x000000ffffeca224 */ /* 0x000fe200078e0aec */
[----:B------:R-:W-:Y:S01]  /*3ec0*/  ISETP.GE.AND P2, PT, R123, RZ, PT ;  /* 0x000000ff7b00720c */ /* 0x000fe20003f46270 */
[----:B------:R-:W-:Y:S01]  /*3ed0*/  @!P4 IMAD.MOV R230, RZ, RZ, -R230 ;  /* 0x000000ffffe6c224 */ /* 0x000fe200078e0ae6 */
[----:B------:R-:W-:Y:S01]  /*3ee0*/  ISETP.GT.U32.AND P4, PT, R2, R222, PT ;  /* 0x000000de0200720c */ /* 0x000fe20003f84070 */
[--C-:B------:R-:W-:Y:S01]  /*3ef0*/  @!P6 IMAD.IADD R226, R226, 0x1, -R2.reuse ;  /* 0x00000001e2e2e824 */ /* 0x100fe200078e0a02 */
[----:B------:R-:W-:Y:S01]  /*3f00*/  ISETP.GT.U32.AND P6, PT, R2, R220, PT ;  /* 0x000000dc0200720c */ /* 0x000fe20003fc4070 */
[----:B------:R-:W-:-:S02]  /*3f10*/  @!P3 IMAD.IADD R224, R224, 0x1, -R2 ;  /* 0x00000001e0e0b824 */ /* 0x000fc400078e0a02 */
[----:B------:R-:W-:Y:S01]  /*3f20*/  IMAD.HI.U32 R8, R3, R218, RZ ;  /* 0x000000da03087227 */ /* 0x000fe200078e00ff */
[----:B------:R-:W-:-:S03]  /*3f30*/  ISETP.GT.U32.AND P3, PT, R2, R226, PT ;  /* 0x000000e20200720c */ /* 0x000fc60003f64070 */
[----:B------:R-:W-:Y:S02]  /*3f40*/  IMAD.MOV R11, RZ, RZ, -R8 ;  /* 0x000000ffff0b7224 */ /* 0x000fe400078e0a08 */
[----:B------:R-:W-:Y:S01]  /*3f50*/  @!P5 IMAD.IADD R228, R228, 0x1, -R2 ;  /* 0x00000001e4e4d824 */ /* 0x000fe200078e0a02 */
[----:B------:R-:W-:Y:S01]  /*3f60*/  ISETP.GE.AND P5, PT, R121, RZ, PT ;  /* 0x000000ff7900720c */ /* 0x000fe20003fa6270 */
[----:B------:R-:W-:Y:S01]  /*3f70*/  IMAD R218, R2, R11, R218 ;  /* 0x0000000b02da7224 */ /* 0x000fe200078e02da */
[----:B------:R-:W-:Y:S01]  /*3f80*/  IABS R11, R66 ;  /* 0x00000042000b7213 */ /* 0x000fe20000000000 */
[----:B------:R-:W-:Y:S02]  /*3f90*/  @!P4 IMAD.IADD R222, R222, 0x1, -R2 ;  /* 0x00000001dedec824 */ /* 0x000fe400078e0a02 */
[----:B------:R-:W-:Y:S01]  /*3fa0*/  @!P2 IMAD.MOV R228, RZ, RZ, -R228 ;  /* 0x000000ffffe4a224 */ /* 0x000fe200078e0ae4 */
[----:B------:R-:W-:Y:S01]  /*3fb0*/  ISETP.GT.U32.AND P2, PT, R2, R224, PT ;  /* 0x000000e00200720c */ /* 0x000fe20003f44070 */
[----:B------:R-:W-:Y:S01]  /*3fc0*/  @!P6 IMAD.IADD R220, R220, 0x1, -R2 ;  /* 0x00000001dcdce824 */ /* 0x000fe200078e0a02 */
[----:B------:R-:W-:Y:S01]  /*3fd0*/  ISETP.GT.U32.AND P4, PT, R2, R222, PT ;  /* 0x000000de0200720c */ /* 0x000fe20003f84070 */
[----:B------:R-:W-:-:S03]  /*3fe0*/  IMAD.HI.U32 R10, R3, R216, RZ ;  /* 0x000000d8030a7227 */ /* 0x000fc600078e00ff */
[----:B------:R-:W-:Y:S01]  /*3ff0*/  ISETP.GT.U32.AND P6, PT, R2, R220, PT ;  /* 0x000000dc0200720c */ /* 0x000fe20003fc4070 */
[----:B------:R-:W-:Y:S01]  /*4000*/  @!P3 IMAD.IADD R226, R226, 0x1, -R2 ;  /* 0x00000001e2e2b824 */ /* 0x000fe200078e0a02 */
[----:B------:R-:W-:Y:S01]  /*4010*/  ISETP.GT.U32.AND P3, PT, R2, R218, PT ;  /* 0x000000da0200720c */ /* 0x000fe20003f64070 */
[----:B------:R-:W-:Y:S02]  /*4020*/  IMAD.MOV R13, RZ, RZ, -R10 ;  /* 0x000000ffff0d7224 */ /* 0x000fe400078e0a0a */
[----:B------:R-:W-:-:S04]  /*4030*/  IMAD.HI.U32 R8, R3, R11, RZ ;  /* 0x0000000b03087227 */ /* 0x000fc800078e00ff */
[----:B------:R-:W-:Y:S02]  /*4040*/  IMAD R216, R2, R13, R216 ;  /* 0x0000000d02d87224 */ /* 0x000fe400078e02d8 */
[----:B------:R-:W-:Y:S02]  /*4050*/  IMAD.MOV R8, RZ, RZ, -R8 ;  /* 0x000000ffff087224 */ /* 0x000fe400078e0a08 */
[--C-:B------:R-:W-:Y:S01]  /*4060*/  @!P2 IMAD.IADD R224, R224, 0x1, -R2.reuse ;  /* 0x00000001e0e0a824 */ /* 0x100fe200078e0a02 */
[C---:B------:R-:W-:Y:S01]  /*4070*/  ISETP.GT.U32.AND P2, PT, R2.reuse, R216, PT ;  /* 0x000000d80200720c */ /* 0x040fe20003f44070 */
[----:B------:R-:W-:Y:S02]  /*4080*/  IMAD R11, R2, R8, R11 ;  /* 0x00000008020b7224 */ /* 0x000fe400078e020b */
[--C-:B------:R-:W-:Y:S01]  /*4090*/  @!P4 IMAD.IADD R222, R222, 0x1, -R2.reuse ;  /* 0x00000001dedec824 */ /* 0x100fe200078e0a02 */
[----:B------:R-:W-:Y:S01]  /*40a0*/  ISETP.GE.AND P4, PT, R115, RZ, PT ;  /* 0x000000ff7300720c */ /* 0x000fe20003f86270 */
[--C-:B------:R-:W-:Y:S01]  /*40b0*/  @!P6 IMAD.IADD R220, R220, 0x1, -R2.reuse ;  /* 0x00000001dcdce824 */ /* 0x100fe200078e0a02 */
[----:B------:R-:W-:Y:S01]  /*40c0*/  ISETP.GT.U32.AND P6, PT, R2, R11, PT ;  /* 0x0000000b0200720c */ /* 0x000fe20003fc4070 */
[----:B------:R-:W-:Y:S01]  /*40d0*/  @!P3 IMAD.IADD R218, R218, 0x1, -R2 ;  /* 0x00000001dadab824 */ /* 0x000fe200078e0a02 */
[----:B------:R-:W-:Y:S01]  /*40e0*/  ISETP.GE.AND P3, PT, R117, RZ, PT ;  /* 0x000000ff7500720c */ /* 0x000fe20003f66270 */
[----:B------:R-:W-:-:S04]  /*40f0*/  IMAD.HI.U32 R8, R3, R214, RZ ;  /* 0x000000d603087227 */ /* 0x000fc800078e00ff */
[----:B------:R-:W-:-:S04]  /*4100*/  IMAD.HI.U32 R10, R3, R14, RZ ;  /* 0x0000000e030a7227 */ /* 0x000fc800078e00ff */
[----:B------:R-:W-:Y:S01]  /*4110*/  @!P1 IMAD.MOV R226, RZ, RZ, -R226 ;  /* 0x000000ffffe29224 */ /* 0x000fe200078e0ae2 */
[----:B------:R-:W-:Y:S01]  /*4120*/  ISETP.GT.U32.AND P1, PT, R2, R218, PT ;  /* 0x000000da0200720c */ /* 0x000fe20003f24070 */
[----:B------:R-:W-:Y:S02]  /*4130*/  IMAD.MOV R13, RZ, RZ, -R8 ;  /* 0x000000ffff0d7224 */ /* 0x000fe400078e0a08 */
[----:B------:R-:W-:-:S04]  /*4140*/  IMAD.HI.U32 R12, R3, R18, RZ ;  /* 0x00000012030c7227 */ /* 0x000fc800078e00ff */
[----:B------:R-:W-:Y:S02]  /*4150*/  IMAD.MOV R15, RZ, RZ, -R10 ;  /* 0x000000ffff0f7224 */ /* 0x000fe400078e0a0a */
[----:B------:R-:W-:Y:S02]  /*4160*/  IMAD R214, R2, R13, R214 ;  /* 0x0000000d02d67224 */ /* 0x000fe400078e02d6 */
[----:B------:R-:W-:Y:S01]  /*4170*/  IMAD.MOV R115, RZ, RZ, -R12 ;  /* 0x000000ffff737224 */ /* 0x000fe200078e0a0c */
[----:B------:R-:W-:Y:S01]  /*4180*/  IABS R12, R22 ;  /* 0x00000016000c7213 */ /* 0x000fe20000000000 */
[----:B------:R-:W-:Y:S01]  /*4190*/  @!P2 IMAD.IADD R216, R216, 0x1, -R2 ;  /* 0x00000001d8d8a824 */ /* 0x000fe200078e0a02 */
[----:B------:R-:W-:Y:S01]  /*41a0*/  ISETP.GE.AND P2, PT, R119, RZ, PT ;  /* 0x000000ff7700720c */ /* 0x000fe20003f46270 */
[C---:B------:R-:W-:Y:S01]  /*41b0*/  IMAD R13, R2.reuse, R15, R14 ;  /* 0x0000000f020d7224 */ /* 0x040fe200078e020e */
[----:B------:R-:W-:Y:S01]  /*41c0*/  IABS R14, R45 ;  /* 0x0000002d000e7213 */ /* 0x000fe20000000000 */
[C---:B------:R-:W-:Y:S01]  /*41d0*/  IMAD R15, R2.reuse, R115, R18 ;  /* 0x00000073020f7224 */ /* 0x040fe200078e0212 */
[----:B------:R-:W-:Y:S01]  /*41e0*/  IABS R18, R20 ;  /* 0x0000001400127213 */ /* 0x000fe20000000000 */
[----:B------:R-:W-:Y:S01]  /*41f0*/  @!P6 IMAD.IADD R11, R11, 0x1, -R2 ;  /* 0x000000010b0be824 */ /* 0x000fe200078e0a02 */
[C---:B------:R-:W-:Y:S01]  /*4200*/  ISETP.GT.U32.AND P6, PT, R2.reuse, R216, PT ;  /* 0x000000d80200720c */ /* 0x040fe20003fc4070 */
[----:B------:R-:W-:Y:S01]  /*4210*/  @!P4 IMAD.MOV R220, RZ, RZ, -R220 ;  /* 0x000000ffffdcc224 */ /* 0x000fe200078e0adc */
[----:B------:R-:W-:Y:S01]  /*4220*/  ISETP.GT.U32.AND P4, PT, R2, R13, PT ;  /* 0x0000000d0200720c */ /* 0x000fe20003f84070 */
[----:B------:R-:W-:Y:S01]  /*4230*/  @!P1 IMAD.IADD R218, R218, 0x1, -R2 ;  /* 0x00000001dada9824 */ /* 0x000fe200078e0a02 */
[C---:B------:R-:W-:Y:S01]  /*4240*/  ISETP.GT.U32.AND P1, PT, R2.reuse, R15, PT ;  /* 0x0000000f0200720c */ /* 0x040fe20003f24070 */
[----:B------:R-:W-:Y:S01]  /*4250*/  @!P0 IMAD.MOV R224, RZ, RZ, -R224 ;  /* 0x000000ffffe08224 */ /* 0x000fe200078e0ae0 */
[----:B------:R-:W-:Y:S01]  /*4260*/  ISETP.GT.U32.AND P0, PT, R2, R11, PT ;  /* 0x0000000b0200720c */ /* 0x000fe20003f04070 */
[----:B------:R-:W-:-:S04]  /*4270*/  IMAD.HI.U32 R8, R3, R212, RZ ;  /* 0x000000d403087227 */ /* 0x000fc800078e00ff */
[----:B------:R-:W-:Y:S02]  /*4280*/  IMAD.MOV R115, RZ, RZ, -R8 ;  /* 0x000000ffff737224 */ /* 0x000fe400078e0a08 */
[--C-:B------:R-:W-:Y:S01]  /*4290*/  @!P6 IMAD.IADD R216, R216, 0x1, -R2.reuse ;  /* 0x00000001d8d8e824 */ /* 0x100fe200078e0a02 */
[----:B------:R-:W-:Y:S01]  /*42a0*/  ISETP.GE.AND P6, PT, R66, RZ, PT ;  /* 0x000000ff4200720c */ /* 0x000fe20003fc6270 */
[--C-:B------:R-:W-:Y:S02]  /*42b0*/  @!P4 IMAD.IADD R13, R13, 0x1, -R2.reuse ;  /* 0x000000010d0dc824 */ /* 0x100fe400078e0a02 */
[--C-:B------:R-:W-:Y:S02]  /*42c0*/  @!P1 IMAD.IADD R15, R15, 0x1, -R2.reuse ;  /* 0x000000010f0f9824 */ /* 0x100fe400078e0a02 */
[----:B------:R-:W-:Y:S01]  /*42d0*/  @!P0 IMAD.IADD R11, R11, 0x1, -R2 ;  /* 0x000000010b0b8824 */ /* 0x000fe200078e0a02 */
[----:B------:R-:W-:Y:S01]  /*42e0*/  ISETP.GT.U32.AND P1, PT, R2, R13, PT ;  /* 0x0000000d0200720c */ /* 0x000fe20003f24070 */
[----:B------:R-:W-:Y:S01]  /*42f0*/  IMAD.HI.U32 R8, R3, R210, RZ ;  /* 0x000000d203087227 */ /* 0x000fe200078e00ff */
[----:B------:R-:W-:-:S03]  /*4300*/  ISETP.GE.AND P0, PT, R111, RZ, PT ;  /* 0x000000ff6f00720c */ /* 0x000fc60003f06270 */
[C---:B------:R-:W-:Y:S02]  /*4310*/  IMAD R212, R2.reuse, R115, R212 ;  /* 0x0000007302d47224 */ /* 0x040fe400078e02d4 */
[----:B------:R-:W-:Y:S02]  /*4320*/  IMAD.MOV R111, RZ, RZ, -R8 ;  /* 0x000000ffff6f7224 */ /* 0x000fe400078e0a08 */
[----:B------:R-:W-:Y:S02]  /*4330*/  IMAD.MOV.U32 R66, RZ, RZ, R11 ;  /* 0x000000ffff427224 */ /* 0x000fe400078e000b */
[C---:B------:R-:W-:Y:S02]  /*4340*/  IMAD R210, R2.reuse, R111, R210 ;  /* 0x0000006f02d27224 */ /* 0x040fe400078e02d2 */
[----:B------:R-:W-:Y:S01]  /*4350*/  @!P6 IMAD.MOV R66, RZ, RZ, -R66 ;  /* 0x000000ffff42e224 */ /* 0x000fe200078e0a42 */
[C---:B------:R-:W-:Y:S01]  /*4360*/  ISETP.GT.U32.AND P6, PT, R2.reuse, R212, PT ;  /* 0x000000d40200720c */ /* 0x040fe20003fc4070 */
[----:B------:R-:W-:Y:S01]  /*4370*/  @!P1 IMAD.IADD R13, R13, 0x1, -R2 ;  /* 0x000000010d0d9824 */ /* 0x000fe200078e0a02 */
[C---:B------:R-:W-:Y:S01]  /*4380*/  ISETP.GT.U32.AND P1, PT, R2.reuse, R210, PT ;  /* 0x000000d20200720c */ /* 0x040fe20003f24070 */
[----:B------:R-:W-:Y:S01]  /*4390*/  @!P5 IMAD.MOV R222, RZ, RZ, -R222 ;  /* 0x000000ffffded224 */ /* 0x000fe200078e0ade */
[----:B------:R-:W-:Y:S01]  /*43a0*/  ISETP.GT.U32.AND P5, PT, R2, R214, PT ;  /* 0x000000d60200720c */ /* 0x000fe20003fa4070 */
[----:B------:R-:W-:-:S04]  /*43b0*/  IMAD.HI.U32 R8, R3, R208, RZ ;  /* 0x000000d003087227 */ /* 0x000fc800078e00ff */
[----:B------:R-:W-:-:S04]  /*43c0*/  IMAD.HI.U32 R10, R3, R206, RZ ;  /* 0x000000ce030a7227 */ /* 0x000fc800078e00ff */
[--C-:B------:R-:W-:Y:S02]  /*43d0*/  @!P6 IMAD.IADD R212, R212, 0x1, -R2.reuse ;  /* 0x00000001d4d4e824 */ /* 0x100fe400078e0a02 */
[--C-:B------:R-:W-:Y:S02]  /*43e0*/  @!P1 IMAD.IADD R210, R210, 0x1, -R2.reuse ;  /* 0x00000001d2d29824 */ /* 0x100fe400078e0a02 */
[----:B------:R-:W-:Y:S01]  /*43f0*/  @!P5 IMAD.IADD R214, R214, 0x1, -R2 ;  /* 0x00000001d6d6d824 */ /* 0x000fe200078e0a02 */
[C---:B------:R-:W-:Y:S01]  /*4400*/  ISETP.GT.U32.AND P6, PT, R2.reuse, R212, PT ;  /* 0x000000d40200720c */ /* 0x040fe20003fc4070 */
[----:B------:R-:W-:Y:S01]  /*4410*/  IMAD.MOV R11, RZ, RZ, -R8 ;  /* 0x000000ffff0b7224 */ /* 0x000fe200078e0a08 */
[----:B------:R-:W-:Y:S01]  /*4420*/  ISETP.GT.U32.AND P1, PT, R2, R210, PT ;  /* 0x000000d20200720c */ /* 0x000fe20003f24070 */
[----:B------:R-:W-:Y:S01]  /*4430*/  @!P2 IMAD.MOV R216, RZ, RZ, -R216 ;  /* 0x000000ffffd8a224 */ /* 0x000fe200078e0ad8 */
[----:B------:R-:W-:Y:S01]  /*4440*/  ISETP.GE.AND P2, PT, R64, RZ, PT ;  /* 0x000000ff4000720c */ /* 0x000fe20003f46270 */
[----:B------:R-:W-:Y:S01]  /*4450*/  IMAD.MOV.U32 R64, RZ, RZ, R13 ;  /* 0x000000ffff407224 */ /* 0x000fe200078e000d */
[C---:B------:R-:W-:Y:S01]  /*4460*/  ISETP.GT.U32.AND P4, PT, R2.reuse, R214, PT ;  /* 0x000000d60200720c */ /* 0x040fe20003f84070 */
[----:B------:R-:W-:Y:S01]  /*4470*/  @!P3 IMAD.MOV R218, RZ, RZ, -R218 ;  /* 0x000000ffffdab224 */ /* 0x000fe200078e0ada */
[C---:B------:R-:W-:Y:S01]  /*4480*/  ISETP.GT.U32.AND P3, PT, R2.reuse, R15, PT ;  /* 0x0000000f0200720c */ /* 0x040fe20003f64070 */
[----:B------:R-:W-:Y:S01]  /*4490*/  IMAD.MOV R13, RZ, RZ, -R10 ;  /* 0x000000ffff0d7224 */ /* 0x000fe200078e0a0a */
[----:B------:R-:W-:Y:S01]  /*44a0*/  ISETP.GE.AND P5, PT, R113, RZ, PT ;  /* 0x000000ff7100720c */ /* 0x000fe20003fa6270 */
[----:B------:R-:W-:-:S02]  /*44b0*/  IMAD R208, R2, R11, R208 ;  /* 0x0000000b02d07224 */ /* 0x000fc400078e02d0 */
[----:B------:R-:W-:Y:S02]  /*44c0*/  IMAD R206, R2, R13, R206 ;  /* 0x0000000d02ce7224 */ /* 0x000fe400078e02ce */
[--C-:B------:R-:W-:Y:S01]  /*44d0*/  @!P6 IMAD.IADD R212, R212, 0x1, -R2.reuse ;  /* 0x00000001d4d4e824 */ /* 0x100fe200078e0a02 */
[----:B------:R-:W-:Y:S01]  /*44e0*/  ISETP.GT.U32.AND P6, PT, R2, R208, PT ;  /* 0x000000d00200720c */ /* 0x000fe20003fc4070 */
[--C-:B------:R-:W-:Y:S01]  /*44f0*/  @!P1 IMAD.IADD R210, R210, 0x1, -R2.reuse ;  /* 0x00000001d2d29824 */ /* 0x100fe200078e0a02 */
[----:B------:R-:W-:Y:S01]  /*4500*/  ISETP.GT.U32.AND P1, PT, R2, R206, PT ;  /* 0x000000ce0200720c */ /* 0x000fe20003f24070 */
[--C-:B------:R-:W-:Y:S01]  /*4510*/  @!P4 IMAD.IADD R214, R214, 0x1, -R2.reuse ;  /* 0x00000001d6d6c824 */ /* 0x100fe200078e0a02 */
[----:B------:R-:W-:Y:S01]  /*4520*/  ISETP.GE.AND P4, PT, R107, RZ, PT ;  /* 0x000000ff6b00720c */ /* 0x000fe20003f86270 */
[----:B------:R-:W-:Y:S01]  /*4530*/  @!P3 IMAD.IADD R15, R15, 0x1, -R2 ;  /* 0x000000010f0fb824 */ /* 0x000fe200078e0a02 */
[----:B------:R-:W-:Y:S01]  /*4540*/  ISETP.GE.AND P3, PT, R109, RZ, PT ;  /* 0x000000ff6d00720c */ /* 0x000fe20003f66270 */
[----:B------:R-:W-:Y:S01]  /*4550*/  @!P0 IMAD.MOV R214, RZ, RZ, -R214 ;  /* 0x000000ffffd68224 */ /* 0x000fe200078e0ad6 */
[----:B------:R-:W-:Y:S01]  /*4560*/  ISETP.GE.AND P0, PT, R62, RZ, PT ;  /* 0x000000ff3e00720c */ /* 0x000fe20003f06270 */
[----:B------:R-:W-:-:S02]  /*4570*/  IMAD.MOV.U32 R62, RZ, RZ, R15 ;  /* 0x000000ffff3e7224 */ /* 0x000fc400078e000f */
[----:B------:R-:W-:-:S04]  /*4580*/  IMAD.HI.U32 R8, R3, R202, RZ ;  /* 0x000000ca03087227 */ /* 0x000fc800078e00ff */
[----:B------:R-:W-:Y:S02]  /*4590*/  @!P6 IMAD.IADD R208, R208, 0x1, -R2 ;  /* 0x00000001d0d0e824 */ /* 0x000fe400078e0a02 */
[----:B------:R-:W-:Y:S01]  /*45a0*/  @!P2 IMAD.MOV R62, RZ, RZ, -R62 ;  /* 0x000000ffff3ea224 */ /* 0x000fe200078e0a3e */
[----:B------:R-:W-:Y:S01]  /*45b0*/  ISETP.GE.AND P2, PT, R6, RZ, PT ;  /* 0x000000ff0600720c */ /* 0x000fe20003f46270 */
[----:B------:R-:W-:Y:S01]  /*45c0*/  @!P1 IMAD.IADD R206, R206, 0x1, -R2 ;  /* 0x00000001cece9824 */ /* 0x000fe200078e0a02 */
[----:B------:R-:W-:Y:S01]  /*45d0*/  ISETP.GT.U32.AND P6, PT, R2, R208, PT ;  /* 0x000000d00200720c */ /* 0x000fe20003fc4070 */
[----:B------:R-:W-:-:S03]  /*45e0*/  IMAD.HI.U32 R6, R3, R204, RZ ;  /* 0x000000cc03067227 */ /* 0x000fc600078e00ff */
[C---:B------:R-:W-:Y:S01]  /*45f0*/  ISETP.GT.U32.AND P1, PT, R2.reuse, R206, PT ;  /* 0x000000ce0200720c */ /* 0x040fe20003f24070 */
[----:B------:R-:W-:Y:S02]  /*4600*/  IMAD.MOV R11, RZ, RZ, -R6 ;  /* 0x000000ffff0b7224 */ /* 0x000fe400078e0a06 */
[----:B------:R-:W-:Y:S02]  /*4610*/  IMAD.MOV R13, RZ, RZ, -R8 ;  /* 0x000000ffff0d7224 */ /* 0x000fe400078e0a08 */
[C---:B------:R-:W-:Y:S02]  /*4620*/  IMAD R204, R2.reuse, R11, R204 ;  /* 0x0000000b02cc7224 */ /* 0x040fe400078e02cc */
[----:B------:R-:W-:Y:S02]  /*4630*/  IMAD R202, R2, R13, R202 ;  /* 0x0000000d02ca7224 */ /* 0x000fe400078e02ca */
[----:B------:R-:W-:Y:S01]  /*4640*/  @!P6 IMAD.IADD R208, R208, 0x1, -R2 ;  /* 0x00000001d0d0e824 */ /* 0x000fe200078e0a02 */
[----:B------:R-:W-:Y:S01]  /*4650*/  ISETP.GT.U32.AND P6, PT, R2, R204, PT ;  /* 0x000000cc0200720c */ /* 0x000fe20003fc4070 */
[----:B------:R-:W-:-:S04]  /*4660*/  IMAD.HI.U32 R10, R3, R200, RZ ;  /* 0x000000c8030a7227 */ /* 0x000fc800078e00ff */
[----:B------:R-:W-:Y:S01]  /*4670*/  @!P1 IMAD.IADD R206, R206, 0x1, -R2 ;  /* 0x00000001cece9824 */ /* 0x000fe200078e0a02 */
[----:B------:R-:W-:Y:S01]  /*4680*/  ISETP.GT.U32.AND P1, PT, R2, R202, PT ;  /* 0x000000ca0200720c */ /* 0x000fe20003f24070 */
[----:B------:R-:W-:-:S04]  /*4690*/  IMAD.HI.U32 R6, R3, R198, RZ ;  /* 0x000000c603067227 */ /* 0x000fc800078e00ff */
[----:B------:R-:W-:Y:S02]  /*46a0*/  IMAD.MOV R15, RZ, RZ, -R10 ;  /* 0x000000ffff0f7224 */ /* 0x000fe400078e0a0a */
[----:B------:R-:W-:Y:S02]  /*46b0*/  @!P6 IMAD.IADD R204, R204, 0x1, -R2 ;  /* 0x00000001cccce824 */ /* 0x000fe400078e0a02 */
[----:B------:R-:W-:Y:S01]  /*46c0*/  @!P5 IMAD.MOV R64, RZ, RZ, -R64 ;  /* 0x000000ffff40d224 */ /* 0x000fe200078e0a40 */
[----:B------:R-:W-:Y:S01]  /*46d0*/  ISETP.GE.AND P5, PT, R105, RZ, PT ;  /* 0x000000ff6900720c */ /* 0x000fe20003fa6270 */
[----:B------:R-:W-:Y:S02]  /*46e0*/  IMAD.MOV R11, RZ, RZ, -R6 ;  /* 0x000000ffff0b7224 */ /* 0x000fe400078e0a06 */
[----:B------:R-:W-:Y:S01]  /*46f0*/  @!P1 IMAD.IADD R202, R202, 0x1, -R2 ;  /* 0x00000001caca9824 */ /* 0x000fe200078e0a02 */
[C---:B------:R-:W-:Y:S01]  /*4700*/  ISETP.GT.U32.AND P1, PT, R2.reuse, R204, PT ;  /* 0x000000cc0200720c */ /* 0x040fe20003f24070 */
[----:B------:R-:W-:-:S02]  /*4710*/  IMAD R200, R2, R15, R200 ;  /* 0x0000000f02c87224 */ /* 0x000fc400078e02c8 */
[----:B------:R-:W-:-:S03]  /*4720*/  IMAD.HI.U32 R6, R3, R196, RZ ;  /* 0x000000c403067227 */ /* 0x000fc600078e00ff */
[C---:B------:R-:W-:Y:S01]  /*4730*/  ISETP.GT.U32.AND P6, PT, R2.reuse, R200, PT ;  /* 0x000000c80200720c */ /* 0x040fe20003fc4070 */
[----:B------:R-:W-:Y:S02]  /*4740*/  IMAD R198, R2, R11, R198 ;  /* 0x0000000b02c67224 */ /* 0x000fe400078e02c6 */
[----:B------:R-:W-:Y:S02]  /*4750*/  IMAD.MOV R11, RZ, RZ, -R6 ;  /* 0x000000ffff0b7224 */ /* 0x000fe400078e0a06 */
[----:B------:R-:W-:-:S04]  /*4760*/  IMAD.HI.U32 R8, R3, R194, RZ ;  /* 0x000000c203087227 */ /* 0x000fc800078e00ff */
[----:B------:R-:W-:Y:S02]  /*4770*/  IMAD R196, R2, R11, R196 ;  /* 0x0000000b02c47224 */ /* 0x000fe400078e02c4 */
[----:B------:R-:W-:Y:S01]  /*4780*/  @!P1 IMAD.IADD R204, R204, 0x1, -R2 ;  /* 0x00000001cccc9824 */ /* 0x000fe200078e0a02 */
[C---:B------:R-:W-:Y:S01]  /*4790*/  ISETP.GT.U32.AND P1, PT, R2.reuse, R198, PT ;  /* 0x000000c60200720c */ /* 0x040fe20003f24070 */
[----:B------:R-:W-:Y:S02]  /*47a0*/  IMAD.MOV R13, RZ, RZ, -R8 ;  /* 0x000000ffff0d7224 */ /* 0x000fe400078e0a08 */
[----:B------:R-:W-:Y:S01]  /*47b0*/  @!P5 IMAD.MOV R206, RZ, RZ, -R206 ;  /* 0x000000ffffced224 */ /* 0x000fe200078e0ace */
[C---:B------:R-:W-:Y:S01]  /*47c0*/  ISETP.GT.U32.AND P5, PT, R2.reuse, R196, PT ;  /* 0x000000c40200720c */ /* 0x040fe20003fa4070 */
[----:B------:R-:W-:Y:S02]  /*47d0*/  IMAD R194, R2, R13, R194 ;  /* 0x0000000d02c27224 */ /* 0x000fe400078e02c2 */
[----:B------:R-:W-:Y:S01]  /*47e0*/  @!P6 IMAD.IADD R200, R200, 0x1, -R2 ;  /* 0x00000001c8c8e824 */ /* 0x000fe200078e0a02 */
[C---:B------:R-:W-:Y:S01]  /*47f0*/  ISETP.GT.U32.AND P6, PT, R2.reuse, R202, PT ;  /* 0x000000ca0200720c */ /* 0x040fe20003fc4070 */
[----:B------:R-:W-:Y:S01]  /*4800*/  @!P2 IMAD.MOV R204, RZ, RZ, -R204 ;  /* 0x000000ffffcca224 */ /* 0x000fe200078e0acc */
[----:B------:R-:W-:Y:S01]  /*4810*/  ISETP.GT.U32.AND P2, PT, R2, R194, PT ;  /* 0x000000c20200720c */ /* 0x000fe20003f44070 */
[----:B------:R-:W-:-:S04]  /*4820*/  IMAD.HI.U32 R10, R3, R192, RZ ;  /* 0x000000c0030a7227 */ /* 0x000fc800078e00ff */
[----:B------:R-:W-:Y:S01]  /*4830*/  @!P1 IMAD.IADD R198, R198, 0x1, -R2 ;  /* 0x00000001c6c69824 */ /* 0x000fe200078e0a02 */
[----:B------:R-:W-:Y:S01]  /*4840*/  ISETP.GE.AND P1, PT, R99, RZ, PT ;  /* 0x000000ff6300720c */ /* 0x000fe20003f26270 */
[----:B------:R-:W-:Y:S01]  /*4850*/  IMAD.MOV R15, RZ, RZ, -R10 ;  /* 0x000000ffff0f7224 */ /* 0x000fe200078e0a0a */
[----:B------:R-:W-:Y:S01]  /*4860*/  IABS R10, R57 ;  /* 0x00000039000a7213 */ /* 0x000fe20000000000 */
[----:B------:R-:W-:Y:S01]  /*4870*/  @!P5 IMAD.IADD R196, R196, 0x1, -R2 ;  /* 0x00000001c4c4d824 */ /* 0x000fe200078e0a02 */
[C---:B------:R-:W-:Y:S01]  /*4880*/  ISETP.GT.U32.AND P5, PT, R2.reuse, R198, PT ;  /* 0x000000c60200720c */ /* 0x040fe20003fa4070 */
[----:B------:R-:W-:Y:S02]  /*4890*/  IMAD R192, R2, R15, R192 ;  /* 0x0000000f02c07224 */ /* 0x000fe400078e02c0 */
[----:B------:R-:W-:-:S04]  /*48a0*/  IMAD.HI.U32 R6, R3, R190, RZ ;  /* 0x000000be03067227 */ /* 0x000fc800078e00ff */
[----:B------:R-:W-:Y:S02]  /*48b0*/  IMAD.MOV R11, RZ, RZ, -R6 ;  /* 0x000000ffff0b7224 */ /* 0x000fe400078e0a06 */
[--C-:B------:R-:W-:Y:S01]  /*48c0*/  @!P6 IMAD.IADD R202, R202, 0x1, -R2.reuse ;  /* 0x00000001cacae824 */ /* 0x100fe200078e0a02 */
[----:B------:R-:W-:Y:S01]  /*48d0*/  ISETP.GT.U32.AND P6, PT, R2, R192, PT ;  /* 0x000000c00200720c */ /* 0x000fe20003fc4070 */
[----:B------:R-:W-:Y:S01]  /*48e0*/  @!P2 IMAD.IADD R194, R194, 0x1, -R2 ;  /* 0x00000001c2c2a824 */ /* 0x000fe200078e0a02 */
[----:B------:R-:W-:Y:S01]  /*48f0*/  ISETP.GT.U32.AND P2, PT, R2, R196, PT ;  /* 0x000000c40200720c */ /* 0x000fe20003f44070 */
[----:B------:R-:W-:-:S04]  /*4900*/  IMAD.HI.U32 R8, R3, R188, RZ ;  /* 0x000000bc03087227 */ /* 0x000fc800078e00ff */
[----:B------:R-:W-:Y:S01]  /*4910*/  @!P0 IMAD.MOV R208, RZ, RZ, -R208 ;  /* 0x000000ffffd08224 */ /* 0x000fe200078e0ad0 */
[C---:B------:R-:W-:Y:S01]  /*4920*/  ISETP.GT.U32.AND P0, PT, R2.reuse, R200, PT ;  /* 0x000000c80200720c */ /* 0x040fe20003f04070 */
[----:B------:R-:W-:Y:S02]  /*4930*/  IMAD R190, R2, R11, R190 ;  /* 0x0000000b02be7224 */ /* 0x000fe400078e02be */
[----:B------:R-:W-:Y:S02]  /*4940*/  IMAD.MOV R13, RZ, RZ, -R8 ;  /* 0x000000ffff0d7224 */ /* 0x000fe400078e0a08 */
[----:B------:R-:W-:Y:S01]  /*4950*/  @!P5 IMAD.IADD R198, R198, 0x1, -R2 ;  /* 0x00000001c6c6d824 */ /* 0x000fe200078e0a02 */
[C---:B------:R-:W-:Y:S01]  /*4960*/  ISETP.GT.U32.AND P5, PT, R2.reuse, R190, PT ;  /* 0x000000be0200720c */ /* 0x040fe20003fa4070 */
[----:B------:R-:W-:Y:S02]  /*4970*/  IMAD R188, R2, R13, R188 ;  /* 0x0000000d02bc7224 */ /* 0x000fe400078e02bc */
[----:B------:R-:W-:Y:S01]  /*4980*/  @!P4 IMAD.MOV R212, RZ, RZ, -R212 ;  /* 0x000000ffffd4c224 */ /* 0x000fe200078e0ad4 */
[----:B------:R-:W-:Y:S01]  /*4990*/  ISETP.GE.AND P4, PT, R103, RZ, PT ;  /* 0x000000ff6700720c */ /* 0x000fe20003f86270 */
[----:B------:R-:W-:-:S02]  /*49a0*/  @!P6 IMAD.IADD R192, R192, 0x1, -R2 ;  /* 0x00000001c0c0e824 */ /* 0x000fc400078e0a02 */
[--C-:B------:R-:W-:Y:S01]  /*49b0*/  @!P2 IMAD.IADD R196, R196, 0x1, -R2.reuse ;  /* 0x00000001c4c4a824 */ /* 0x100fe200078e0a02 */
[----:B------:R-:W-:Y:S01]  /*49c0*/  ISETP.GT.U32.AND P2, PT, R2, R188, PT ;  /* 0x000000bc0200720c */ /* 0x000fe20003f44070 */
[----:B------:R-:W-:Y:S01]  /*49d0*/  @!P0 IMAD.IADD R200, R200, 0x1, -R2 ;  /* 0x00000001c8c88824 */ /* 0x000fe200078e0a02 */
[----:B------:R-:W-:Y:S01]  /*49e0*/  ISETP.GE.AND P0, PT, R97, RZ, PT ;  /* 0x000000ff6100720c */ /* 0x000fe20003f06270 */
[----:B------:R-:W-:Y:S01]  /*49f0*/  IMAD.HI.U32 R6, R3, R186, RZ ;  /* 0x000000ba03067227 */ /* 0x000fe200078e00ff */
[----:B------:R-:W-:-:S03]  /*4a00*/  ISETP.GT.U32.AND P6, PT, R2, R192, PT ;  /* 0x000000c00200720c */ /* 0x000fc60003fc4070 */
[----:B------:R-:W-:Y:S01]  /*4a10*/  @!P5 IMAD.IADD R190, R190, 0x1, -R2 ;  /* 0x00000001bebed824 */ /* 0x000fe200078e0a02 */
[----:B------:R-:W-:Y:S01]  /*4a20*/  ISETP.GE.AND P5, PT, R93, RZ, PT ;  /* 0x000000ff5d00720c */ /* 0x000fe20003fa6270 */
[----:B------:R-:W-:Y:S01]  /*4a30*/  @!P3 IMAD.MOV R210, RZ, RZ, -R210 ;  /* 0x000000ffffd2b224 */ /* 0x000fe200078e0ad2 */
[----:B------:R-:W-:Y:S01]  /*4a40*/  ISETP.GE.AND P3, PT, R101, RZ, PT ;  /* 0x000000ff6500720c */ /* 0x000fe20003f66270 */
[----:B------:R-:W-:Y:S02]  /*4a50*/  IMAD.MOV R11, RZ, RZ, -R6 ;  /* 0x000000ffff0b7224 */ /* 0x000fe400078e0a06 */
[----:B------:R-:W-:-:S04]  /*4a60*/  IMAD.HI.U32 R6, R3, R184, RZ ;  /* 0x000000b803067227 */ /* 0x000fc800078e00ff */
[----:B------:R-:W-:Y:S01]  /*4a70*/  @!P4 IMAD.MOV R202, RZ, RZ, -R202 ;  /* 0x000000ffffcac224 */ /* 0x000fe200078e0aca */
[C---:B------:R-:W-:Y:S01]  /*4a80*/  ISETP.GT.U32.AND P4, PT, R2.reuse, R194, PT ;  /* 0x000000c20200720c */ /* 0x040fe20003f84070 */
[----:B------:R-:W-:Y:S02]  /*4a90*/  IMAD R186, R2, R11, R186 ;  /* 0x0000000b02ba7224 */ /* 0x000fe400078e02ba */
[----:B------:R-:W-:Y:S01]  /*4aa0*/  @!P2 IMAD.IADD R188, R188, 0x1, -R2 ;  /* 0x00000001bcbca824 */ /* 0x000fe200078e0a02 */
[----:B------:R-:W-:Y:S01]  /*4ab0*/  ISETP.GE.AND P2, PT, R95, RZ, PT ;  /* 0x000000ff5f00720c */ /* 0x000fe20003f46270 */
[----:B------:R-:W-:Y:S02]  /*4ac0*/  IMAD.MOV R11, RZ, RZ, -R6 ;  /* 0x000000ffff0b7224 */ /* 0x000fe400078e0a06 */
[----:B------:R-:W-:Y:S01]  /*4ad0*/  @!P6 IMAD.IADD R192, R192, 0x1, -R2 ;  /* 0x00000001c0c0e824 */ /* 0x000fe200078e0a02 */
[C---:B------:R-:W-:Y:S01]  /*4ae0*/  ISETP.GT.U32.AND P6, PT, R2.reuse, R186, PT ;  /* 0x000000ba0200720c */ /* 0x040fe20003fc4070 */
[----:B------:R-:W-:Y:S01]  /*4af0*/  @!P0 IMAD.MOV R198, RZ, RZ, -R198 ;  /* 0x000000ffffc68224 */ /* 0x000fe200078e0ac6 */
[C---:B------:R-:W-:Y:S01]  /*4b00*/  ISETP.GT.U32.AND P0, PT, R2.reuse, R188, PT ;  /* 0x000000bc0200720c */ /* 0x040fe20003f04070 */
[----:B------:R-:W-:-:S02]  /*4b10*/  IMAD R184, R2, R11, R184 ;  /* 0x0000000b02b87224 */ /* 0x000fc400078e02b8 */
[----:B------:R-:W-:Y:S01]  /*4b20*/  @!P5 IMAD.MOV R192, RZ, RZ, -R192 ;  /* 0x000000ffffc0d224 */ /* 0x000fe200078e0ac0 */
[----:B------:R-:W-:Y:S01]  /*4b30*/  ISETP.GE.AND P5, PT, R83, RZ, PT ;  /* 0x000000ff5300720c */ /* 0x000fe20003fa6270 */
[----:B------:R-:W-:Y:S01]  /*4b40*/  @!P3 IMAD.MOV R200, RZ, RZ, -R200 ;  /* 0x000000ffffc8b224 */ /* 0x000fe200078e0ac8 */
[C---:B------:R-:W-:Y:S01]  /*4b50*/  ISETP.GT.U32.AND P3, PT, R2.reuse, R190, PT ;  /* 0x000000be0200720c */ /* 0x040fe20003f64070 */
[----:B------:R-:W-:Y:S01]  /*4b60*/  @!P1 IMAD.MOV R196, RZ, RZ, -R196 ;  /* 0x000000ffffc49224 */ /* 0x000fe200078e0ac4 */
[----:B------:R-:W-:Y:S01]  /*4b70*/  ISETP.GT.U32.AND P1, PT, R2, R184, PT ;  /* 0x000000b80200720c */ /* 0x000fe20003f24070 */
[----:B------:R-:W-:-:S04]  /*4b80*/  IMAD.HI.U32 R6, R3, R182, RZ ;  /* 0x000000b603067227 */ /* 0x000fc800078e00ff */
[----:B------:R-:W-:Y:S01]  /*4b90*/  @!P4 IMAD.IADD R194, R194, 0x1, -R2 ;  /* 0x00000001c2c2c824 */ /* 0x000fe200078e0a02 */
[----:B------:R-:W-:Y:S01]  /*4ba0*/  ISETP.GE.AND P4, PT, R91, RZ, PT ;  /* 0x000000ff5b00720c */ /* 0x000fe20003f86270 */
[----:B------:R-:W-:-:S04]  /*4bb0*/  IMAD.HI.U32 R8, R3, R180, RZ ;  /* 0x000000b403087227 */ /* 0x000fc800078e00ff */
[----:B------:R-:W-:Y:S02]  /*4bc0*/  IMAD.MOV R11, RZ, RZ, -R6 ;  /* 0x000000ffff0b7224 */ /* 0x000fe400078e0a06 */
[----:B------:R-:W-:Y:S02]  /*4bd0*/  IMAD.MOV R13, RZ, RZ, -R8 ;  /* 0x000000ffff0d7224 */ /* 0x000fe400078e0a08 */
[----:B------:R-:W-:Y:S01]  /*4be0*/  @!P0 IMAD.IADD R188, R188, 0x1, -R2 ;  /* 0x00000001bcbc8824 */ /* 0x000fe200078e0a02 */
[----:B------:R-:W-:Y:S01]  /*4bf0*/  ISETP.GE.AND P0, PT, R79, RZ, PT ;  /* 0x000000ff4f00720c */ /* 0x000fe20003f06270 */
[C---:B------:R-:W-:Y:S02]  /*4c00*/  IMAD R182, R2.reuse, R11, R182 ;  /* 0x0000000b02b67224 */ /* 0x040fe400078e02b6 */
[C---:B------:R-:W-:Y:S02]  /*4c10*/  IMAD R180, R2.reuse, R13, R180 ;  /* 0x0000000d02b47224 */ /* 0x040fe400078e02b4 */
[----:B------:R-:W-:Y:S01]  /*4c20*/  @!P5 IMAD.MOV R188, RZ, RZ, -R188 ;  /* 0x000000ffffbcd224 */ /* 0x000fe200078e0abc */
[----:B------:R-:W-:Y:S01]  /*4c30*/  ISETP.GT.U32.AND P5, PT, R2, R182, PT ;  /* 0x000000b60200720c */ /* 0x000fe20003fa4070 */
[--C-:B------:R-:W-:Y:S01]  /*4c40*/  @!P3 IMAD.IADD R190, R190, 0x1, -R2.reuse ;  /* 0x00000001bebeb824 */ /* 0x100fe200078e0a02 */
[----:B------:R-:W-:Y:S01]  /*4c50*/  ISETP.GE.AND P3, PT, R89, RZ, PT ;  /* 0x000000ff5900720c */ /* 0x000fe20003f66270 */
[----:B------:R-:W-:Y:S01]  /*4c60*/  @!P1 IMAD.IADD R184, R184, 0x1, -R2 ;  /* 0x00000001b8b89824 */ /* 0x000fe200078e0a02 */
[----:B------:R-:W-:Y:S01]  /*4c70*/  ISETP.GE.AND P1, PT, R77, RZ, PT ;  /* 0x000000ff4d00720c */ /* 0x000fe20003f26270 */
[----:B------:R-:W-:Y:S01]  /*4c80*/  @!P4 IMAD.MOV R194, RZ, RZ, -R194 ;  /* 0x000000ffffc2c224 */ /* 0x000fe200078e0ac2 */
[C---:B------:R-:W-:Y:S01]  /*4c90*/  ISETP.GT.U32.AND P4, PT, R2.reuse, R180, PT ;  /* 0x000000b40200720c */ /* 0x040fe20003f84070 */
[----:B------:R-:W-:Y:S01]  /*4ca0*/  @!P2 IMAD.MOV R190, RZ, RZ, -R190 ;  /* 0x000000ffffbea224 */ /* 0x000fe200078e0abe */
[----:B------:R-:W-:Y:S01]  /*4cb0*/  ISETP.GT.U32.AND P2, PT, R2, R184, PT ;  /* 0x000000b80200720c */ /* 0x000fe20003f44070 */
[----:B------:R-:W-:-:S02]  /*4cc0*/  @!P6 IMAD.IADD R186, R186, 0x1, -R2 ;  /* 0x00000001babae824 */ /* 0x000fc400078e0a02 */
[----:B------:R-:W-:-:S03]  /*4cd0*/  IMAD.HI.U32 R6, R3, R178, RZ ;  /* 0x000000b203067227 */ /* 0x000fc600078e00ff */
[----:B------:R-:W-:Y:S01]  /*4ce0*/  ISETP.GT.U32.AND P6, PT, R2, R186, PT ;  /* 0x000000ba0200720c */ /* 0x000fe20003fc4070 */
[----:B------:R-:W-:Y:S02]  /*4cf0*/  @!P5 IMAD.IADD R182, R182, 0x1, -R2 ;  /* 0x00000001b6b6d824 */ /* 0x000fe400078e0a02 */
[----:B------:R-:W-:Y:S02]  /*4d00*/  IMAD.MOV R11, RZ, RZ, -R6 ;  /* 0x000000ffff0b7224 */ /* 0x000fe400078e0a06 */
[--C-:B------:R-:W-:Y:S01]  /*4d10*/  @!P4 IMAD.IADD R180, R180, 0x1, -R2.reuse ;  /* 0x00000001b4b4c824 */ /* 0x100fe200078e0a02 */
[----:B------:R-:W-:Y:S01]  /*4d20*/  ISETP.GT.U32.AND P5, PT, R2, R182, PT ;  /* 0x000000b60200720c */ /* 0x000fe20003fa4070 */
[----:B------:R-:W-:Y:S01]  /*4d30*/  @!P2 IMAD.IADD R184, R184, 0x1, -R2 ;  /* 0x00000001b8b8a824 */ /* 0x000fe200078e0a02 */
[----:B------:R-:W-:Y:S01]  /*4d40*/  ISETP.GE.AND P2, PT, R73, RZ, PT ;  /* 0x000000ff4900720c */ /* 0x000fe20003f46270 */
[C---:B------:R-:W-:Y:S01]  /*4d50*/  IMAD R178, R2.reuse, R11, R178 ;  /* 0x0000000b02b27224 */ /* 0x040fe200078e02b2 */
[----:B------:R-:W-:Y:S01]  /*4d60*/  ISETP.GT.U32.AND P4, PT, R2, R180, PT ;  /* 0x000000b40200720c */ /* 0x000fe20003f84070 */
[----:B------:R-:W-:-:S02]  /*4d70*/  @!P0 IMAD.MOV R184, RZ, RZ, -R184 ;  /* 0x000000ffffb88224 */ /* 0x000fc400078e0ab8 */
[----:B------:R-:W-:Y:S01]  /*4d80*/  IMAD.HI.U32 R8, R3, R174, RZ ;  /* 0x000000ae03087227 */ /* 0x000fe200078e00ff */
[----:B------:R-:W-:-:S03]  /*4d90*/  ISETP.GT.U32.AND P0, PT, R2, R178, PT ;  /* 0x000000b20200720c */ /* 0x000fc60003f04070 */
[----:B------:R-:W-:Y:S01]  /*4da0*/  @!P6 IMAD.IADD R186, R186, 0x1, -R2 ;  /* 0x00000001babae824 */ /* 0x000fe200078e0a02 */
[----:B------:R-:W-:Y:S01]  /*4db0*/  ISETP.GE.AND P6, PT, R81, RZ, PT ;  /* 0x000000ff5100720c */ /* 0x000fe20003fc6270 */
[----:B------:R-:W-:Y:S01]  /*4dc0*/  IMAD.MOV R13, RZ, RZ, -R8 ;  /* 0x000000ffff0d7224 */ /* 0x000fe200078e0a08 */
[----:B------:R-:W-:Y:S01]  /*4dd0*/  IABS R8, R59 ;  /* 0x0000003b00087213 */ /* 0x000fe20000000000 */
[----:B------:R-:W-:-:S04]  /*4de0*/  IMAD.HI.U32 R6, R3, R176, RZ ;  /* 0x000000b003067227 */ /* 0x000fc800078e00ff */
[----:B------:R-:W-:Y:S02]  /*4df0*/  IMAD R174, R2, R13, R174 ;  /* 0x0000000d02ae7224 */ /* 0x000fe400078e02ae */
[----:B------:R-:W-:Y:S02]  /*4e00*/  @!P5 IMAD.IADD R182, R182, 0x1, -R2 ;  /* 0x00000001b6b6d824 */ /* 0x000fe400078e0a02 */
[----:B------:R-:W-:Y:S02]  /*4e10*/  IMAD.MOV R11, RZ, RZ, -R6 ;  /* 0x000000ffff0b7224 */ /* 0x000fe400078e0a06 */
[----:B------:R-:W-:Y:S01]  /*4e20*/  @!P4 IMAD.IADD R180, R180, 0x1, -R2 ;  /* 0x00000001b4b4c824 */ /* 0x000fe200078e0a02 */
[----:B------:R-:W-:Y:S01]  /*4e30*/  ISETP.GE.AND P4, PT, R75, RZ, PT ;  /* 0x000000ff4b00720c */ /* 0x000fe20003f86270 */
[----:B------:R-:W-:Y:S01]  /*4e40*/  @!P1 IMAD.MOV R182, RZ, RZ, -R182 ;  /* 0x000000ffffb69224 */ /* 0x000fe200078e0ab6 */
[C---:B------:R-:W-:Y:S01]  /*4e50*/  ISETP.GT.U32.AND P1, PT, R2.reuse, R174, PT ;  /* 0x000000ae0200720c */ /* 0x040fe20003f24070 */
[----:B------:R-:W-:-:S02]  /*4e60*/  IMAD R176, R2, R11, R176 ;  /* 0x0000000b02b07224 */ /* 0x000fc400078e02b0 */
[----:B------:R-:W-:Y:S02]  /*4e70*/  @!P0 IMAD.IADD R178, R178, 0x1, -R2 ;  /* 0x00000001b2b28824 */ /* 0x000fe400078e0a02 */
[----:B------:R-:W-:Y:S01]  /*4e80*/  @!P6 IMAD.MOV R180, RZ, RZ, -R180 ;  /* 0x000000ffffb4e224 */ /* 0x000fe200078e0ab4 */
[----:B------:R-:W-:Y:S01]  /*4e90*/  ISETP.GE.AND P6, PT, R4, RZ, PT ;  /* 0x000000ff0400720c */ /* 0x000fe20003fc6270 */
[----:B------:R-:W-:Y:S01]  /*4ea0*/  IMAD.HI.U32 R4, R3, R172, RZ ;  /* 0x000000ac03047227 */ /* 0x000fe200078e00ff */
[C---:B------:R-:W-:Y:S02]  /*4eb0*/  ISETP.GT.U32.AND P5, PT, R2.reuse, R176, PT ;  /* 0x000000b00200720c */ /* 0x040fe40003fa4070 */
[----:B------:R-:W-:Y:S01]  /*4ec0*/  ISETP.GT.U32.AND P0, PT, R2, R178, PT ;  /* 0x000000b20200720c */ /* 0x000fe20003f04070 */
[----:B------:R-:W-:Y:S01]  /*4ed0*/  @!P3 IMAD.MOV R186, RZ, RZ, -R186 ;  /* 0x000000ffffbab224 */ /* 0x000fe200078e0aba */
[----:B------:R-:W-:Y:S01]  /*4ee0*/  ISETP.GE.AND P3, PT, R71, RZ, PT ;  /* 0x000000ff4700720c */ /* 0x000fe20003f66270 */
[----:B------:R-:W-:-:S02]  /*4ef0*/  IMAD.MOV R11, RZ, RZ, -R4 ;  /* 0x000000ffff0b7224 */ /* 0x000fc400078e0a04 */
[----:B------:R-:W-:-:S04]  /*4f00*/  IMAD.HI.U32 R4, R3, R170, RZ ;  /* 0x000000aa03047227 */ /* 0x000fc800078e00ff */
[----:B------:R-:W-:Y:S02]  /*4f10*/  IMAD R172, R2, R11, R172 ;  /* 0x0000000b02ac7224 */ /* 0x000fe400078e02ac */
[----:B------:R-:W-:Y:S02]  /*4f20*/  @!P1 IMAD.IADD R174, R174, 0x1, -R2 ;  /* 0x00000001aeae9824 */ /* 0x000fe400078e0a02 */
[----:B------:R-:W-:Y:S02]  /*4f30*/  IMAD.MOV R11, RZ, RZ, -R4 ;  /* 0x000000ffff0b7224 */ /* 0x000fe400078e0a04 */
[--C-:B------:R-:W-:Y:S01]  /*4f40*/  @!P5 IMAD.IADD R176, R176, 0x1, -R2.reuse ;  /* 0x00000001b0b0d824 */ /* 0x100fe200078e0a02 */
[----:B------:R-:W-:Y:S01]  /*4f50*/  ISETP.GT.U32.AND P1, PT, R2, R174, PT ;  /* 0x000000ae0200720c */ /* 0x000fe20003f24070 */
[----:B------:R-:W-:Y:S01]  /*4f60*/  @!P0 IMAD.IADD R178, R178, 0x1, -R2 ;  /* 0x00000001b2b28824 */ /* 0x000fe200078e0a02 */
[C---:B------:R-:W-:Y:S01]  /*4f70*/  ISETP.GT.U32.AND P0, PT, R2.reuse, R172, PT ;  /* 0x000000ac0200720c */ /* 0x040fe20003f04070 */
[C---:B------:R-:W-:Y:S01]  /*4f80*/  IMAD R170, R2.reuse, R11, R170 ;  /* 0x0000000b02aa7224 */ /* 0x040fe200078e02aa */
[----:B------:R-:W-:Y:S01]  /*4f90*/  ISETP.GT.U32.AND P5, PT, R2, R176, PT ;  /* 0x000000b00200720c */ /* 0x000fe20003fa4070 */
[----:B------:R-:W-:-:S02]  /*4fa0*/  @!P3 IMAD.MOV R178, RZ, RZ, -R178 ;  /* 0x000000ffffb2b224 */ /* 0x000fc400078e0ab2 */
[----:B------:R-:W-:Y:S01]  /*4fb0*/  IMAD.HI.U32 R4, R3, R166, RZ ;  /* 0x000000a603047227 */ /* 0x000fe200078e00ff */
[----:B------:R-:W-:-:S03]  /*4fc0*/  ISETP.GT.U32.AND P3, PT, R2, R170, PT ;  /* 0x000000aa0200720c */ /* 0x000fc60003f64070 */
[----:B------:R-:W-:Y:S01]  /*4fd0*/  IMAD.MOV R13, RZ, RZ, -R4 ;  /* 0x000000ffff0d7224 */ /* 0x000fe200078e0a04 */
[----:B------:R-:W-:Y:S01]  /*4fe0*/  IABS R4, R61 ;  /* 0x0000003d00047213 */ /* 0x000fe20000000000 */
[----:B------:R-:W-:-:S04]  /*4ff0*/  IMAD.HI.U32 R6, R3, R168, RZ ;  /* 0x000000a803067227 */ /* 0x000fc800078e00ff */
[----:B------:R-:W-:Y:S02]  /*5000*/  IMAD R166, R2, R13, R166 ;  /* 0x0000000d02a67224 */ /* 0x000fe400078e02a6 */
[----:B------:R-:W-:Y:S02]  /*5010*/  @!P1 IMAD.IADD R174, R174, 0x1, -R2 ;  /* 0x00000001aeae9824 */ /* 0x000fe400078e0a02 */
[----:B------:R-:W-:Y:S02]  /*5020*/  IMAD.MOV R11, RZ, RZ, -R6 ;  /* 0x000000ffff0b7224 */ /* 0x000fe400078e0a06 */
[----:B------:R-:W-:Y:S01]  /*5030*/  @!P4 IMAD.MOV R174, RZ, RZ, -R174 ;  /* 0x000000ffffaec224 */ /* 0x000fe200078e0aae */
[----:B------:R-:W-:Y:S01]  /*5040*/  ISETP.GT.U32.AND P4, PT, R2, R166, PT ;  /* 0x000000a60200720c */ /* 0x000fe20003f84070 */
[--C-:B------:R-:W-:Y:S01]  /*5050*/  @!P5 IMAD.IADD R176, R176, 0x1, -R2.reuse ;  /* 0x00000001b0b0d824 */ /* 0x100fe200078e0a02 */
[----:B------:R-:W-:Y:S01]  /*5060*/  ISETP.GE.AND P5, PT, R69, RZ, PT ;  /* 0x000000ff4500720c */ /* 0x000fe20003fa6270 */
[----:B------:R-:W-:Y:S01]  /*5070*/  @!P3 IMAD.IADD R170, R170, 0x1, -R2 ;  /* 0x00000001aaaab824 */ /* 0x000fe200078e0a02 */
[----:B------:R-:W-:Y:S01]  /*5080*/  ISETP.GE.AND P3, PT, R65, RZ, PT ;  /* 0x000000ff4100720c */ /* 0x000fe20003f66270 */
[----:B------:R-:W-:-:S02]  /*5090*/  IMAD R168, R2, R11, R168 ;  /* 0x0000000b02a87224 */ /* 0x000fc400078e02a8 */
[----:B------:R-:W-:Y:S02]  /*50a0*/  IMAD.MOV.U32 R11, RZ, RZ, R4 ;  /* 0x000000ffff0b7224 */ /* 0x000fe400078e0004 */
[----:B------:R-:W-:Y:S01]  /*50b0*/  @!P2 IMAD.MOV R176, RZ, RZ, -R176 ;  /* 0x000000ffffb0a224 */ /* 0x000fe200078e0ab0 */
[C---:B------:R-:W-:Y:S01]  /*50c0*/  ISETP.GT.U32.AND P2, PT, R2.reuse, R170, PT ;  /* 0x000000aa0200720c */ /* 0x040fe20003f44070 */
[----:B------:R-:W-:Y:S01]  /*50d0*/  IMAD.HI.U32 R4, R3, R11, RZ ;  /* 0x0000000b03047227 */ /* 0x000fe200078e00ff */
[----:B------:R-:W-:-:S03]  /*50e0*/  ISETP.GT.U32.AND P1, PT, R2, R168, PT ;  /* 0x000000a80200720c */ /* 0x000fc60003f24070 */
[----:B------:R-:W-:Y:S02]  /*50f0*/  IMAD.MOV R4, RZ, RZ, -R4 ;  /* 0x000000ffff047224 */ /* 0x000fe400078e0a04 */
[----:B------:R-:W-:Y:S02]  /*5100*/  @!P4 IMAD.IADD R166, R166, 0x1, -R2 ;  /* 0x00000001a6a6c824 */ /* 0x000fe400078e0a02 */
[C---:B------:R-:W-:Y:S02]  /*5110*/  IMAD R11, R2.reuse, R4, R11 ;  /* 0x00000004020b7224 */ /* 0x040fe400078e020b */
[----:B------:R-:W-:Y:S01]  /*5120*/  IMAD.HI.U32 R4, R3, R164, RZ ;  /* 0x000000a403047227 */ /* 0x000fe200078e00ff */
[----:B------:R-:W-:-:S03]  /*5130*/  ISETP.GT.U32.AND P4, PT, R2, R166, PT ;  /* 0x000000a60200720c */ /* 0x000fc60003f84070 */
[--C-:B------:R-:W-:Y:S01]  /*5140*/  @!P2 IMAD.IADD R170, R170, 0x1, -R2.reuse ;  /* 0x00000001aaaaa824 */ /* 0x100fe200078e0a02 */
[----:B------:R-:W-:Y:S01]  /*5150*/  ISETP.GT.U32.AND P2, PT, R2, R11, PT ;  /* 0x0000000b0200720c */ /* 0x000fe20003f44070 */
[----:B------:R-:W-:Y:S02]  /*5160*/  @!P0 IMAD.IADD R172, R172, 0x1, -R2 ;  /* 0x00000001acac8824 */ /* 0x000fe400078e0a02 */
[----:B------:R-:W-:Y:S02]  /*5170*/  IMAD.MOV R13, RZ, RZ, -R4 ;  /* 0x000000ffff0d7224 */ /* 0x000fe400078e0a04 */
[----:B------:R-:W-:Y:S01]  /*5180*/  @!P1 IMAD.IADD R168, R168, 0x1, -R2 ;  /* 0x00000001a8a89824 */ /* 0x000fe200078e0a02 */
[C---:B------:R-:W-:Y:S01]  /*5190*/  ISETP.GT.U32.AND P0, PT, R2.reuse, R172, PT ;  /* 0x000000ac0200720c */ /* 0x040fe20003f04070 */
[----:B------:R-:W-:Y:S02]  /*51a0*/  IMAD R164, R2, R13, R164 ;  /* 0x0000000d02a47224 */ /* 0x000fe400078e02a4 */
[----:B------:R-:W-:Y:S01]  /*51b0*/  @!P4 IMAD.IADD R166, R166, 0x1, -R2 ;  /* 0x00000001a6a6c824 */ /* 0x000fe200078e0a02 */
[C---:B------:R-:W-:Y:S01]  /*51c0*/  ISETP.GT.U32.AND P1, PT, R2.reuse, R168, PT ;  /* 0x000000a80200720c */ /* 0x040fe20003f24070 */
[----:B------:R-:W-:Y:S01]  /*51d0*/  IMAD.HI.U32 R6, R3, R8, RZ ;  /* 0x0000000803067227 */ /* 0x000fe200078e00ff */
[----:B------:R-:W-:-:S03]  /*51e0*/  ISETP.GT.U32.AND P4, PT, R2, R164, PT ;  /* 0x000000a40200720c */ /* 0x000fc60003f84070 */
[----:B------:R-:W-:Y:S02]  /*51f0*/  @!P2 IMAD.IADD R11, R11, 0x1, -R2 ;  /* 0x000000010b0ba824 */ /* 0x000fe400078e0a02 */
[----:B------:R-:W-:Y:S02]  /*5200*/  IMAD.MOV R15, RZ, RZ, -R6 ;  /* 0x000000ffff0f7224 */ /* 0x000fe400078e0a06 */
[----:B------:R-:W-:Y:S01]  /*5210*/  @!P0 IMAD.IADD R172, R172, 0x1, -R2 ;  /* 0x00000001acac8824 */ /* 0x000fe200078e0a02 */
[C---:B------:R-:W-:Y:S01]  /*5220*/  ISETP.GT.U32.AND P2, PT, R2.reuse, R11, PT ;  /* 0x0000000b0200720c */ /* 0x040fe20003f44070 */
[----:B------:R-:W-:Y:S01]  /*5230*/  IMAD R13, R2, R15, R8 ;  /* 0x0000000f020d7224 */ /* 0x000fe200078e0208 */
[----:B------:R-:W-:Y:S01]  /*5240*/  ISETP.GE.AND P0, PT, R67, RZ, PT ;  /* 0x000000ff4300720c */ /* 0x000fe20003f06270 */
[--C-:B------:R-:W-:Y:S01]  /*5250*/  @!P1 IMAD.IADD R168, R168, 0x1, -R2.reuse ;  /* 0x00000001a8a89824 */ /* 0x100fe200078e0a02 */
[----:B------:R-:W-:Y:S01]  /*5260*/  ISETP.GE.AND P1, PT, R63, RZ, PT ;  /* 0x000000ff3f00720c */ /* 0x000fe20003f26270 */
[----:B------:R-:W-:-:S02]  /*5270*/  @!P4 IMAD.IADD R164, R164, 0x1, -R2 ;  /* 0x00000001a4a4c824 */ /* 0x000fc400078e0a02 */
[----:B------:R-:W-:Y:S01]  /*5280*/  @!P3 IMAD.MOV R168, RZ, RZ, -R168 ;  /* 0x000000ffffa8b224 */ /* 0x000fe200078e0aa8 */
[C---:B------:R-:W-:Y:S01]  /*5290*/  ISETP.GT.U32.AND P3, PT, R2.reuse, R13, PT ;  /* 0x0000000d0200720c */ /* 0x040fe20003f64070 */
[----:B------:R-:W-:Y:S01]  /*52a0*/  IMAD.HI.U32 R4, R3, R162, RZ ;  /* 0x000000a203047227 */ /* 0x000fe200078e00ff */
[----:B------:R-:W-:-:S03]  /*52b0*/  ISETP.GT.U32.AND P4, PT, R2, R164, PT ;  /* 0x000000a40200720c */ /* 0x000fc60003f84070 */
[----:B------:R-:W-:Y:S01]  /*52c0*/  @!P2 IMAD.IADD R11, R11, 0x1, -R2 ;  /* 0x000000010b0ba824 */ /* 0x000fe200078e0a02 */
[----:B------:R-:W-:Y:S01]  /*52d0*/  ISETP.GE.AND P2, PT, R57, RZ, PT ;  /* 0x000000ff3900720c */ /* 0x000fe20003f46270 */
[----:B------:R-:W-:Y:S01]  /*52e0*/  @!P0 IMAD.MOV R166, RZ, RZ, -R166 ;  /* 0x000000ffffa68224 */ /* 0x000fe200078e0aa6 */
[----:B------:R-:W-:Y:S01]  /*52f0*/  ISETP.GE.AND P0, PT, R38, RZ, PT ;  /* 0x000000ff2600720c */ /* 0x000fe20003f06270 */
[----:B------:R-:W-:Y:S02]  /*5300*/  IMAD.MOV.U32 R38, RZ, RZ, R11 ;  /* 0x000000ffff267224 */ /* 0x000fe400078e000b */
[----:B------:R-:W-:Y:S01]  /*5310*/  IMAD.MOV R11, RZ, RZ, -R4 ;  /* 0x000000ffff0b7224 */ /* 0x000fe200078e0a04 */
[----:B------:R-:W-:Y:S01]  /*5320*/  IABS R4, R55 ;  /* 0x0000003700047213 */ /* 0x000fe20000000000 */
[----:B------:R-:W-:Y:S02]  /*5330*/  @!P3 IMAD.IADD R13, R13, 0x1, -R2 ;  /* 0x000000010d0db824 */ /* 0x000fe400078e0a02 */
[----:B------:R-:W-:-:S02]  /*5340*/  IMAD R162, R2, R11, R162 ;  /* 0x0000000b02a27224 */ /* 0x000fc400078e02a2 */
[----:B------:R-:W-:Y:S01]  /*5350*/  @!P4 IMAD.IADD R164, R164, 0x1, -R2 ;  /* 0x00000001a4a4c824 */ /* 0x000fe200078e0a02 */
[C---:B------:R-:W-:Y:S01]  /*5360*/  ISETP.GT.U32.AND P3, PT, R2.reuse, R13, PT ;  /* 0x0000000d0200720c */ /* 0x040fe20003f64070 */
[----:B------:R-:W-:Y:S01]  /*5370*/  IMAD.HI.U32 R6, R3, R10, RZ ;  /* 0x0000000a03067227 */ /* 0x000fe200078e00ff */
[----:B------:R-:W-:-:S03]  /*5380*/  ISETP.GT.U32.AND P4, PT, R2, R162, PT ;  /* 0x000000a20200720c */ /* 0x000fc60003f84070 */
[----:B------:R-:W-:Y:S02]  /*5390*/  IMAD.MOV R11, RZ, RZ, -R6 ;  /* 0x000000ffff0b7224 */ /* 0x000fe400078e0a06 */
[----:B------:R-:W-:Y:S01]  /*53a0*/  @!P6 IMAD.MOV R172, RZ, RZ, -R172 ;  /* 0x000000fffface224 */ /* 0x000fe200078e0aac */
[----:B------:R-:W-:Y:S01]  /*53b0*/  ISETP.GE.AND P6, PT, R61, RZ, PT ;  /* 0x000000ff3d00720c */ /* 0x000fe20003fc6270 */
[----:B------:R-:W-:Y:S01]  /*53c0*/  IMAD R11, R2, R11, R10 ;  /* 0x0000000b020b7224 */ /* 0x000fe200078e020a */
[----:B------:R-:W-:Y:S01]  /*53d0*/  IABS R10, R53 ;  /* 0x00000035000a7213 */ /* 0x000fe20000000000 */
[----:B------:R-:W-:-:S04]  /*53e0*/  IMAD.HI.U32 R8, R3, R160, RZ ;  /* 0x000000a003087227 */ /* 0x000fc800078e00ff */
[--C-:B------:R-:W-:Y:S02]  /*53f0*/  @!P4 IMAD.IADD R162, R162, 0x1, -R2.reuse ;  /* 0x00000001a2a2c824 */ /* 0x100fe400078e0a02 */
[----:B------:R-:W-:Y:S01]  /*5400*/  @!P3 IMAD.IADD R13, R13, 0x1, -R2 ;  /* 0x000000010d0db824 */ /* 0x000fe200078e0a02 */
[C---:B------:R-:W-:Y:S01]  /*5410*/  ISETP.GT.U32.AND P3, PT, R2.reuse, R11, PT ;  /* 0x0000000b0200720c */ /* 0x040fe20003f64070 */
[----:B------:R-:W-:Y:S01]  /*5420*/  IMAD.MOV.U32 R6, RZ, RZ, R4 ;  /* 0x000000ffff067224 */ /* 0x000fe200078e0004 */
[----:B------:R-:W-:Y:S01]  /*5430*/  ISETP.GT.U32.AND P4, PT, R2, R162, PT ;  /* 0x000000a20200720c */ /* 0x000fe20003f84070 */
[----:B------:R-:W-:Y:S01]  /*5440*/  IMAD.MOV R15, RZ, RZ, -R8 ;  /* 0x000000ffff0f7224 */ /* 0x000fe200078e0a08 */
[----:B------:R-:W-:Y:S01]  /*5450*/  IABS R8, R34 ;  /* 0x0000002200087213 */ /* 0x000fe20000000000 */
[----:B------:R-:W-:-:S04]  /*5460*/  IMAD.HI.U32 R4, R3, R6, RZ ;  /* 0x0000000603047227 */ /* 0x000fc800078e00ff */
[----:B------:R-:W-:Y:S02]  /*5470*/  IMAD R160, R2, R15, R160 ;  /* 0x0000000f02a07224 */ /* 0x000fe400078e02a0 */
[----:B------:R-:W-:Y:S02]  /*5480*/  IMAD.MOV R15, RZ, RZ, -R4 ;  /* 0x000000ffff0f7224 */ /* 0x000fe400078e0a04 */
[----:B------:R-:W-:Y:S01]  /*5490*/  @!P6 IMAD.MOV R38, RZ, RZ, -R38 ;  /* 0x000000ffff26e224 */ /* 0x000fe200078e0a26 */
[----:B------:R-:W-:Y:S01]  /*54a0*/  ISETP.GE.AND P6, PT, R36, RZ, PT ;  /* 0x000000ff2400720c */ /* 0x000fe20003fc6270 */
[----:B------:R-:W-:Y:S02]  /*54b0*/  IMAD.MOV.U32 R36, RZ, RZ, R13 ;  /* 0x000000ffff247224 */ /* 0x000fe400078e000d */
[----:B------:R-:W-:Y:S02]  /*54c0*/  IMAD R13, R2, R15, R6 ;  /* 0x0000000f020d7224 */ /* 0x000fe400078e0206 */
[----:B------:R-:W-:-:S02]  /*54d0*/  @!P3 IMAD.IADD R11, R11, 0x1, -R2 ;  /* 0x000000010b0bb824 */ /* 0x000fc400078e0a02 */
[----:B------:R-:W-:Y:S01]  /*54e0*/  @!P5 IMAD.MOV R170, RZ, RZ, -R170 ;  /* 0x000000ffffaad224 */ /* 0x000fe200078e0aaa */
[----:B------:R-:W-:Y:S01]  /*54f0*/  ISETP.GE.AND P5, PT, R59, RZ, PT ;  /* 0x000000ff3b00720c */ /* 0x000fe20003fa6270 */
[----:B------:R-:W-:Y:S01]  /*5500*/  @!P1 IMAD.MOV R164, RZ, RZ, -R164 ;  /* 0x000000ffffa49224 */ /* 0x000fe200078e0aa4 */
[----:B------:R-:W-:Y:S01]  /*5510*/  ISETP.GT.U32.AND P1, PT, R2, R160, PT ;  /* 0x000000a00200720c */ /* 0x000fe20003f24070 */
[----:B------:R-:W-:Y:S01]  /*5520*/  @!P4 IMAD.IADD R162, R162, 0x1, -R2 ;  /* 0x00000001a2a2c824 */ /* 0x000fe200078e0a02 */
[C---:B------:R-:W-:Y:S01]  /*5530*/  ISETP.GT.U32.AND P4, PT, R2.reuse, R13, PT ;  /* 0x0000000d0200720c */ /* 0x040fe20003f84070 */
[----:B------:R-:W-:Y:S01]  /*5540*/  IMAD.HI.U32 R4, R3, R158, RZ ;  /* 0x0000009e03047227 */ /* 0x000fe200078e00ff */
[----:B------:R-:W-:-:S03]  /*5550*/  ISETP.GT.U32.AND P3, PT, R2, R11, PT ;  /* 0x0000000b0200720c */ /* 0x000fc60003f64070 */
[----:B------:R-:W-:Y:S02]  /*5560*/  IMAD.MOV R15, RZ, RZ, -R4 ;  /* 0x000000ffff0f7224 */ /* 0x000fe400078e0a04 */
[----:B------:R-:W-:-:S04]  /*5570*/  IMAD.HI.U32 R6, R3, R8, RZ ;  /* 0x0000000803067227 */ /* 0x000fc800078e00ff */
[----:B------:R-:W-:Y:S02]  /*5580*/  IMAD R158, R2, R15, R158 ;  /* 0x0000000f029e7224 */ /* 0x000fe400078e029e */
[----:B------:R-:W-:Y:S01]  /*5590*/  @!P5 IMAD.MOV R36, RZ, RZ, -R36 ;  /* 0x000000ffff24d224 */ /* 0x000fe200078e0a24 */
[----:B------:R-:W-:Y:S01]  /*55a0*/  ISETP.GE.AND P5, PT, R55, RZ, PT ;  /* 0x000000ff3700720c */ /* 0x000fe20003fa6270 */
[--C-:B------:R-:W-:Y:S02]  /*55b0*/  @!P1 IMAD.IADD R160, R160, 0x1, -R2.reuse ;  /* 0x00000001a0a09824 */ /* 0x100fe400078e0a02 */
[----:B------:R-:W-:Y:S01]  /*55c0*/  @!P4 IMAD.IADD R13, R13, 0x1, -R2 ;  /* 0x000000010d0dc824 */ /* 0x000fe200078e0a02 */
[----:B------:R-:W-:Y:S01]  /*55d0*/  ISETP.GE.AND P4, PT, R32, RZ, PT ;  /* 0x000000ff2000720c */ /* 0x000fe20003f86270 */
[----:B------:R-:W-:Y:S01]  /*55e0*/  IMAD.MOV R55, RZ, RZ, -R6 ;  /* 0x000000ffff377224 */ /* 0x000fe200078e0a06 */
[C---:B------:R-:W-:Y:S01]  /*55f0*/  ISETP.GT.U32.AND P1, PT, R2.reuse, R160, PT ;  /* 0x000000a00200720c */ /* 0x040fe20003f24070 */
[----:B------:R-:W-:Y:S01]  /*5600*/  @!P3 IMAD.IADD R11, R11, 0x1, -R2 ;  /* 0x000000010b0bb824 */ /* 0x000fe200078e0a02 */
[C---:B------:R-:W-:Y:S01]  /*5610*/  ISETP.GT.U32.AND P3, PT, R2.reuse, R158, PT ;  /* 0x0000009e0200720c */ /* 0x040fe20003f64070 */
[----:B------:R-:W-:Y:S01]  /*5620*/  @!P0 IMAD.MOV R162, RZ, RZ, -R162 ;  /* 0x000000ffffa28224 */ /* 0x000fe200078e0aa2 */
[C---:B------:R-:W-:Y:S01]  /*5630*/  ISETP.GT.U32.AND P0, PT, R2.reuse, R13, PT ;  /* 0x0000000d0200720c */ /* 0x040fe20003f04070 */
[----:B------:R-:W-:-:S02]  /*5640*/  IMAD R15, R2, R55, R8 ;  /* 0x00000037020f7224 */ /* 0x000fc400078e0208 */
[----:B------:R-:W-:Y:S01]  /*5650*/  IMAD.MOV.U32 R8, RZ, RZ, R10 ;  /* 0x000000ffff087224 */ /* 0x000fe200078e000a */
[----:B------:R-:W-:Y:S01]  /*5660*/  IABS R10, R26 ;  /* 0x0000001a000a7213 */ /* 0x000fe20000000000 */
[----:B------:R-:W-:-:S04]  /*5670*/  IMAD.HI.U32 R4, R3, R156, RZ ;  /* 0x0000009c03047227 */ /* 0x000fc800078e00ff */
[----:B------:R-:W-:-:S04]  /*5680*/  IMAD.HI.U32 R6, R3, R8, RZ ;  /* 0x0000000803067227 */ /* 0x000fc800078e00ff */
[----:B------:R-:W-:Y:S02]  /*5690*/  IMAD.MOV R55, RZ, RZ, -R4 ;  /* 0x000000ffff377224 */ /* 0x000fe400078e0a04 */
[----:B------:R-:W-:Y:S02]  /*56a0*/  IMAD.MOV R57, RZ, RZ, -R6 ;  /* 0x000000ffff397224 */ /* 0x000fe400078e0a06 */
[----:B------:R-:W-:Y:S02]  /*56b0*/  IMAD R156, R2, R55, R156 ;  /* 0x00000037029c7224 */ /* 0x000fe400078e029c */
[--C-:B------:R-:W-:Y:S01]  /*56c0*/  @!P3 IMAD.IADD R158, R158, 0x1, -R2.reuse ;  /* 0x000000019e9eb824 */ /* 0x100fe200078e0a02 */
[----:B------:R-:W-:Y:S01]  /*56d0*/  ISETP.GE.AND P3, PT, R34, RZ, PT ;  /* 0x000000ff2200720c */ /* 0x000fe20003f66270 */
[----:B------:R-:W-:Y:S02]  /*56e0*/  IMAD.MOV.U32 R34, RZ, RZ, R11 ;  /* 0x000000ffff227224 */ /* 0x000fe400078e000b */
[----:B------:R-:W-:Y:S01]  /*56f0*/  @!P1 IMAD.IADD R160, R160, 0x1, -R2 ;  /* 0x00000001a0a09824 */ /* 0x000fe200078e0a02 */
[C---:B------:R-:W-:Y:S01]  /*5700*/  ISETP.GT.U32.AND P1, PT, R2.reuse, R15, PT ;  /* 0x0000000f0200720c */ /* 0x040fe20003f24070 */
[----:B------:R-:W-:-:S02]  /*5710*/  IMAD R11, R2, R57, R8 ;  /* 0x00000039020b7224 */ /* 0x000fc400078e0208 */
[----:B------:R-:W-:Y:S01]  /*5720*/  @!P0 IMAD.IADD R13, R13, 0x1, -R2 ;  /* 0x000000010d0d8824 */ /* 0x000fe200078e0a02 */
[C---:B------:R-:W-:Y:S01]  /*5730*/  ISETP.GT.U32.AND P0, PT, R2.reuse, R156, PT ;  /* 0x0000009c0200720c */ /* 0x040fe20003f04070 */
[----:B------:R-:W-:Y:S01]  /*5740*/  @!P6 IMAD.MOV R160, RZ, RZ, -R160 ;  /* 0x000000ffffa0e224 */ /* 0x000fe200078e0aa0 */
[----:B------:R-:W-:Y:S01]  /*5750*/  ISETP.GT.U32.AND P6, PT, R2, R11, PT ;  /* 0x0000000b0200720c */ /* 0x000fe20003fc4070 */
[----:B------:R-:W-:-:S04]  /*5760*/  IMAD.HI.U32 R4, R3, R154, RZ ;  /* 0x0000009a03047227 */ /* 0x000fc800078e00ff */
[----:B------:R-:W-:Y:S01]  /*5770*/  IMAD.MOV R55, RZ, RZ, -R4 ;  /* 0x000000ffff377224 */ /* 0x000fe200078e0a04 */
[----:B------:R-:W-:Y:S01]  /*5780*/  IABS R4, R28 ;  /* 0x0000001c00047213 */ /* 0x000fe20000000000 */
[----:B------:R-:W-:Y:S02]  /*5790*/  IMAD.MOV.U32 R32, RZ, RZ, R13 ;  /* 0x000000ffff207224 */ /* 0x000fe400078e000d */
[----:B------:R-:W-:Y:S01]  /*57a0*/  @!P2 IMAD.MOV R34, RZ, RZ, -R34 ;  /* 0x000000ffff22a224 */ /* 0x000fe200078e0a22 */
[----:B------:R-:W-:Y:S01]  /*57b0*/  ISETP.GT.U32.AND P2, PT, R2, R158, PT ;  /* 0x0000009e0200720c */ /* 0x000fe20003f44070 */
[----:B------:R-:W-:Y:S01]  /*57c0*/  @!P0 IMAD.IADD R156, R156, 0x1, -R2 ;  /* 0x000000019c9c8824 */ /* 0x000fe200078e0a02 */
[----:B------:R-:W-:Y:S01]  /*57d0*/  ISETP.GE.AND P0, PT, R30, RZ, PT ;  /* 0x000000ff1e00720c */ /* 0x000fe20003f06270 */
[----:B------:R-:W-:Y:S02]  /*57e0*/  IMAD.MOV.U32 R13, RZ, RZ, R4 ;  /* 0x000000ffff0d7224 */ /* 0x000fe400078e0004 */
[----:B------:R-:W-:Y:S01]  /*57f0*/  @!P6 IMAD.IADD R11, R11, 0x1, -R2 ;  /* 0x000000010b0be824 */ /* 0x000fe200078e0a02 */
[----:B------:R-:W-:Y:S01]  /*5800*/  ISETP.GT.U32.AND P6, PT, R2, R156, PT ;  /* 0x0000009c0200720c */ /* 0x000fe20003fc4070 */
[----:B------:R-:W-:-:S04]  /*5810*/  IMAD.HI.U32 R4, R3, R13, RZ ;  /* 0x0000000d03047227 */ /* 0x000fc800078e00ff */
[----:B------:R-:W-:Y:S02]  /*5820*/  IMAD.MOV R4, RZ, RZ, -R4 ;  /* 0x000000ffff047224 */ /* 0x000fe400078e0a04 */
[----:B------:R-:W-:Y:S02]  /*5830*/  @!P1 IMAD.IADD R15, R15, 0x1, -R2 ;  /* 0x000000010f0f9824 */ /* 0x000fe400078e0a02 */
[C---:B------:R-:W-:Y:S02]  /*5840*/  IMAD R13, R2.reuse, R4, R13 ;  /* 0x00000004020d7224 */ /* 0x040fe400078e020d */
[C---:B------:R-:W-:Y:S01]  /*5850*/  IMAD R154, R2.reuse, R55, R154 ;  /* 0x00000037029a7224 */ /* 0x040fe200078e029a */
[----:B------:R-:W-:Y:S01]  /*5860*/  ISETP.GT.U32.AND P1, PT, R2, R15, PT ;  /* 0x0000000f0200720c */ /* 0x000fe20003f24070 */
[--C-:B------:R-:W-:Y:S01]  /*5870*/  @!P6 IMAD.IADD R156, R156, 0x1, -R2.reuse ;  /* 0x000000019c9ce824 */ /* 0x100fe200078e0a02 */
[----:B------:R-:W-:Y:S01]  /*5880*/  ISETP.GT.U32.AND P6, PT, R2, R13, PT ;  /* 0x0000000d0200720c */ /* 0x000fe20003fc4070 */
[----:B------:R-:W-:Y:S01]  /*5890*/  @!P2 IMAD.IADD R158, R158, 0x1, -R2 ;  /* 0x000000019e9ea824 */ /* 0x000fe200078e0a02 */
[----:B------:R-:W-:Y:S01]  /*58a0*/  ISETP.GT.U32.AND P2, PT, R2, R154, PT ;  /* 0x0000009a0200720c */ /* 0x000fe20003f44070 */
[----:B------:R-:W-:Y:S01]  /*58b0*/  IMAD.HI.U32 R4, R3, R150, RZ ;  /* 0x0000009603047227 */ /* 0x000fe200078e00ff */
[----:B------:R-:W-:-:S03]  /*58c0*/  IABS R55, R41 ;  /* 0x0000002900377213 */ /* 0x000fc60000000000 */
[----:B------:R-:W-:Y:S01]  /*58d0*/  @!P4 IMAD.MOV R158, RZ, RZ, -R158 ;  /* 0x000000ffff9ec224 */ /* 0x000fe200078e0a9e */
[----:B------:R-:W-:Y:S01]  /*58e0*/  ISETP.GT.U32.AND P4, PT, R2, R11, PT ;  /* 0x0000000b0200720c */ /* 0x000fe20003f84070 */
[----:B------:R-:W-:-:S04]  /*58f0*/  IMAD.HI.U32 R8, R3, R10, RZ ;  /* 0x0000000a03087227 */ /* 0x000fc800078e00ff */
[--C-:B------:R-:W-:Y:S01]  /*5900*/  @!P1 IMAD.IADD R15, R15, 0x1, -R2.reuse ;  /* 0x000000010f0f9824 */ /* 0x100fe200078e0a02 */
[----:B------:R-:W-:Y:S01]  /*5910*/  ISETP.GE.AND P1, PT, R53, RZ, PT ;  /* 0x000000ff3500720c */ /* 0x000fe20003f26270 */
[--C-:B------:R-:W-:Y:S02]  /*5920*/  @!P6 IMAD.IADD R13, R13, 0x1, -R2.reuse ;  /* 0x000000010d0de824 */ /* 0x100fe400078e0a02 */
[----:B------:R-:W-:Y:S02]  /*5930*/  IMAD.MOV.U32 R30, RZ, RZ, R15 ;  /* 0x000000ffff1e7224 */ /* 0x000fe400078e000f */
[----:B------:R-:W-:Y:S01]  /*5940*/  @!P2 IMAD.IADD R154, R154, 0x1, -R2 ;  /* 0x000000019a9aa824 */ /* 0x000fe200078e0a02 */
[----:B------:R-:W-:Y:S01]  /*5950*/  ISETP.GT.U32.AND P6, PT, R2, R13, PT ;  /* 0x0000000d0200720c */ /* 0x000fe20003fc4070 */
[----:B------:R-:W-:Y:S01]  /*5960*/  @!P3 IMAD.MOV R30, RZ, RZ, -R30 ;  /* 0x000000ffff1eb224 */ /* 0x000fe200078e0a1e */
[----:B------:R-:W-:Y:S01]  /*5970*/  ISETP.GE.AND P2, PT, R28, RZ, PT ;  /* 0x000000ff1c00720c */ /* 0x000fe20003f46270 */
[----:B------:R-:W-:Y:S01]  /*5980*/  IMAD.MOV R15, RZ, RZ, -R4 ;  /* 0x000000ffff0f7224 */ /* 0x000fe200078e0a04 */
[----:B------:R-:W-:Y:S01]  /*5990*/  ISETP.GT.U32.AND P3, PT, R2, R154, PT ;  /* 0x0000009a0200720c */ /* 0x000fe20003f64070 */
[----:B------:R-:W-:-:S04]  /*59a0*/  IMAD.HI.U32 R6, R3, R152, RZ ;  /* 0x0000009803067227 */ /* 0x000fc800078e00ff */
[C---:B------:R-:W-:Y:S02]  /*59b0*/  IMAD R150, R2.reuse, R15, R150 ;  /* 0x0000000f02967224 */ /* 0x040fe400078e0296 */
[----:B------:R-:W-:Y:S02]  /*59c0*/  IMAD.MOV R15, RZ, RZ, -R8 ;  /* 0x000000ffff0f7224 */ /* 0x000fe400078e0a08 */
[--C-:B------:R-:W-:Y:S01]  /*59d0*/  @!P4 IMAD.IADD R11, R11, 0x1, -R2.reuse ;  /* 0x000000010b0bc824 */ /* 0x100fe200078e0a02 */
[----:B------:R-:W-:Y:S01]  /*59e0*/  ISETP.GE.AND P4, PT, R47, RZ, PT ;  /* 0x000000ff2f00720c */ /* 0x000fe20003f86270 */
[--C-:B------:R-:W-:Y:S01]  /*59f0*/  @!P6 IMAD.IADD R13, R13, 0x1, -R2.reuse ;  /* 0x000000010d0de824 */ /* 0x100fe200078e0a02 */
[----:B------:R-:W-:Y:S01]  /*5a00*/  ISETP.GT.U32.AND P6, PT, R2, R150, PT ;  /* 0x000000960200720c */ /* 0x000fe20003fc4070 */
[----:B------:R-:W-:Y:S01]  /*5a10*/  @!P3 IMAD.IADD R154, R154, 0x1, -R2 ;  /* 0x000000019a9ab824 */ /* 0x000fe200078e0a02 */
[----:B------:R-:W-:Y:S01]  /*5a20*/  ISETP.GE.AND P3, PT, R49, RZ, PT ;  /* 0x000000ff3100720c */ /* 0x000fe20003f66270 */
[----:B------:R-:W-:-:S02]  /*5a30*/  IMAD.MOV R47, RZ, RZ, -R6 ;  /* 0x000000ffff2f7224 */ /* 0x000fc400078e0a06 */
[----:B------:R-:W-:Y:S02]  /*5a40*/  IMAD R15, R2, R15, R10 ;  /* 0x0000000f020f7224 */ /* 0x000fe400078e020a */
[----:B------:R-:W-:-:S04]  /*5a50*/  IMAD.HI.U32 R6, R3, R18, RZ ;  /* 0x0000001203067227 */ /* 0x000fc800078e00ff */
[----:B------:R-:W-:Y:S01]  /*5a60*/  @!P5 IMAD.MOV R32, RZ, RZ, -R32 ;  /* 0x000000ffff20d224 */ /* 0x000fe200078e0a20 */
[----:B------:R-:W-:Y:S01]  /*5a70*/  ISETP.GE.AND P5, PT, R51, RZ, PT ;  /* 0x000000ff3300720c */ /* 0x000fe20003fa6270 */
[----:B------:R-:W-:Y:S01]  /*5a80*/  @!P0 IMAD.MOV R154, RZ, RZ, -R154 ;  /* 0x000000ffff9a8224 */ /* 0x000fe200078e0a9a */
[----:B------:R-:W-:Y:S01]  /*5a90*/  ISETP.GT.U32.AND P0, PT, R2, R15, PT ;  /* 0x0000000f0200720c */ /* 0x000fe20003f04070 */
[----:B------:R-:W-:Y:S02]  /*5aa0*/  IMAD.MOV R49, RZ, RZ, -R6 ;  /* 0x000000ffff317224 */ /* 0x000fe400078e0a06 */
[----:B------:R-:W-:-:S04]  /*5ab0*/  IMAD.HI.U32 R6, R3, R14, RZ ;  /* 0x0000000e03067227 */ /* 0x000fc800078e00ff */
[----:B------:R-:W-:Y:S01]  /*5ac0*/  IMAD R152, R2, R47, R152 ;  /* 0x0000002f02987224 */ /* 0x000fe200078e0298 */
[----:B------:R-:W-:Y:S01]  /*5ad0*/  IABS R47, R16 ;  /* 0x00000010002f7213 */ /* 0x000fe20000000000 */
[----:B------:R-:W-:Y:S02]  /*5ae0*/  IMAD.MOV R51, RZ, RZ, -R6 ;  /* 0x000000ffff337224 */ /* 0x000fe400078e0a06 */
[----:B------:R-:W-:Y:S01]  /*5af0*/  @!P6 IMAD.IADD R150, R150, 0x1, -R2 ;  /* 0x000000019696e824 */ /* 0x000fe200078e0a02 */
[C---:B------:R-:W-:Y:S01]  /*5b00*/  ISETP.GT.U32.AND P6, PT, R2.reuse, R152, PT ;  /* 0x000000980200720c */ /* 0x040fe20003fc4070 */
[----:B------:R-:W-:Y:S01]  /*5b10*/  IMAD R14, R2, R51, R14 ;  /* 0x00000033020e7224 */ /* 0x000fe200078e020e */
[----:B------:R-:W-:Y:S01]  /*5b20*/  IABS R51, R37 ;  /* 0x0000002500337213 */ /* 0x000fe20000000000 */
[----:B------:R-:W-:Y:S02]  /*5b30*/  IMAD.MOV.U32 R28, RZ, RZ, R11 ;  /* 0x000000ffff1c7224 */ /* 0x000fe400078e000b */
[----:B------:R-:W-:Y:S01]  /*5b40*/  @!P5 IMAD.MOV R156, RZ, RZ, -R156 ;  /* 0x000000ffff9cd224 */ /* 0x000fe200078e0a9c */
[----:B------:R-:W-:Y:S01]  /*5b50*/  ISETP.GE.AND P5, PT, R26, RZ, PT ;  /* 0x000000ff1a00720c */ /* 0x000fe20003fa6270 */
[----:B------:R-:W-:Y:S01]  /*5b60*/  IMAD.HI.U32 R4, R3, R47, RZ ;  /* 0x0000002f03047227 */ /* 0x000fe200078e00ff */
[----:B------:R-:W-:-:S03]  /*5b70*/  IABS R26, R39 ;  /* 0x00000027001a7213 */ /* 0x000fc60000000000 */
[----:B------:R-:W-:Y:S01]  /*5b80*/  @!P1 IMAD.MOV R28, RZ, RZ, -R28 ;  /* 0x000000ffff1c9224 */ /* 0x000fe200078e0a1c */
[C---:B------:R-:W-:Y:S01]  /*5b90*/  ISETP.GT.U32.AND P1, PT, R2.reuse, R150, PT ;  /* 0x000000960200720c */ /* 0x040fe20003f24070 */
[----:B------:R-:W-:Y:S01]  /*5ba0*/  @!P0 IMAD.IADD R15, R15, 0x1, -R2 ;  /* 0x000000010f0f8824 */ /* 0x000fe200078e0a02 */
[----:B------:R-:W-:Y:S01]  /*5bb0*/  ISETP.GT.U32.AND P0, PT, R2, R14, PT ;  /* 0x0000000e0200720c */ /* 0x000fe20003f04070 */
[----:B------:R-:W-:Y:S02]  /*5bc0*/  IMAD.MOV R10, RZ, RZ, -R4 ;  /* 0x000000ffff0a7224 */ /* 0x000fe400078e0a04 */
[----:B------:R-:W-:-:S04]  /*5bd0*/  IMAD.HI.U32 R4, R3, R12, RZ ;  /* 0x0000000c03047227 */ /* 0x000fc800078e00ff */
[----:B------:R-:W-:-:S04]  /*5be0*/  IMAD.HI.U32 R8, R3, R26, RZ ;  /* 0x0000001a03087227 */ /* 0x000fc800078e00ff */
[----:B------:R-:W-:Y:S02]  /*5bf0*/  IMAD R18, R2, R49, R18 ;  /* 0x0000003102127224 */ /* 0x000fe400078e0212 */
[----:B------:R-:W-:Y:S02]  /*5c00*/  IMAD.MOV R49, RZ, RZ, -R4 ;  /* 0x000000ffff317224 */ /* 0x000fe400078e0a04 */
[----:B------:R-:W-:Y:S02]  /*5c10*/  IMAD.MOV R53, RZ, RZ, -R8 ;  /* 0x000000ffff357224 */ /* 0x000fe400078e0a08 */
[----:B------:R-:W-:Y:S02]  /*5c20*/  @!P6 IMAD.IADD R152, R152, 0x1, -R2 ;  /* 0x000000019898e824 */ /* 0x000fe400078e0a02 */
[C---:B------:R-:W-:Y:S01]  /*5c30*/  IMAD R47, R2.reuse, R10, R47 ;  /* 0x0000000a022f7224 */ /* 0x040fe200078e022f */
[----:B------:R-:W-:Y:S01]  /*5c40*/  IABS R10, R35 ;  /* 0x00000023000a7213 */ /* 0x000fe20000000000 */
[C---:B------:R-:W-:Y:S01]  /*5c50*/  IMAD R49, R2.reuse, R49, R12 ;  /* 0x0000003102317224 */ /* 0x040fe200078e020c */
[C---:B------:R-:W-:Y:S01]  /*5c60*/  ISETP.GT.U32.AND P6, PT, R2.reuse, R152, PT ;  /* 0x000000980200720c */ /* 0x040fe20003fc4070 */
[----:B------:R-:W-:Y:S01]  /*5c70*/  IMAD R12, R2, R53, R26 ;  /* 0x00000035020c7224 */ /* 0x000fe200078e021a */
[----:B------:R-:W-:Y:S01]  /*5c80*/  IABS R53, R43 ;  /* 0x0000002b00357213 */ /* 0x000fe20000000000 */
[--C-:B------:R-:W-:Y:S01]  /*5c90*/  @!P1 IMAD.IADD R150, R150, 0x1, -R2.reuse ;  /* 0x0000000196969824 */ /* 0x100fe200078e0a02 */
[----:B------:R-:W-:Y:S01]  /*5ca0*/  ISETP.GT.U32.AND P1, PT, R2, R18, PT ;  /* 0x000000120200720c */ /* 0x000fe20003f24070 */
[----:B------:R-:W-:-:S02]  /*5cb0*/  @!P0 IMAD.IADD R14, R14, 0x1, -R2 ;  /* 0x000000010e0e8824 */ /* 0x000fc400078e0a02 */
[----:B------:R-:W-:Y:S02]  /*5cc0*/  IMAD.MOV.U32 R26, RZ, RZ, R13 ;  /* 0x000000ffff1a7224 */ /* 0x000fe400078e000d */
[----:B------:R-:W-:-:S04]  /*5cd0*/  IMAD.HI.U32 R4, R3, R10, RZ ;  /* 0x0000000a03047227 */ /* 0x000fc800078e00ff */
[----:B------:R-:W-:-:S04]  /*5ce0*/  IMAD.HI.U32 R6, R3, R51, RZ ;  /* 0x0000003303067227 */ /* 0x000fc800078e00ff */
[----:B------:R-:W-:Y:S01]  /*5cf0*/  @!P4 IMAD.MOV R150, RZ, RZ, -R150 ;  /* 0x000000ffff96c224 */ /* 0x000fe200078e0a96 */
[----:B------:R-:W-:Y:S01]  /*5d00*/  ISETP.GT.U32.AND P4, PT, R2, R14, PT ;  /* 0x0000000e0200720c */ /* 0x000fe20003f84070 */
[----:B------:R-:W-:-:S04]  /*5d10*/  IMAD.HI.U32 R8, R3, R53, RZ ;  /* 0x0000003503087227 */ /* 0x000fc800078e00ff */
[----:B------:R-:W-:Y:S01]  /*5d20*/  @!P2 IMAD.MOV R26, RZ, RZ, -R26 ;  /* 0x000000ffff1aa224 */ /* 0x000fe200078e0a1a */
[----:B------:R-:W-:Y:S01]  /*5d30*/  ISETP.GT.U32.AND P2, PT, R2, R47, PT ;  /* 0x0000002f0200720c */ /* 0x000fe20003f44070 */
[----:B------:R-:W-:-:S04]  /*5d40*/  IMAD.HI.U32 R11, R3, R55, RZ ;  /* 0x00000037030b7227 */ /* 0x000fc800078e00ff */
[----:B------:R-:W-:Y:S02]  /*5d50*/  IMAD.MOV R13, RZ, RZ, -R4 ;  /* 0x000000ffff0d7224 */ /* 0x000fe400078e0a04 */
[----:B------:R-:W-:Y:S02]  /*5d60*/  IMAD.MOV R6, RZ, RZ, -R6 ;  /* 0x000000ffff067224 */ /* 0x000fe400078e0a06 */
[----:B------:R-:W-:Y:S02]  /*5d70*/  IMAD.MOV R4, RZ, RZ, -R8 ;  /* 0x000000ffff047224 */ /* 0x000fe400078e0a08 */
[----:B------:R-:W-:Y:S02]  /*5d80*/  IMAD.MOV R11, RZ, RZ, -R11 ;  /* 0x000000ffff0b7224 */ /* 0x000fe400078e0a0b */
[----:B------:R-:W-:Y:S02]  /*5d90*/  IMAD R8, R2, R6, R51 ;  /* 0x0000000602087224 */ /* 0x000fe400078e0233 */
[----:B------:R-:W-:Y:S01]  /*5da0*/  @!P6 IMAD.IADD R152, R152, 0x1, -R2 ;  /* 0x000000019898e824 */ /* 0x000fe200078e0a02 */
[C---:B------:R-:W-:Y:S01]  /*5db0*/  ISETP.GT.U32.AND P6, PT, R2.reuse, R49, PT ;  /* 0x000000310200720c */ /* 0x040fe20003fc4070 */
[----:B------:R-:W-:-:S02]  /*5dc0*/  IMAD R6, R2, R4, R53 ;  /* 0x0000000402067224 */ /* 0x000fc400078e0235 */
[----:B------:R-:W-:Y:S02]  /*5dd0*/  IMAD R4, R2, R11, R55 ;  /* 0x0000000b02047224 */ /* 0x000fe400078e0237 */
[--C-:B------:R-:W-:Y:S02]  /*5de0*/  @!P4 IMAD.IADD R14, R14, 0x1, -R2.reuse ;  /* 0x000000010e0ec824 */ /* 0x100fe400078e0a02 */
[----:B------:R-:W-:Y:S01]  /*5df0*/  @!P2 IMAD.IADD R47, R47, 0x1, -R2 ;  /* 0x000000012f2fa824 */ /* 0x000fe200078e0a02 */
[C---:B------:R-:W-:Y:S01]  /*5e00*/  ISETP.GT.U32.AND P4, PT, R2.reuse, R4, PT ;  /* 0x000000040200720c */ /* 0x040fe20003f84070 */
[----:B------:R-:W-:Y:S01]  /*5e10*/  IMAD.HI.U32 R11, R3, R142, RZ ;  /* 0x0000008e030b7227 */ /* 0x000fe200078e00ff */
[----:B------:R-:W-:-:S03]  /*5e20*/  ISETP.GT.U32.AND P2, PT, R2, R15, PT ;  /* 0x0000000f0200720c */ /* 0x000fc60003f44070 */
[--C-:B------:R-:W-:Y:S01]  /*5e30*/  @!P1 IMAD.IADD R18, R18, 0x1, -R2.reuse ;  /* 0x0000000112129824 */ /* 0x100fe200078e0a02 */
[C---:B------:R-:W-:Y:S01]  /*5e40*/  ISETP.GT.U32.AND P1, PT, R2.reuse, R47, PT ;  /* 0x0000002f0200720c */ /* 0x040fe20003f24070 */
[----:B------:R-:W-:Y:S02]  /*5e50*/  IMAD.MOV R11, RZ, RZ, -R11 ;  /* 0x000000ffff0b7224 */ /* 0x000fe400078e0a0b */
[----:B------:R-:W-:Y:S01]  /*5e60*/  @!P6 IMAD.IADD R49, R49, 0x1, -R2 ;  /* 0x000000013131e824 */ /* 0x000fe200078e0a02 */
[C---:B------:R-:W-:Y:S01]  /*5e70*/  ISETP.GT.U32.AND P6, PT, R2.reuse, R18, PT ;  /* 0x000000120200720c */ /* 0x040fe20003fc4070 */
[----:B------:R-:W-:Y:S02]  /*5e80*/  IMAD R142, R2, R11, R142 ;  /* 0x0000000b028e7224 */ /* 0x000fe400078e028e */
[----:B------:R-:W-:Y:S01]  /*5e90*/  @!P4 IMAD.IADD R4, R4, 0x1, -R2 ;  /* 0x000000010404c824 */ /* 0x000fe200078e0a02 */
[C---:B------:R-:W-:Y:S01]  /*5ea0*/  ISETP.GT.U32.AND P0, PT, R2.reuse, R49, PT ;  /* 0x000000310200720c */ /* 0x040fe20003f04070 */
[C---:B------:R-:W-:Y:S01]  /*5eb0*/  IMAD R10, R2.reuse, R13, R10 ;  /* 0x0000000d020a7224 */ /* 0x040fe200078e020a */
[C---:B------:R-:W-:Y:S01]  /*5ec0*/  ISETP.GT.U32.AND P4, PT, R2.reuse, R142, PT ;  /* 0x0000008e0200720c */ /* 0x040fe20003f84070 */
[----:B------:R-:W-:Y:S01]  /*5ed0*/  @!P2 IMAD.IADD R15, R15, 0x1, -R2 ;  /* 0x000000010f0fa824 */ /* 0x000fe200078e0a02 */
[----:B------:R-:W-:Y:S01]  /*5ee0*/  ISETP.GT.U32.AND P2, PT, R2, R12, PT ;  /* 0x0000000c0200720c */ /* 0x000fe20003f44070 */
[----:B------:R-:W-:-:S04]  /*5ef0*/  IMAD.HI.U32 R13, R3, R144, RZ ;  /* 0x00000090030d7227 */ /* 0x000fc800078e00ff */
[--C-:B------:R-:W-:Y:S01]  /*5f00*/  @!P1 IMAD.IADD R47, R47, 0x1, -R2.reuse ;  /* 0x000000012f2f9824 */ /* 0x100fe200078e0a02 */
[----:B------:R-:W-:Y:S01]  /*5f10*/  ISETP.GT.U32.AND P1, PT, R2, R10, PT ;  /* 0x0000000a0200720c */ /* 0x000fe20003f24070 */
[----:B------:R-:W-:Y:S02]  /*5f20*/  IMAD.MOV R13, RZ, RZ, -R13 ;  /* 0x000000ffff0d7224 */ /* 0x000fe400078e0a0d */
[----:B------:R-:W-:Y:S01]  /*5f30*/  @!P6 IMAD.IADD R18, R18, 0x1, -R2 ;  /* 0x000000011212e824 */ /* 0x000fe200078e0a02 */
[C---:B------:R-:W-:Y:S01]  /*5f40*/  ISETP.GT.U32.AND P6, PT, R2.reuse, R8, PT ;  /* 0x000000080200720c */ /* 0x040fe20003fc4070 */
[C---:B------:R-:W-:Y:S02]  /*5f50*/  IMAD R144, R2.reuse, R13, R144 ;  /* 0x0000000d02907224 */ /* 0x040fe400078e0290 */
        /* <DEDUP_REMOVED lines=8> */
[----:B------:R-:W-:-:S04]  /*5fe0*/  IMAD.HI.U32 R20, R3, R138, RZ ;  /* 0x0000008a03147227 */ /* 0x000fc800078e00ff */
[----:B------:R-:W-:Y:S02]  /*5ff0*/  IMAD.MOV R51, RZ, RZ, -R20 ;  /* 0x000000ffff337224 */ /* 0x000fe400078e0a14 */
[--C-:B------:R-:W-:Y:S01]  /*6000*/  @!P6 IMAD.IADD R8, R8, 0x1, -R2.reuse ;  /* 0x000000010808e824 */ /* 0x100fe200078e0a02 */
[----:B------:R-:W-:Y:S01]  /*6010*/  ISETP.GE.AND P6, PT, R22, RZ, PT ;  /* 0x000000ff1600720c */ /* 0x000fe20003fc6270 */
[----:B------:R-:W-:Y:S02]  /*6020*/  IMAD.MOV.U32 R20, RZ, RZ, R47 ;  /* 0x000000ffff147224 */ /* 0x000fe400078e002f */
[----:B------:R-:W-:Y:S01]  /*6030*/  @!P0 IMAD.IADD R6, R6, 0x1, -R2 ;  /* 0x0000000106068824 */ /* 0x000fe200078e0a02 */
[----:B------:R-:W-:Y:S01]  /*6040*/  ISETP.GE.AND P0, PT, R45, RZ, PT ;  /* 0x000000ff2d00720c */ /* 0x000fe20003f06270 */
[----:B------:R-:W-:Y:S01]  /*6050*/  @!P3 IMAD.MOV R152, RZ, RZ, -R152 ;  /* 0x000000ffff98b224 */ /* 0x000fe200078e0a98 */
[----:B------:R-:W-:Y:S01]  /*6060*/  ISETP.GT.U32.AND P3, PT, R2, R12, PT ;  /* 0x0000000c0200720c */ /* 0x000fe20003f64070 */
[----:B------:R-:W-:Y:S01]  /*6070*/  @!P4 IMAD.IADD R144, R144, 0x1, -R2 ;  /* 0x000000019090c824 */ /* 0x000fe200078e0a02 */
[----:B------:R-:W-:Y:S01]  /*6080*/  ISETP.GT.U32.AND P4, PT, R2, R10, PT ;  /* 0x0000000a0200720c */ /* 0x000fe20003f84070 */
[----:B------:R-:W-:-:S04]  /*6090*/  IMAD.HI.U32 R11, R3, R148, RZ ;  /* 0x00000094030b7227 */ /* 0x000fc800078e00ff */
[----:B------:R-:W-:-:S04]  /*60a0*/  IMAD.HI.U32 R13, R3, R146, RZ ;  /* 0x00000092030d7227 */ /* 0x000fc800078e00ff */
[----:B------:R-:W-:Y:S01]  /*60b0*/  @!P2 IMAD.MOV R20, RZ, RZ, -R20 ;  /* 0x000000ffff14a224 */ /* 0x000fe200078e0a14 */
[----:B------:R-:W-:Y:S01]  /*60c0*/  ISETP.GT.U32.AND P2, PT, R2, R8, PT ;  /* 0x000000080200720c */ /* 0x000fe20003f44070 */
[----:B------:R-:W-:-:S04]  /*60d0*/  IMAD.HI.U32 R16, R3, R140, RZ ;  /* 0x0000008c03107227 */ /* 0x000fc800078e00ff */
[----:B------:R-:W-:Y:S02]  /*60e0*/  IMAD.MOV R11, RZ, RZ, -R11 ;  /* 0x000000ffff0b7224 */ /* 0x000fe400078e0a0b */
[----:B------:R-:W-:Y:S02]  /*60f0*/  IMAD.MOV R13, RZ, RZ, -R13 ;  /* 0x000000ffff0d7224 */ /* 0x000fe400078e0a0d */
[----:B------:R-:W-:Y:S02]  /*6100*/  IMAD.MOV.U32 R22, RZ, RZ, R15 ;  /* 0x000000ffff167224 */ /* 0x000fe400078e000f */
[----:B------:R-:W-:Y:S02]  /*6110*/  IMAD.MOV R45, RZ, RZ, -R16 ;  /* 0x000000ffff2d7224 */ /* 0x000fe400078e0a10 */
[C---:B------:R-:W-:Y:S02]  /*6120*/  IMAD R148, R2.reuse, R11, R148 ;  /* 0x0000000b02947224 */ /* 0x040fe400078e0294 */
[----:B------:R-:W-:-:S02]  /*6130*/  IMAD R146, R2, R13, R146 ;  /* 0x0000000d02927224 */ /* 0x000fc400078e0292 */
[----:B------:R-:W-:Y:S01]  /*6140*/  @!P5 IMAD.MOV R22, RZ, RZ, -R22 ;  /* 0x000000ffff16d224 */ /* 0x000fe200078e0a16 */
[C---:B------:R-:W-:Y:S01]  /*6150*/  ISETP.GT.U32.AND P5, PT, R2.reuse, R4, PT ;  /* 0x000000040200720c */ /* 0x040fe20003fa4070 */
[----:B------:R-:W-:Y:S02]  /*6160*/  IMAD.MOV.U32 R16, RZ, RZ, R49 ;  /* 0x000000ffff107224 */ /* 0x000fe400078e0031 */
[----:B------:R-:W-:Y:S01]  /*6170*/  @!P1 IMAD.MOV R18, RZ, RZ, -R18 ;  /* 0x000000ffff129224 */ /* 0x000fe200078e0a12 */
[----:B------:R-:W-:Y:S01]  /*6180*/  ISETP.GT.U32.AND P1, PT, R2, R6, PT ;  /* 0x000000060200720c */ /* 0x000fe20003f24070 */
[----:B------:R-:W-:-:S04]  /*6190*/  IMAD.HI.U32 R3, R3, R136, RZ ;  /* 0x0000008803037227 */ /* 0x000fc800078e00ff */
[C---:B------:R-:W-:Y:S02]  /*61a0*/  IMAD R140, R2.reuse, R45, R140 ;  /* 0x0000002d028c7224 */ /* 0x040fe400078e028c */
[----:B------:R-:W-:Y:S01]  /*61b0*/  @!P0 IMAD.MOV R14, RZ, RZ, -R14 ;  /* 0x000000ffff0e8224 */ /* 0x000fe200078e0a0e */
[----:B------:R-:W-:Y:S01]  /*61c0*/  ISETP.GT.U32.AND P0, PT, R2, R142, PT ;  /* 0x0000008e0200720c */ /* 0x000fe20003f04070 */
[----:B------:R-:W-:Y:S01]  /*61d0*/  @!P3 IMAD.IADD R12, R12, 0x1, -R2 ;  /* 0x000000010c0cb824 */ /* 0x000fe200078e0a02 */
[C---:B------:R-:W-:Y:S01]  /*61e0*/  ISETP.GT.U32.AND P3, PT, R2.reuse, R148, PT ;  /* 0x000000940200720c */ /* 0x040fe20003f64070 */
[----:B------:R-:W-:Y:S01]  /*61f0*/  @!P6 IMAD.MOV R16, RZ, RZ, -R16 ;  /* 0x000000ffff10e224 */ /* 0x000fe200078e0a10 */
[----:B------:R-:W-:Y:S01]  /*6200*/  ISETP.GT.U32.AND P6, PT, R2, R144, PT ;  /* 0x000000900200720c */ /* 0x000fe20003fc4070 */
[----:B------:R-:W-:Y:S01]  /*6210*/  @!P4 IMAD.IADD R10, R10, 0x1, -R2 ;  /* 0x000000010a0ac824 */ /* 0x000fe200078e0a02 */
[----:B------:R-:W-:Y:S01]  /*6220*/  ISETP.GT.U32.AND P4, PT, R2, R146, PT ;  /* 0x000000920200720c */ /* 0x000fe20003f84070 */
[----:B------:R-:W-:-:S02]  /*6230*/  IMAD.MOV R3, RZ, RZ, -R3 ;  /* 0x000000ffff037224 */ /* 0x000fc400078e0a03 */
[----:B------:R-:W-:Y:S01]  /*6240*/  @!P2 IMAD.IADD R8, R8, 0x1, -R2 ;  /* 0x000000010808a824 */ /* 0x000fe200078e0a02 */
[C---:B------:R-:W-:Y:S01]  /*6250*/  ISETP.GT.U32.AND P2, PT, R2.reuse, R140, PT ;  /* 0x0000008c0200720c */ /* 0x040fe20003f44070 */
[C---:B------:R-:W-:Y:S02]  /*6260*/  IMAD R138, R2.reuse, R51, R138 ;  /* 0x00000033028a7224 */ /* 0x040fe400078e028a */
[----:B------:R-:W-:Y:S01]  /*6270*/  IMAD R136, R2, R3, R136 ;  /* 0x0000000302887224 */ /* 0x000fe200078e0288 */
[----:B------:R-:W-:Y:S01]  /*6280*/  SHF.R.S32.HI R3, RZ, 0x1f, R21 ;  /* 0x0000001fff037819 */ /* 0x000fe20000011415 */
[--C-:B------:R-:W-:Y:S01]  /*6290*/  @!P1 IMAD.IADD R6, R6, 0x1, -R2.reuse ;  /* 0x0000000106069824 */ /* 0x100fe200078e0a02 */
[----:B------:R-:W-:Y:S01]  /*62a0*/  ISETP.GT.U32.AND P1, PT, R2, R138, PT ;  /* 0x0000008a0200720c */ /* 0x000fe20003f24070 */
[--C-:B------:R-:W-:Y:S01]  /*62b0*/  @!P5 IMAD.IADD R4, R4, 0x1, -R2.reuse ;  /* 0x000000010404d824 */ /* 0x100fe200078e0a02 */
[----:B------:R-:W-:Y:S01]  /*62c0*/  ISETP.GT.U32.AND P5, PT, R2, R136, PT ;  /* 0x000000880200720c */ /* 0x000fe20003fa4070 */
[--C-:B------:R-:W-:Y:S01]  /*62d0*/  @!P0 IMAD.IADD R142, R142, 0x1, -R2.reuse ;  /* 0x000000018e8e8824 */ /* 0x100fe200078e0a02 */
[----:B------:R-:W-:Y:S01]  /*62e0*/  ISETP.GE.AND P0, PT, R39, RZ, PT ;  /* 0x000000ff2700720c */ /* 0x000fe20003f06270 */
        /* <DEDUP_REMOVED lines=10> */
[----:B------:R-:W-:Y:S01]  /*6390*/  @!P5 IMAD.IADD R136, R136, 0x1, -R2 ;  /* 0x000000018888d824 */ /* 0x000fe200078e0a02 */
[C---:B------:R-:W-:Y:S01]  /*63a0*/  ISETP.GT.U32.AND P5, PT, R2.reuse, R146, PT ;  /* 0x000000920200720c */ /* 0x040fe20003fa4070 */
[----:B------:R-:W-:Y:S01]  /*63b0*/  @!P0 IMAD.MOV R12, RZ, RZ, -R12 ;  /* 0x000000ffff0c8224 */ /* 0x000fe200078e0a0c */
[C---:B------:R-:W-:Y:S01]  /*63c0*/  ISETP.GT.U32.AND P0, PT, R2.reuse, R148, PT ;  /* 0x000000940200720c */ /* 0x040fe20003f04070 */
[----:B------:R-:W-:Y:S01]  /*63d0*/  @!P3 IMAD.MOV R8, RZ, RZ, -R8 ;  /* 0x000000ffff08b224 */ /* 0x000fe200078e0a08 */
[C---:B------:R-:W-:Y:S01]  /*63e0*/  ISETP.GT.U32.AND P3, PT, R2.reuse, R140, PT ;  /* 0x0000008c0200720c */ /* 0x040fe20003f64070 */
[----:B------:R-:W-:Y:S01]  /*63f0*/  @!P6 IMAD.MOV R10, RZ, RZ, -R10 ;  /* 0x000000ffff0ae224 */ /* 0x000fe200078e0a0a */
[C---:B------:R-:W-:Y:S01]  /*6400*/  ISETP.GT.U32.AND P6, PT, R2.reuse, R136, PT ;  /* 0x000000880200720c */ /* 0x040fe20003fc4070 */
[----:B------:R-:W-:Y:S01]  /*6410*/  @!P4 IMAD.MOV R6, RZ, RZ, -R6 ;  /* 0x000000ffff06c224 */ /* 0x000fe200078e0a06 */
[----:B------:R-:W-:Y:S01]  /*6420*/  ISETP.GT.U32.AND P4, PT, R2, R138, PT ;  /* 0x0000008a0200720c */ /* 0x000fe20003f84070 */
[----:B------:R-:W-:Y:S01]  /*6430*/  @!P2 IMAD.MOV R4, RZ, RZ, -R4 ;  /* 0x000000ffff04a224 */ /* 0x000fe200078e0a04 */
[----:B------:R-:W-:Y:S01]  /*6440*/  ISETP.GE.AND P2, PT, R17, RZ, PT ;  /* 0x000000ff1100720c */ /* 0x000fe20003f46270 */
[----:B------:R-:W-:Y:S01]  /*6450*/  @!P1 IMAD.MOV R142, RZ, RZ, -R142 ;  /* 0x000000ffff8e9224 */ /* 0x000fe200078e0a8e */
        /* <DEDUP_REMOVED lines=8> */
[----:B------:R-:W-:Y:S01]  /*64e0*/  LEA.HI R21, R3, R21, RZ, 0x7 ;  /* 0x0000001503157211 */ /* 0x000fe200078f38ff */
[----:B------:R-:W-:Y:S01]  /*64f0*/  @!P4 IMAD.IADD R138, R138, 0x1, -R2 ;  /* 0x000000018a8ac824 */ /* 0x000fe200078e0a02 */
[----:B------:R-:W-:Y:S01]  /*6500*/  ISETP.GE.AND P4, PT, R31, RZ, PT ;  /* 0x000000ff1f00720c */ /* 0x000fe20003f86270 */
[----:B------:R-:W-:Y:S01]  /*6510*/  IMAD R2, R231, UR9, RZ ;  /* 0x00000009e7027c24 */ /* 0x000fe2000f8e02ff */
[----:B------:R-:W-:Y:S01]  /*6520*/  SHF.R.S32.HI R21, RZ, 0x7, R21 ;  /* 0x00000007ff157819 */ /* 0x000fe20000011415 */
[----:B------:R-:W-:Y:S01]  /*6530*/  @!P2 IMAD.MOV R144, RZ, RZ, -R144 ;  /* 0x000000ffff90a224 */ /* 0x000fe200078e0a90 */
[----:B------:R-:W-:Y:S01]  /*6540*/  ISETP.NE.AND P2, PT, R19, RZ, PT ;  /* 0x000000ff1300720c */ /* 0x000fe20003f45270 */
[----:B------:R-:W-:Y:S01]  /*6550*/  @!P1 IMAD.MOV R148, RZ, RZ, -R148 ;  /* 0x000000ffff949224 */ /* 0x000fe200078e0a94 */
[----:B------:R-:W-:Y:S01]  /*6560*/  LOP3.LUT R19, RZ, R19, RZ, 0x33, !PT ;  /* 0x00000013ff137212 */ /* 0x000fe200078e33ff */
[----:B------:R-:W-:Y:S01]  /*6570*/  @!P0 IMAD.MOV R146, RZ, RZ, -R146 ;  /* 0x000000ffff928224 */ /* 0x000fe200078e0a92 */
[C---:B------:R-:W-:Y:S01]  /*6580*/  IADD3 R3, P6, R2.reuse, UR4, RZ ;  /* 0x0000000402037c10 */ /* 0x040fe2000ffde0ff */
[----:B------:R-:W-:Y:S01]  /*6590*/  @!P5 IMAD.MOV R140, RZ, RZ, -R140 ;  /* 0x000000ffff8cd224 */ /* 0x000fe200078e0a8c */
[C---:B------:R-:W-:Y:S01]  /*65a0*/  SEL R134, R19.reuse, R134, !P2 ;  /* 0x0000008613867207 */ /* 0x040fe20005000000 */
[----:B------:R-:W-:Y:S01]  /*65b0*/  @!P3 IMAD.MOV R138, RZ, RZ, -R138 ;  /* 0x000000ffff8ab224 */ /* 0x000fe200078e0a8a */
[C---:B------:R-:W-:Y:S01]  /*65c0*/  SEL R133, R19.reuse, R40, !P2 ;  /* 0x0000002813857207 */ /* 0x040fe20005000000 */
[----:B------:R-:W-:Y:S01]  /*65d0*/  @!P4 IMAD.MOV R136, RZ, RZ, -R136 ;  /* 0x000000ffff88c224 */ /* 0x000fe200078e0a88 */
[C---:B------:R-:W-:Y:S01]  /*65e0*/  SEL R132, R19.reuse, R132, !P2 ;  /* 0x0000008413847207 */ /* 0x040fe20005000000 */
[----:B------:R-:W-:Y:S01]  /*65f0*/  ULDC UR4, c[0x0][0x234] ;  /* 0x00008d0000047ab9 */ /* 0x000fe20000000800 */
[----:B------:R-:W-:Y:S01]  /*6600*/  LEA.HI.X.SX32 R2, R2, UR5, 0x1, P6 ;  /* 0x0000000502027c11 */ /* 0x000fe2000b0f0eff */
[----:B------:R-:W-:Y:S01]  /*6610*/  ULDC UR5, c[0x0][0x240] ;  /* 0x0000900000057ab9 */ /* 0x000fe20000000800 */
[C---:B------:R-:W-:Y:S01]  /*6620*/  SEL R131, R19.reuse, R42, !P2 ;  /* 0x0000002a13837207 */ /* 0x040fe20005000000 */
[----:B------:R-:W-:Y:S01]  /*6630*/  IMAD R134, R134, UR5, RZ ;  /* 0x0000000586867c24 */ /* 0x000fe2000f8e02ff */
[----:B------:R-:W-:Y:S01]  /*6640*/  SEL R130, R19, R130, !P2 ;  /* 0x0000008213827207 */ /* 0x000fe20005000000 */
[----:B------:R-:W-:Y:S01]  /*6650*/  IMAD R133, R133, UR5, RZ ;  /* 0x0000000585857c24 */ /* 0x000fe2000f8e02ff */
        /* <DEDUP_REMOVED lines=46> */
[C---:B------:R-:W-:Y:S01]  /*6940*/  SEL R27, R19.reuse, R154, !P2 ;  /* 0x0000009a131b7207 */ /* 0x040fe20005000000 */
[----:B------:R-:W-:Y:S01]  /*6950*/  IMAD R86, R86, UR5, RZ ;  /* 0x0000000556567c24 */ /* 0x000fe2000f8e02ff */
[C---:B------:R-:W-:Y:S01]  /*6960*/  SEL R128, R19.reuse, R128, !P2 ;  /* 0x0000008013807207 */ /* 0x040fe20005000000 */
[----:B------:R-:W-:Y:S01]  /*6970*/  IMAD R84, R84, UR5, RZ ;  /* 0x0000000554547c24 */ /* 0x000fe2000f8e02ff */
[----:B------:R-:W-:Y:S01]  /*6980*/  SEL R126, R19, R126, !P2 ;  /* 0x0000007e137e7207 */ /* 0x000fe20005000000 */
[----:B------:R-:W-:Y:S01]  /*6990*/  IMAD R63, R63, UR5, RZ ;  /* 0x000000053f3f7c24 */ /* 0x000fe2000f8e02ff */
[C---:B------:R-:W-:Y:S01]  /*69a0*/  SEL R124, R19.reuse, R124, !P2 ;  /* 0x0000007c137c7207 */ /* 0x040fe20005000000 */
        /* <DEDUP_REMOVED lines=191> */
[-C--:B------:R-:W-:Y:S01]  /*75a0*/  IADD3 R154, P4, R134, R3.reuse, RZ ;  /* 0x00000003869a7210 */ /* 0x080fe20007f9e0ff */
[----:B------:R-:W-:Y:S01]  /*75b0*/  IMAD R13, R13, UR5, RZ ;  /* 0x000000050d0d7c24 */ /* 0x000fe2000f8e02ff */
[----:B------:R-:W-:Y:S01]  /*75c0*/  SEL R19, R19, R136, !P2 ;  /* 0x0000008813137207 */ /* 0x000fe20005000000 */
[----:B------:R-:W-:Y:S01]  /*75d0*/  IMAD R15, R15, UR5, RZ ;  /* 0x000000050f0f7c24 */ /* 0x000fe2000f8e02ff */
[-C--:B------:R-:W-:Y:S01]  /*75e0*/  IADD3 R153, P3, R133, R3.reuse, RZ ;  /* 0x0000000385997210 */ /* 0x080fe20007f7e0ff */
[----:B------:R0:W-:Y:S01]  /*75f0*/  STL [R1+0x834], R154 ;  /* 0x0008349a01007387 */ /* 0x0001e20000100800 */
[-C--:B------:R-:W-:Y:S01]  /*7600*/  IADD3 R152, P2, R132, R3.reuse, RZ ;  /* 0x0000000384987210 */ /* 0x080fe20007f5e0ff */
[----:B------:R-:W-:Y:S01]  /*7610*/  IMAD R17, R17, UR5, RZ ;  /* 0x0000000511117c24 */ /* 0x000fe2000f8e02ff */
[----:B------:R-:W-:Y:S01]  /*7620*/  USHF.L.U32 UR9, UR9, 0x7, URZ ;  /* 0x0000000709097899 */ /* 0x000fe2000800063f */
[----:B------:R1:W-:Y:S01]  /*7630*/  STL [R1+0x40], R153 ;  /* 0x0000409901007387 */ /* 0x0003e20000100800 */
[----:B------:R-:W-:Y:S01]  /*7640*/  IMAD R19, R19, UR5, RZ ;  /* 0x0000000513137c24 */ /* 0x000fe2000f8e02ff */
[----:B------:R-:W-:Y:S01]  /*7650*/  UMOV UR5, URZ ;  /* 0x0000003f00057c82 */ /* 0x000fe20008000000 */
[----:B------:R-:W-:Y:S01]  /*7660*/  IMAD R5, R5, UR4, RZ ;  /* 0x0000000405057c24 */ /* 0x000fe2000f8e02ff */
[----:B------:R2:W-:Y:S01]  /*7670*/  STL [R1+0x48], R152 ;  /* 0x0000489801007387 */ /* 0x0005e20000100800 */
[----:B------:R-:W-:Y:S01]  /*7680*/  UMOV UR4, URZ ;  /* 0x0000003f00047c82 */ /* 0x000fe20008000000 */
[----:B0-----:R-:W-:-:S02]  /*7690*/  IADD3 R154, P1, R131, R3, RZ ;  /* 0x00000003839a7210 */ /* 0x001fc40007f3e0ff */
[----:B------:R-:W-:Y:S02]  /*76a0*/  CS2R R136, SRZ ;  /* 0x0000000000887805 */ /* 0x000fe4000001ff00 */
[----:B------:R-:W-:Y:S02]  /*76b0*/  CS2R R138, SRZ ;  /* 0x00000000008a7805 */ /* 0x000fe4000001ff00 */
[----:B------:R-:W-:Y:S02]  /*76c0*/  CS2R R140, SRZ ;  /* 0x00000000008c7805 */ /* 0x000fe4000001ff00 */
[----:B-1----:R-:W-:Y:S01]  /*76d0*/  IADD3 R153, P0, R130, R3, RZ ;  /* 0x0000000382997210 */ /* 0x002fe20007f1e0ff */
[----:B------:R0:W-:Y:S01]  /*76e0*/  STL [R1+0x50], R154 ;  /* 0x0000509a01007387 */ /* 0x0001e20000100800 */
[----:B------:R-:W-:Y:S02]  /*76f0*/  CS2R R142, SRZ ;  /* 0x00000000008e7805 */ /* 0x000fe4000001ff00 */
[----:B------:R-:W-:-:S02]  /*7700*/  CS2R R144, SRZ ;  /* 0x0000000000907805 */ /* 0x000fc4000001ff00 */
[-C--:B--2---:R-:W-:Y:S01]  /*7710*/  IADD3 R152, P6, R129, R3.reuse, RZ ;  /* 0x0000000381987210 */ /* 0x084fe20007fde0ff */
[----:B------:R1:W-:Y:S01]  /*7720*/  STL [R1+0x58], R153 ;  /* 0x0000589901007387 */ /* 0x0003e20000100800 */
[----:B------:R-:W-:Y:S02]  /*7730*/  CS2R R146, SRZ ;  /* 0x0000000000927805 */ /* 0x000fe4000001ff00 */
[----:B------:R-:W-:Y:S02]  /*7740*/  CS2R R148, SRZ ;  /* 0x0000000000947805 */ /* 0x000fe4000001ff00 */
[----:B------:R-:W-:Y:S01]  /*7750*/  CS2R R150, SRZ ;  /* 0x0000000000967805 */ /* 0x000fe2000001ff00 */
[----:B------:R2:W-:Y:S01]  /*7760*/  STL [R1+0x60], R152 ;  /* 0x0000609801007387 */ /* 0x0005e20000100800 */
[----:B------:R-:W-:Y:S01]  /*7770*/  USHF.R.S32.HI UR42, URZ, 0x1f, UR9 ;  /* 0x0000001f3f2a7899 */ /* 0x000fe20008011409 */
[----:B0-----:R-:W-:Y:S02]  /*7780*/  IADD3 R154, P5, R128, R3, RZ ;  /* 0x00000003809a7210 */ /* 0x001fe40007fbe0ff */
[----:B-1----:R-:W-:-:S03]  /*7790*/  LEA.HI.X.SX32 R153, R134, R2, 0x1, P4 ;  /* 0x0000000286997211 */ /* 0x002fc600020f0eff */
[----:B------:R0:W-:Y:S01]  /*77a0*/  STL [R1+0x68], R154 ;  /* 0x0000689a01007387 */ /* 0x0001e20000100800 */
[----:B------:R-:W-:Y:S02]  /*77b0*/  CS2R R134, SRZ ;  /* 0x0000000000867805 */ /* 0x000fe4000001ff00 */
[-C--:B--2---:R-:W-:Y:S01]  /*77c0*/  IADD3 R152, P4, R127, R3.reuse, RZ ;  /* 0x000000037f987210 */ /* 0x084fe20007f9e0ff */
[----:B------:R1:W-:Y:S04]  /*77d0*/  STL [R1+0x830], R153 ;  /* 0x0008309901007387 */ /* 0x0003e80000100800 */
[----:B------:R2:W-:Y:S01]  /*77e0*/  STL [R1+0x70], R152 ;  /* 0x0000709801007387 */ /* 0x0005e20000100800 */
[----:B0-----:R-:W-:Y:S02]  /*77f0*/  LEA.HI.X.SX32 R154, R133, R2, 0x1, P3 ;  /* 0x00000002859a7211 */ /* 0x001fe400018f0eff */
[----:B-1----:R-:W-:-:S03]  /*7800*/  IADD3 R153, P3, R126, R3, RZ ;  /* 0x000000037e997210 */ /* 0x002fc60007f7e0ff */
[----:B------:R0:W-:Y:S01]  /*7810*/  STL [R1+0x3c], R154 ;  /* 0x00003c9a01007387 */ /* 0x0001e20000100800 */
[----:B--2---:R-:W-:-:S03]  /*7820*/  LEA.HI.X.SX32 R152, R132, R2, 0x1, P2 ;  /* 0x0000000284987211 */ /* 0x004fc600010f0eff */
[----:B------:R1:W-:Y:S01]  /*7830*/  STL [R1+0x78], R153 ;  /* 0x0000789901007387 */ /* 0x0003e20000100800 */
[----:B------:R-:W-:-:S03]  /*7840*/  CS2R R132, SRZ ;  /* 0x0000000000847805 */ /* 0x000fc6000001ff00 */
[----:B------:R2:W-:Y:S01]  /*7850*/  STL [R1+0x44], R152 ;  /* 0x0000449801007387 */ /* 0x0005e20000100800 */
[----:B0-----:R-:W-:Y:S02]  /*7860*/  IADD3 R154, P2, R125, R3, RZ ;  /* 0x000000037d9a7210 */ /* 0x001fe40007f5e0ff */
[----:B-1----:R-:W-:-:S03]  /*7870*/  LEA.HI.X.SX32 R153, R131, R2, 0x1, P1 ;  /* 0x0000000283997211 */ /* 0x002fc600008f0eff */
[----:B------:R0:W-:Y:S01]  /*7880*/  STL [R1+0x80], R154 ;  /* 0x0000809a01007387 */ /* 0x0001e20000100800 */
[----:B--2---:R-:W-:-:S03]  /*7890*/  IADD3 R152, P1, R124, R3, RZ ;  /* 0x000000037c987210 */ /* 0x004fc60007f3e0ff */
[----:B------:R1:W-:Y:S04]  /*78a0*/  STL [R1+0x4c], R153 ;  /* 0x00004c9901007387 */ /* 0x0003e80000100800 */
[----:B------:R2:W-:Y:S01]  /*78b0*/  STL [R1+0x88], R152 ;  /* 0x0000889801007387 */ /* 0x0005e20000100800 */
[-C--:B0-----:R-:W-:Y:S02]  /*78c0*/  LEA.HI.X.SX32 R154, R130, R2.reuse, 0x1, P0 ;  /* 0x00000002829a7211 */ /* 0x081fe400000f0eff */
[----:B------:R-:W-:Y:S02]  /*78d0*/  CS2R R130, SRZ ;  /* 0x0000000000827805 */ /* 0x000fe4000001ff00 */
[----:B-1----:R-:W-:Y:S01]  /*78e0*/  IADD3 R153, P0, R123, R3, RZ ;  /* 0x000000037b997210 */ /* 0x002fe20007f1e0ff */
[----:B------:R0:W-:Y:S01]  /*78f0*/  STL [R1+0x54], R154 ;  /* 0x0000549a01007387 */ /* 0x0001e20000100800 */
[----:B--2---:R-:W-:-:S03]  /*7900*/  LEA.HI.X.SX32 R152, R129, R2, 0x1, P6 ;  /* 0x0000000281987211 */ /* 0x004fc600030f0eff */
[----:B------:R1:W-:Y:S04]  /*7910*/  STL [R1+0x90], R153 ;  /* 0x0000909901007387 */ /* 0x0003e80000100800 */
[----:B------:R2:W-:Y:S01]  /*7920*/  STL [R1+0x5c], R152 ;  /* 0x00005c9801007387 */ /* 0x0005e20000100800 */
        /* <DEDUP_REMOVED lines=192> */
[----:B--2---:R-:W-:-:S03]  /*8530*/  IADD3 R152, P5, R79, R3, RZ ;  /* 0x000000034f987210 */ /* 0x004fc60007fbe0ff */
[----:B------:R1:W-:Y:S04]  /*8540*/  STL [R1+0x1b4], R153 ;  /* 0x0001b49901007387 */ /* 0x0003e80000100800 */
[----:B------:R2:W-:Y:S01]  /*8550*/  STL [R1+0x1f0], R152 ;  /* 0x0001f09801007387 */ /* 0x0005e20000100800 */
[----:B0-----:R-:W-:Y:S02]  /*8560*/  LEA.HI.X.SX32 R154, R85, R2, 0x1, P4 ;  /* 0x00000002559a7211 */ /* 0x001fe400020f0eff */
[----:B-1----:R-:W-:-:S03]  /*8570*/  IADD3 R153, P4, R78, R3, RZ ;  /* 0x000000034e997210 */ /* 0x002fc60007f9e0ff */
        /* <DEDUP_REMOVED lines=236> */
[-C--:B------:R-:W-:Y:S02]  /*9440*/  LEA.HI.X.SX32 R22, R22, R2.reuse, 0x1, P5 ;  /* 0x0000000216167211 */ /* 0x080fe400028f0eff */
[----:B--2---:R-:W-:Y:S01]  /*9450*/  IADD3 R152, P4, R20, R3, RZ ;  /* 0x0000000314987210 */ /* 0x004fe20007f9e0ff */
[----:B------:R1:W-:Y:S04]  /*9460*/  STL [R1+0x37c], R153 ;  /* 0x00037c9901007387 */ /* 0x0003e80000100800 */
[----:B------:R2:W-:Y:S01]  /*9470*/  STL [R1+0x3b8], R152 ;  /* 0x0003b89801007387 */ /* 0x0005e20000100800 */
[----:B0-----:R-:W-:Y:S02]  /*9480*/  LEA.HI.X.SX32 R154, R28, R2, 0x1, P3 ;  /* 0x000000021c9a7211 */ /* 0x001fe400018f0eff */
[----:B------:R-:W-:-:S02]  /*9490*/  CS2R R28, SRZ ;  /* 0x00000000001c7805 */ /* 0x000fc4000001ff00 */
        /* <DEDUP_REMOVED lines=8> */
[-C--:B------:R-:W-:Y:S02]  /*9520*/  LEA.HI.X.SX32 R16, R16, R2.reuse, 0x1, P2 ;  /* 0x0000000210107211 */ /* 0x080fe400010f0eff */
[----:B------:R-:W-:Y:S02]  /*9530*/  CS2R R26, SRZ ;  /* 0x00000000001a7805 */ /* 0x000fe4000001ff00 */
[----:B--2---:R-:W-:Y:S01]  /*9540*/  IADD3 R152, P1, R14, R3, RZ ;  /* 0x000000030e987210 */ /* 0x004fe20007f3e0ff */
[----:B------:R1:W-:Y:S04]  /*9550*/  STL [R1+0x394], R153 ;  /* 0x0003949901007387 */ /* 0x0003e80000100800 */
[----:B------:R2:W-:Y:S01]  /*9560*/  STL [R1+0x3d0], R152 ;  /* 0x0003d09801007387 */ /* 0x0005e20000100800 */
[----:B0-----:R-:W-:-:S02]  /*9570*/  LEA.HI.X.SX32 R154, R25, R2, 0x1, P0 ;  /* 0x00000002199a7211 */ /* 0x001fc400000f0eff */
[----:B-1----:R-:W-:-:S03]  /*9580*/  IADD3 R153, P0, R12, R3, RZ ;  /* 0x000000030c997210 */ /* 0x002fc60007f1e0ff */
[----:B------:R-:W-:Y:S01]  /*9590*/  STL [R1+0x39c], R154 ;  /* 0x00039c9a01007387 */ /* 0x000fe20000100800 */
[----:B--2---:R-:W-:-:S03]  /*95a0*/  LEA.HI.X.SX32 R152, R23, R2, 0x1, P6 ;  /* 0x0000000217987211 */ /* 0x004fc600030f0eff */
[----:B------:R-:W-:Y:S01]  /*95b0*/  STL [R1+0x3d8], R153 ;  /* 0x0003d89901007387 */ /* 0x000fe20000100800 */
[----:B------:R-:W-:-:S03]  /*95c0*/  IADD3 R23, P6, R10, R3, RZ ;  /* 0x000000030a177210 */ /* 0x000fc60007fde0ff */
[----:B------:R0:W-:Y:S01]  /*95d0*/  STL [R1+0x3a4], R152 ;  /* 0x0003a49801007387 */ /* 0x0001e20000100800 */
[----:B------:R-:W-:-:S03]  /*95e0*/  LEA.HI.X.SX32 R10, R10, R2, 0x1, P6 ;  /* 0x000000020a0a7211 */ /* 0x000fc600030f0eff */
[----:B------:R1:W-:Y:S04]  /*95f0*/  STL [R1+0x3e0], R23 ;  /* 0x0003e01701007387 */ /* 0x0003e80000100800 */
[----:B------:R2:W-:Y:S01]  /*9600*/  STL [R1+0x3ac], R22 ;  /* 0x0003ac1601007387 */ /* 0x0005e20000100800 */
[----:B0-----:R-:W-:Y:S02]  /*9610*/  IADD3 R152, P5, R8, R3, RZ ;  /* 0x0000000308987210 */ /* 0x001fe40007fbe0ff */
[----:B-1----:R-:W-:-:S03]  /*9620*/  LEA.HI.X.SX32 R23, R20, R2, 0x1, P4 ;  /* 0x0000000214177211 */ /* 0x002fc600020f0eff */
[----:B------:R-:W-:Y:S01]  /*9630*/  STL [R1+0x3e8], R152 ;  /* 0x0003e89801007387 */ /* 0x000fe20000100800 */
[----:B------:R-:W-:Y:S02]  /*9640*/  LEA.HI.X.SX32 R20, R18, R2, 0x1, P3 ;  /* 0x0000000212147211 */ /* 0x000fe400018f0eff */
[-C--:B--2---:R-:W-:Y:S01]  /*9650*/  IADD3 R22, P4, R6, R3.reuse, RZ ;  /* 0x0000000306167210 */ /* 0x084fe20007f9e0ff */
[----:B------:R-:W-:Y:S01]  /*9660*/  STL [R1+0x3b4], R23 ;  /* 0x0003b41701007387 */ /* 0x000fe20000100800 */
[----:B------:R-:W-:-:S03]  /*9670*/  IADD3 R18, P3, R4, R3, RZ ;  /* 0x0000000304127210 */ /* 0x000fc60007f7e0ff */
[----:B------:R-:W-:Y:S01]  /*9680*/  STL [R1+0x3f4], R22 ;  /* 0x0003f41601007387 */ /* 0x000fe20000100800 */
[----:B------:R-:W-:-:S03]  /*9690*/  LEA.HI.X.SX32 R4, R4, R2, 0x1, P3 ;  /* 0x0000000204047211 */ /* 0x000fc600018f0eff */
[----:B------:R0:W-:Y:S04]  /*96a0*/  STL [R1+0x3bc], R20 ;  /* 0x0003bc1401007387 */ /* 0x0001e80000100800 */
        /* <DEDUP_REMOVED lines=9> */
[----:B------:R-:W-:Y:S04]  /*9740*/  STL [R1+0x40c], R16 ;  /* 0x00040c1001007387 */ /* 0x000fe80000100800 */
[----:B------:R0:W-:Y:S04]  /*9750*/  STL [R1+0x3d4], R14 ;  /* 0x0003d40e01007387 */ /* 0x0001e80000100800 */
[----:B------:R1:W-:Y:S04]  /*9760*/  STL [R1+0x414], R12 ;  /* 0x0004140c01007387 */ /* 0x0003e80000100800 */
[----:B------:R2:W-:Y:S01]  /*9770*/  STL [R1+0x3dc], R10 ;  /* 0x0003dc0a01007387 */ /* 0x0005e20000100800 */
[----:B0-----:R-:W-:-:S02]  /*9780*/  IADD3 R14, P6, R13, R3, RZ ;  /* 0x000000030d0e7210 */ /* 0x001fc40007fde0ff */
[----:B-1----:R-:W-:-:S03]  /*9790*/  LEA.HI.X.SX32 R12, R8, R2, 0x1, P5 ;  /* 0x00000002080c7211 */ /* 0x002fc600028f0eff */
[----:B------:R-:W-:Y:S01]  /*97a0*/  STL [R1+0x41c], R14 ;  /* 0x00041c0e01007387 */ /* 0x000fe20000100800 */
[-C--:B------:R-:W-:Y:S02]  /*97b0*/  LEA.HI.X.SX32 R8, R6, R2.reuse, 0x1, P4 ;  /* 0x0000000206087211 */ /* 0x080fe400020f0eff */
[-C--:B--2---:R-:W-:Y:S01]  /*97c0*/  IADD3 R10, P5, R15, R3.reuse, RZ ;  /* 0x000000030f0a7210 */ /* 0x084fe20007fbe0ff */
[----:B------:R-:W-:Y:S01]  /*97d0*/  STL [R1+0x3e4], R12 ;  /* 0x0003e40c01007387 */ /* 0x000fe20000100800 */
[-C--:B------:R-:W-:Y:S02]  /*97e0*/  IADD3 R6, P4, R17, R3.reuse, RZ ;  /* 0x0000000311067210 */ /* 0x080fe40007f9e0ff */
[----:B------:R-:W-:Y:S01]  /*97f0*/  IADD3 R3, P3, R19, R3, RZ ;  /* 0x0000000313037210 */ /* 0x000fe20007f7e0ff */
[----:B------:R-:W-:Y:S04]  /*9800*/  STL [R1+0x820], R10 ;  /* 0x0008200a01007387 */ /* 0x000fe80000100800 */
[----:B------:R-:W-:Y:S04]  /*9810*/  STL [R1+0x3f0], R8 ;  /* 0x0003f00801007387 */ /* 0x000fe80000100800 */
[----:B------:R0:W-:Y:S04]  /*9820*/  STL [R1+0x828], R6 ;  /* 0x0008280601007387 */ /* 0x0001e80000100800 */
[----:B------:R1:W-:Y:S04]  /*9830*/  STL [R1+0x3f8], R4 ;  /* 0x0003f80401007387 */ /* 0x0003e80000100800 */
[----:B------:R2:W-:Y:S01]  /*9840*/  STL [R1+0x82c], R3 ;  /* 0x00082c0301007387 */ /* 0x0005e20000100800 */
[----:B0-----:R-:W-:-:S02]  /*9850*/  LEA.HI.X.SX32 R6, R7, R2, 0x1, P2 ;  /* 0x0000000207067211 */ /* 0x001fc400010f0eff */
[-C--:B------:R-:W-:Y:S02]  /*9860*/  LEA.HI.X.SX32 R7, R13, R2.reuse, 0x1, P6 ;  /* 0x000000020d077211 */ /* 0x080fe400030f0eff */
[----:B-1----:R-:W-:Y:S01]  /*9870*/  IADD3 R4, P2, R5, UR6, RZ ;  /* 0x0000000605047c10 */ /* 0x002fe2000ff5e0ff */
[----:B------:R0:W-:Y:S01]  /*9880*/  STL [R1+0x400], R6 ;  /* 0x0004000601007387 */ /* 0x0001e20000100800 */
[----:B------:R-:W-:Y:S01]  /*9890*/  UIADD3 UR6, UR8, 0x4000, URZ ;  /* 0x0000400008067890 */ /* 0x000fe2000fffe03f */
[----:B--2---:R-:W-:-:S03]  /*98a0*/  LEA.HI.X.SX32 R3, R9, R2, 0x1, P1 ;  /* 0x0000000209037211 */ /* 0x004fc600008f0eff */
[----:B------:R-:W-:Y:S02]  /*98b0*/  USHF.R.U32.HI UR14, URZ, 0x4, UR6 ;  /* 0x000000043f0e7899 */ /* 0x000fe40008011606 */
[----:B------:R-:W-:Y:S01]  /*98c0*/  UIADD3 UR6, UP0, UR12, 0x2, URZ ;  /* 0x000000020c067890 */ /* 0x000fe2000ff1e03f */
[----:B------:R1:W-:Y:S01]  /*98d0*/  STL [R1+0x408], R3 ;  /* 0x0004080301007387 */ /* 0x0003e20000100800 */
[----:B------:R-:W-:Y:S01]  /*98e0*/  USGXT.U32 UR14, UR14, 0xe ;  /* 0x0000000e0e0e789a */ /* 0x000fe20008000000 */
[----:B0-----:R-:W-:-:S05]  /*98f0*/  LEA.HI.X.SX32 R6, R11, R2, 0x1, P0 ;  /* 0x000000020b067211 */ /* 0x001fca00000f0eff */
[----:B------:R0:W-:Y:S01]  /*9900*/  STL [R1+0x410], R6 ;  /* 0x0004100601007387 */ /* 0x0001e20000100800 */
[----:B-1----:R-:W-:-:S03]  /*9910*/  LEA.HI.X.SX32 R3, R15, R2, 0x1, P5 ;  /* 0x000000020f037211 */ /* 0x002fc600028f0eff */
[----:B------:R-:W-:Y:S04]  /*9920*/  STL [R1+0x418], R7 ;  /* 0x0004180701007387 */ /* 0x000fe80000100800 */
[----:B------:R1:W-:Y:S01]  /*9930*/  STL [R1+0x420], R3 ;  /* 0x0004200301007387 */ /* 0x0003e20000100800 */
[-C--:B0-----:R-:W-:Y:S02]  /*9940*/  LEA.HI.X.SX32 R6, R17, R2.reuse, 0x1, P4 ;  /* 0x0000000211067211 */ /* 0x081fe400020f0eff */
[----:B------:R-:W-:-:S03]  /*9950*/  LEA.HI.X.SX32 R2, R19, R2, 0x1, P3 ;  /* 0x0000000213027211 */ /* 0x000fc600018f0eff */
[----:B------:R0:W-:Y:S01]  /*9960*/  STL [R1+0x824], R6 ;  /* 0x0008240601007387 */ /* 0x0001e20000100800 */
[----:B-1----:R-:W-:-:S03]  /*9970*/  LEA.HI.X.SX32 R3, R5, UR7, 0x1, P2 ;  /* 0x0000000705037c11 */ /* 0x002fc600090f0eff */
[----:B------:R1:W-:Y:S01]  /*9980*/  STL [R1+0x424], R2 ;  /* 0x0004240201007387 */ /* 0x0003e20000100800 */
[----:B------:R-:W-:Y:S02]  /*9990*/  UIADD3.X UR7, UR4, 0x40000040, URZ, UP0, !UPT ;  /* 0x4000004004077890 */ /* 0x000fe400087fe43f */
[----:B------:R-:W-:Y:S01]  /*99a0*/  UIADD3 UR10, UP0, UR14, 0x2, URZ ;  /* 0x000000020e0a7890 */ /* 0x000fe2000ff1e03f */
[----:B------:R-:W-:Y:S01]  /*99b0*/  UMOV UR4, UR6 ;  /* 0x0000000600047c82 */ /* 0x000fe20008000000 */
[----:B0-----:R-:W-:Y:S02]  /*99c0*/  IMAD.SHL.U32 R6, R24, 0x10, RZ ;  /* 0x0000001018067824 */ /* 0x001fe400078e00ff */
[----:B------:R-:W-:Y:S01]  /*99d0*/  UIADD3.X UR11, UR5, 0x40000040, URZ, UP0, !UPT ;  /* 0x40000040050b7890 */ /* 0x000fe200087fe43f */
[----:B------:R-:W-:Y:S01]  /*99e0*/  CS2R R24, SRZ ;  /* 0x0000000000187805 */ /* 0x000fe2000001ff00 */
[----:B-1----:R-:W0:Y:S01]  /*99f0*/  LDC R2, c[0x0][0x238] ;  /* 0x00008e00ff027b82 */ /* 0x002e220000000800 */
[----:B------:R1:W-:Y:S01]  /*9a00*/  STL [R1+0x880], R6 ;  /* 0x0008800601007387 */ /* 0x0003e20000100800 */
[----:B------:R-:W-:Y:S01]  /*9a10*/  UMOV UR5, UR7 ;  /* 0x0000000700057c82 */ /* 0x000fe20008000000 */
[----:B------:R-:W-:-:S02]  /*9a20*/  UMOV UR6, UR10 ;  /* 0x0000000a00067c82 */ /* 0x000fc40008000000 */
[----:B------:R-:W-:Y:S01]  /*9a30*/  UMOV UR7, UR11 ;  /* 0x0000000b00077c82 */ /* 0x000fe20008000000 */
[----:B------:R-:W-:Y:S01]  /*9a40*/  STL [R1+0x38], RZ ;  /* 0x000038ff01007387 */ /* 0x000fe20000100800 */
[----:B------:R-:W-:Y:S02]  /*9a50*/  UIADD3.64 UR16, UR4, 0x2, URZ ;  /* 0x0000000204107897 */ /* 0x000fe4000fffe03f */
[----:B------:R-:W-:Y:S01]  /*9a60*/  UIADD3.64 UR20, UR4, 0x4, URZ ;  /* 0x0000000404147897 */ /* 0x000fe2000fffe03f */
[----:B------:R2:W-:Y:S01]  /*9a70*/  STL [R1+0x85c], R21 ;  /* 0x00085c1501007387 */ /* 0x0005e20000100800 */
[----:B------:R-:W-:Y:S01]  /*9a80*/  UIADD3.64 UR24, UR4, 0x1fe, URZ ;  /* 0x000001fe04187897 */ /* 0x000fe2000fffe03f */
[----:B-1----:R-:W-:Y:S01]  /*9a90*/  LOP3.LUT R6, R6, 0x70, RZ, 0xc0, !PT ;  /* 0x0000007006067812 */ /* 0x002fe200078ec0ff */
[----:B------:R-:W-:Y:S02]  /*9aa0*/  UIADD3.64 UR28, UR4, 0x200, URZ ;  /* 0x00000200041c7897 */ /* 0x000fe4000fffe03f */
[----:B------:R-:W-:-:S02]  /*9ab0*/  UIADD3.64 UR32, UR4, 0x202, URZ ;  /* 0x0000020204207897 */ /* 0x000fc4000fffe03f */
[----:B------:R-:W-:Y:S01]  /*9ac0*/  IMAD R6, R231, 0x80, R6 ;  /* 0x00000080e7067824 */ /* 0x000fe200078e0206 */
[----:B------:R-:W-:Y:S02]  /*9ad0*/  UIADD3.64 UR36, UR4, 0x204, URZ ;  /* 0x0000020404247897 */ /* 0x000fe4000fffe03f */
[----:B------:R-:W-:Y:S02]  /*9ae0*/  UIADD3.64 UR18, UR6, 0x2, URZ ;  /* 0x0000000206127897 */ /* 0x000fe4000fffe03f */
[----:B------:R-:W-:Y:S01]  /*9af0*/  STL [R1+0x854], R6 ;  /* 0x0008540601007387 */ /* 0x000fe20000100800 */
[----:B------:R-:W-:Y:S01]  /*9b00*/  UIADD3.64 UR22, UR6, 0x4, URZ ;  /* 0x0000000406167897 */ /* 0x000fe2000fffe03f */
[C---:B0-----:R-:W-:Y:S02]  /*9b10*/  IMAD R7, R2.reuse, 0x7f, RZ ;  /* 0x0000007f02077824 */ /* 0x041fe400078e02ff */
[C---:B------:R-:W-:Y:S02]  /*9b20*/  IMAD R8, R2.reuse, 0x7e, RZ ;  /* 0x0000007e02087824 */ /* 0x040fe400078e02ff */
[C---:B------:R-:W-:Y:S01]  /*9b30*/  IMAD R9, R2.reuse, 0x7d, RZ ;  /* 0x0000007d02097824 */ /* 0x040fe200078e02ff */
[-C--:B------:R-:W-:Y:S01]  /*9b40*/  IADD3 R231, P3, R7, R4.reuse, RZ ;  /* 0x0000000407e77210 */ /* 0x080fe20007f7e0ff */
[----:B------:R-:W-:Y:S01]  /*9b50*/  IMAD R10, R2, 0x7c, RZ ;  /* 0x0000007c020a7824 */ /* 0x000fe200078e02ff */
[----:B--2---:R-:W-:Y:S01]  /*9b60*/  IADD3 R21, P4, R8, R4, RZ ;  /* 0x0000000408157210 */ /* 0x004fe20007f9e0ff */
[----:B------:R-:W-:-:S02]  /*9b70*/  IMAD R11, R2, 0x7b, RZ ;  /* 0x0000007b020b7824 */ /* 0x000fc400078e02ff */
[----:B------:R0:W-:Y:S01]  /*9b80*/  STL [R1+0x42c], R231 ;  /* 0x00042ce701007387 */ /* 0x0001e20000100800 */
[----:B------:R-:W-:Y:S01]  /*9b90*/  IMAD R12, R2, 0x7a, RZ ;  /* 0x0000007a020c7824 */ /* 0x000fe200078e02ff */
[-C--:B------:R-:W-:Y:S01]  /*9ba0*/  IADD3 R232, P6, R10, R4.reuse, RZ ;  /* 0x000000040ae87210 */ /* 0x080fe20007fde0ff */
[C---:B------:R-:W-:Y:S01]  /*9bb0*/  IMAD R13, R2.reuse, 0x79, RZ ;  /* 0x00000079020d7824 */ /* 0x040fe200078e02ff */
[----:B------:R1:W-:Y:S01]  /*9bc0*/  STL [R1+0x434], R21 ;  /* 0x0004341501007387 */ /* 0x0003e20000100800 */
[C---:B------:R-:W-:Y:S02]  /*9bd0*/  IMAD R14, R2.reuse, 0x78, RZ ;  /* 0x00000078020e7824 */ /* 0x040fe400078e02ff */
[C---:B------:R-:W-:Y:S02]  /*9be0*/  IMAD R15, R2.reuse, 0x77, RZ ;  /* 0x00000077020f7824 */ /* 0x040fe400078e02ff */
[C---:B------:R-:W-:Y:S01]  /*9bf0*/  IMAD R16, R2.reuse, 0x76, RZ ;  /* 0x0000007602107824 */ /* 0x040fe200078e02ff */
[----:B0-----:R-:W-:Y:S01]  /*9c00*/  IADD3 R231, P5, R9, R4, RZ ;  /* 0x0000000409e77210 */ /* 0x001fe20007fbe0ff */
[----:B------:R-:W-:-:S02]  /*9c10*/  IMAD R17, R2, 0x75, RZ ;  /* 0x0000007502117824 */ /* 0x000fc400078e02ff */
[C---:B------:R-:W-:Y:S01]  /*9c20*/  IMAD R18, R2.reuse, 0x74, RZ ;  /* 0x0000007402127824 */ /* 0x040fe200078e02ff */
[-C--:B-1----:R-:W-:Y:S01]  /*9c30*/  IADD3 R21, P0, R11, R4.reuse, RZ ;  /* 0x000000040b157210 */ /* 0x082fe20007f1e0ff */
[----:B------:R0:W-:Y:S01]  /*9c40*/  STL [R1+0x43c], R231 ;  /* 0x00043ce701007387 */ /* 0x0001e20000100800 */
[C---:B------:R-:W-:Y:S02]  /*9c50*/  IMAD R19, R2.reuse, 0x73, RZ ;  /* 0x0000007302137824 */ /* 0x040fe400078e02ff */
[C---:B------:R-:W-:Y:S01]  /*9c60*/  IMAD R20, R2.reuse, 0x72, RZ ;  /* 0x0000007202147824 */ /* 0x040fe200078e02ff */
[----:B------:R1:W-:Y:S01]  /*9c70*/  STL [R1+0x444], R232 ;  /* 0x000444e801007387 */ /* 0x0003e20000100800 */
[C---:B------:R-:W-:Y:S02]  /*9c80*/  IMAD R22, R2.reuse, 0x71, RZ ;  /* 0x0000007102167824 */ /* 0x040fe400078e02ff */
[C---:B------:R-:W-:Y:S01]  /*9c90*/  IMAD R23, R2.reuse, 0x70, RZ ;  /* 0x0000007002177824 */ /* 0x040fe200078e02ff */
[----:B------:R2:W-:Y:S01]  /*9ca0*/  STL [R1+0x44c], R21 ;  /* 0x00044c1501007387 */ /* 0x0005e20000100800 */
[----:B------:R-:W-:Y:S01]  /*9cb0*/  IMAD R57, R2, 0x6f, RZ ;  /* 0x0000006f02397824 */ /* 0x000fe200078e02ff */
[----:B0-----:R-:W-:Y:S01]  /*9cc0*/  IADD3 R231, P1, R12, R4, RZ ;  /* 0x000000040ce77210 */ /* 0x001fe20007f3e0ff */
[----:B------:R-:W-:-:S02]  /*9cd0*/  IMAD R58, R2, 0x6e, RZ ;  /* 0x0000006e023a7824 */ /* 0x000fc400078e02ff */
[C---:B------:R-:W-:Y:S01]  /*9ce0*/  IMAD R59, R2.reuse, 0x6d, RZ ;  /* 0x0000006d023b7824 */ /* 0x040fe200078e02ff */
[-C--:B-1----:R-:W-:Y:S01]  /*9cf0*/  IADD3 R232, P2, R13, R4.reuse, RZ ;  /* 0x000000040de87210 */ /* 0x082fe20007f5e0ff */
[----:B------:R0:W-:Y:S01]  /*9d00*/  STL [R1+0x454], R231 ;  /* 0x000454e701007387 */ /* 0x0001e20000100800 */
[----:B------:R-:W-:Y:S01]  /*9d10*/  IMAD R60, R2, 0x6c, RZ ;  /* 0x0000006c023c7824 */ /* 0x000fe200078e02ff */
[-C--:B--2---:R-:W-:Y:S02]  /*9d20*/  LEA.HI.X.SX32 R21, R7, R3.reuse, 0x1, P3 ;  /* 0x0000000307157211 */ /* 0x084fe400018f0eff */
[----:B------:R-:W-:Y:S01]  /*9d30*/  STL [R1+0x45c], R232 ;  /* 0x00045ce801007387 */ /* 0x000fe20000100800 */
[-C--:B------:R-:W-:Y:S01]  /*9d40*/  LEA.HI.X.SX32 R7, R8, R3.reuse, 0x1, P4 ;  /* 0x0000000308077211 */ /* 0x080fe200020f0eff */
[----:B------:R-:W-:Y:S01]  /*9d50*/  IMAD R61, R2, 0x6b, RZ ;  /* 0x0000006b023d7824 */ /* 0x000fe200078e02ff */
[-C--:B------:R-:W-:Y:S01]  /*9d60*/  LEA.HI.X.SX32 R8, R9, R3.reuse, 0x1, P5 ;  /* 0x0000000309087211 */ /* 0x080fe200028f0eff */
[----:B------:R1:W-:Y:S01]  /*9d70*/  STL [R1+0x428], R21 ;  /* 0x0004281501007387 */ /* 0x0003e20000100800 */
[----:B------:R-:W-:Y:S01]  /*9d80*/  LEA.HI.X.SX32 R9, R10, R3, 0x1, P6 ;  /* 0x000000030a097211 */ /* 0x000fe200030f0eff */
[----:B------:R-:W-:Y:S01]  /*9d90*/  IMAD R62, R2, 0x6a, RZ ;  /* 0x0000006a023e7824 */ /* 0x000fe200078e02ff */
[----:B0-----:R-:W-:Y:S01]  /*9da0*/  IADD3 R231, P3, R14, R4, RZ ;  /* 0x000000040ee77210 */ /* 0x001fe20007f7e0ff */
[----:B------:R-:W-:-:S02]  /*9db0*/  IMAD R63, R2, 0x69, RZ ;  /* 0x00000069023f7824 */ /* 0x000fc400078e02ff */
[C---:B------:R-:W-:Y:S02]  /*9dc0*/  IMAD R64, R2.reuse, 0x68, RZ ;  /* 0x0000006802407824 */ /* 0x040fe400078e02ff */
[----:B------:R-:W-:Y:S01]  /*9dd0*/  STL [R1+0x464], R231 ;  /* 0x000464e701007387 */ /* 0x000fe20000100800 */
[C---:B------:R-:W-:Y:S01]  /*9de0*/  IMAD R65, R2.reuse, 0x67, RZ ;  /* 0x0000006702417824 */ /* 0x040fe200078e02ff */
[----:B-1----:R-:W-:Y:S01]  /*9df0*/  IADD3 R21, P4, R15, R4, RZ ;  /* 0x000000040f157210 */ /* 0x002fe20007f9e0ff */
[C---:B------:R-:W-:Y:S01]  /*9e00*/  IMAD R66, R2.reuse, 0x66, RZ ;  /* 0x0000006602427824 */ /* 0x040fe200078e02ff */
[----:B------:R0:W-:Y:S01]  /*9e10*/  STL [R1+0x430], R7 ;  /* 0x0004300701007387 */ /* 0x0001e20000100800 */
[C---:B------:R-:W-:Y:S02]  /*9e20*/  IMAD R67, R2.reuse, 0x65, RZ ;  /* 0x0000006502437824 */ /* 0x040fe400078e02ff */
[C---:B------:R-:W-:Y:S01]  /*9e30*/  IMAD R68, R2.reuse, 0x64, RZ ;  /* 0x0000006402447824 */ /* 0x040fe200078e02ff */
[----:B------:R-:W-:Y:S01]  /*9e40*/  STL [R1+0x46c], R21 ;  /* 0x00046c1501007387 */ /* 0x000fe20000100800 */
[----:B------:R-:W-:-:S02]  /*9e50*/  IMAD R69, R2, 0x63, RZ ;  /* 0x0000006302457824 */ /* 0x000fc400078e02ff */
[C---:B------:R-:W-:Y:S01]  /*9e60*/  IMAD R70, R2.reuse, 0x62, RZ ;  /* 0x0000006202467824 */ /* 0x040fe200078e02ff */
[----:B------:R1:W-:Y:S01]  /*9e70*/  STL [R1+0x438], R8 ;  /* 0x0004380801007387 */ /* 0x0003e20000100800 */
[----:B------:R-:W-:Y:S01]  /*9e80*/  IMAD R71, R2, 0x61, RZ ;  /* 0x0000006102477824 */ /* 0x000fe200078e02ff */
[-C--:B0-----:R-:W-:Y:S01]  /*9e90*/  IADD3 R7, P5, R16, R4.reuse, RZ ;  /* 0x0000000410077210 */ /* 0x081fe20007fbe0ff */
[C---:B------:R-:W-:Y:S02]  /*9ea0*/  IMAD R72, R2.reuse, 0x60, RZ ;  /* 0x0000006002487824 */ /* 0x040fe400078e02ff */
[C---:B------:R-:W-:Y:S02]  /*9eb0*/  IMAD R73, R2.reuse, 0x5f, RZ ;  /* 0x0000005f02497824 */ /* 0x040fe400078e02ff */
[----:B------:R0:W-:Y:S01]  /*9ec0*/  STL [R1+0x474], R7 ;  /* 0x0004740701007387 */ /* 0x0001e20000100800 */
[----:B------:R-:W-:Y:S01]  /*9ed0*/  IMAD R74, R2, 0x5e, RZ ;  /* 0x0000005e024a7824 */ /* 0x000fe200078e02ff */
[----:B-1----:R-:W-:-:S02]  /*9ee0*/  IADD3 R8, P6, R17, R4, RZ ;  /* 0x0000000411087210 */ /* 0x002fc40007fde0ff */
[----:B------:R1:W-:Y:S01]  /*9ef0*/  STL [R1+0x440], R9 ;  /* 0x0004400901007387 */ /* 0x0003e20000100800 */
[C---:B------:R-:W-:Y:S02]  /*9f00*/  IMAD R75, R2.reuse, 0x5d, RZ ;  /* 0x0000005d024b7824 */ /* 0x040fe400078e02ff */
[C---:B------:R-:W-:Y:S01]  /*9f10*/  IMAD R76, R2.reuse, 0x5c, RZ ;  /* 0x0000005c024c7824 */ /* 0x040fe200078e02ff */
[----:B------:R2:W-:Y:S01]  /*9f20*/  STL [R1+0x47c], R8 ;  /* 0x00047c0801007387 */ /* 0x0005e20000100800 */
[C---:B------:R-:W-:Y:S01]  /*9f30*/  IMAD R77, R2.reuse, 0x5b, RZ ;  /* 0x0000005b024d7824 */ /* 0x040fe200078e02ff */
[-C--:B0-----:R-:W-:Y:S01]  /*9f40*/  LEA.HI.X.SX32 R7, R11, R3.reuse, 0x1, P0 ;  /* 0x000000030b077211 */ /* 0x081fe200000f0eff */
[C---:B------:R-:W-:Y:S02]  /*9f50*/  IMAD R78, R2.reuse, 0x5a, RZ ;  /* 0x0000005a024e7824 */ /* 0x040fe400078e02ff */
[----:B------:R-:W-:Y:S01]  /*9f60*/  IMAD R79, R2, 0x59, RZ ;  /* 0x00000059024f7824 */ /* 0x000fe200078e02ff */
[----:B-1----:R-:W-:Y:S01]  /*9f70*/  IADD3 R9, P0, R18, R4, RZ ;  /* 0x0000000412097210 */ /* 0x002fe20007f1e0ff */
[----:B------:R0:W-:Y:S01]  /*9f80*/  STL [R1+0x448], R7 ;  /* 0x0004480701007387 */ /* 0x0001e20000100800 */
[----:B------:R-:W-:Y:S01]  /*9f90*/  IMAD R80, R2, 0x58, RZ ;  /* 0x0000005802507824 */ /* 0x000fe200078e02ff */
[----:B--2---:R-:W-:-:S02]  /*9fa0*/  LEA.HI.X.SX32 R8, R12, R3, 0x1, P1 ;  /* 0x000000030c087211 */ /* 0x004fc400008f0eff */
[----:B------:R1:W-:Y:S01]  /*9fb0*/  STL [R1+0x484], R9 ;  /* 0x0004840901007387 */ /* 0x0003e20000100800 */
[C---:B------:R-:W-:Y:S02]  /*9fc0*/  IMAD R81, R2.reuse, 0x57, RZ ;  /* 0x0000005702517824 */ /* 0x040fe400078e02ff */
[C---:B------:R-:W-:Y:S01]  /*9fd0*/  IMAD R82, R2.reuse, 0x56, RZ ;  /* 0x0000005602527824 */ /* 0x040fe200078e02ff */
[----:B------:R2:W-:Y:S01]  /*9fe0*/  STL [R1+0x450], R8 ;  /* 0x0004500801007387 */ /* 0x0005e20000100800 */
[C---:B------:R-:W-:Y:S01]  /*9ff0*/  IMAD R83, R2.reuse, 0x55, RZ ;  /* 0x0000005502537824 */ /* 0x040fe200078e02ff */
[-C--:B0-----:R-:W-:Y:S01]  /*a000*/  IADD3 R7, P1, R19, R4.reuse, RZ ;  /* 0x0000000413077210 */ /* 0x081fe20007f3e0ff */
[C---:B------:R-:W-:Y:S02]  /*a010*/  IMAD R84, R2.reuse, 0x54, RZ ;  /* 0x0000005402547824 */ /* 0x040fe400078e02ff */
[C---:B------:R-:W-:Y:S01]  /*a020*/  IMAD R85, R2.reuse, 0x53, RZ ;  /* 0x0000005302557824 */ /* 0x040fe200078e02ff */
[----:B-1----:R-:W-:Y:S01]  /*a030*/  LEA.HI.X.SX32 R9, R13, R3, 0x1, P2 ;  /* 0x000000030d097211 */ /* 0x002fe200010f0eff */
[----:B------:R0:W-:Y:S01]  /*a040*/  STL [R1+0x48c], R7 ;  /* 0x00048c0701007387 */ /* 0x0001e20000100800 */
[----:B------:R-:W-:Y:S01]  /*a050*/  IMAD R86, R2, 0x52, RZ ;  /* 0x0000005202567824 */ /* 0x000fe200078e02ff */
[----:B--2---:R-:W-:-:S02]  /*a060*/  IADD3 R8, P2, R20, R4, RZ ;  /* 0x0000000414087210 */ /* 0x004fc40007f5e0ff */
[----:B------:R1:W-:Y:S01]  /*a070*/  STL [R1+0x458], R9 ;  /* 0x0004580901007387 */ /* 0x0003e20000100800 */
[C---:B------:R-:W-:Y:S02]  /*a080*/  IMAD R87, R2.reuse, 0x51, RZ ;  /* 0x0000005102577824 */ /* 0x040fe400078e02ff */
[C---:B------:R-:W-:Y:S01]  /*a090*/  IMAD R152, R2.reuse, 0x50, RZ ;  /* 0x0000005002987824 */ /* 0x040fe200078e02ff */
[----:B------:R2:W-:Y:S01]  /*a0a0*/  STL [R1+0x494], R8 ;  /* 0x0004940801007387 */ /* 0x0005e20000100800 */
[----:B------:R-:W-:Y:S01]  /*a0b0*/  IMAD R153, R2, 0x4f, RZ ;  /* 0x0000004f02997824 */ /* 0x000fe200078e02ff */
        /* <DEDUP_REMOVED lines=14> */
[----:B------:R-:W-:Y:S01]  /*a1a0*/  IMAD R161, R2, 0x47, RZ ;  /* 0x0000004702a17824 */ /* 0x000fe200078e02ff */
        /* <DEDUP_REMOVED lines=14> */
[----:B------:R-:W-:Y:S01]  /*a290*/  IMAD.SHL.U32 R168, R2, 0x40, RZ ;  /* 0x0000004002a87824 */ /* 0x000fe200078e00ff */
        /* <DEDUP_REMOVED lines=20> */
[C---:B------:R-:W-:Y:S01]  /*a3e0*/  IMAD R179, R2.reuse, 0x35, RZ ;  /* 0x0000003502b37824 */ /* 0x040fe200078e02ff */
        /* <DEDUP_REMOVED lines=8> */
[----:B------:R-:W-:Y:S01]  /*a470*/  IMAD R183, R2, 0x31, RZ ;  /* 0x0000003102b77824 */ /* 0x000fe200078e02ff */
        /* <DEDUP_REMOVED lines=13> */
[C---:B------:R-:W-:Y:S01]  /*a550*/  IMAD R190, R2.reuse, 0x2a, RZ ;  /* 0x0000002a02be7824 */ /* 0x040fe200078e02ff */
[----:B------:R-:W-:Y:S01]  /*a560*/  CS2R R56, SRZ ;  /* 0x0000000000387805 */ /* 0x000fe2000001ff00 */
        /* <DEDUP_REMOVED lines=10> */
[----:B0-----:R-:W-:Y:S01]  /*a610*/  IADD3 R7, P6, R65, R4, RZ ;  /* 0x0000000441077210 */ /* 0x001fe20007fde0ff */
[C---:B------:R-:W-:Y:S02]  /*a620*/  IMAD R196, R2.reuse, 0x24, RZ ;  /* 0x0000002402c47824 */ /* 0x040fe400078e02ff */
[C---:B------:R-:W-:Y:S01]  /*a630*/  IMAD R197, R2.reuse, 0x23, RZ ;  /* 0x0000002302c57824 */ /* 0x040fe200078e02ff */
[----:B-1----:R-:W-:Y:S01]  /*a640*/  LEA.HI.X.SX32 R9, R59, R3, 0x1, P0 ;  /* 0x000000033b097211 */ /* 0x002fe200000f0eff */
[----:B------:R0:W-:Y:S01]  /*a650*/  STL [R1+0x4ec], R7 ;  /* 0x0004ec0701007387 */ /* 0x0001e20000100800 */
[----:B------:R-:W-:Y:S01]  /*a660*/  IMAD R198, R2, 0x22, RZ ;  /* 0x0000002202c67824 */ /* 0x000fe200078e02ff */
[----:B------:R-:W-:-:S02]  /*a670*/  CS2R R58, SRZ ;  /* 0x00000000003a7805 */ /* 0x000fc4000001ff00 */
[-C--:B--2---:R-:W-:Y:S01]  /*a680*/  IADD3 R8, P0, R66, R4.reuse, RZ ;  /* 0x0000000442087210 */ /* 0x084fe20007f1e0ff */
[----:B------:R1:W-:Y:S01]  /*a690*/  STL [R1+0x4b8], R9 ;  /* 0x0004b80901007387 */ /* 0x0003e20000100800 */
[C---:B------:R-:W-:Y:S02]  /*a6a0*/  IMAD R199, R2.reuse, 0x21, RZ ;  /* 0x0000002102c77824 */ /* 0x040fe400078e02ff */
[C---:B------:R-:W-:Y:S01]  /*a6b0*/  IMAD.SHL.U32 R200, R2.reuse, 0x20, RZ ;  /* 0x0000002002c87824 */ /* 0x040fe200078e00ff */
        /* <DEDUP_REMOVED lines=10> */
[C---:B------:R-:W-:Y:S01]  /*a760*/  IMAD R205, R2.reuse, 0x1b, RZ ;  /* 0x0000001b02cd7824 */ /* 0x040fe200078e02ff */
[----:B------:R-:W-:Y:S01]  /*a770*/  CS2R R60, SRZ ;  /* 0x00000000003c7805 */ /* 0x000fe2000001ff00 */
[C---:B------:R-:W-:Y:S01]  /*a780*/  IMAD R206, R2.reuse, 0x1a, RZ ;  /* 0x0000001a02ce7824 */ /* 0x040fe200078e02ff */
[----:B------:R2:W-:Y:S01]  /*a790*/  STL [R1+0x4c8], R8 ;  /* 0x0004c80801007387 */ /* 0x0005e20000100800 */
[----:B------:R-:W-:Y:S01]  /*a7a0*/  IMAD R207, R2, 0x19, RZ ;  /* 0x0000001902cf7824 */ /* 0x000fe200078e02ff */
        /* <DEDUP_REMOVED lines=43> */
[----:B------:R-:W-:Y:S01]  /*aa60*/  IMAD.SHL.U32 R228, R2, 0x4, RZ ;  /* 0x0000000402e47824 */ /* 0x000fe200078e00ff */
[----:B--2---:R-:W-:-:S02]  /*aa70*/  LEA.HI.X.SX32 R8, R67, R3, 0x1, P1 ;  /* 0x0000000343087211 */ /* 0x004fc400008f0eff */
[----:B------:R1:W-:Y:S01]  /*aa80*/  STL [R1+0x52c], R9 ;  /* 0x00052c0901007387 */ /* 0x0003e20000100800 */
[C---:B------:R-:W-:Y:S01]  /*aa90*/  IMAD R229, R2.reuse, 0x3, RZ ;  /* 0x0000000302e57824 */ /* 0x040fe200078e02ff */
[----:B------:R-:W-:Y:S01]  /*aaa0*/  CS2R R66, SRZ ;  /* 0x0000000000427805 */ /* 0x000fe2000001ff00 */
[C---:B------:R-:W-:Y:S01]  /*aab0*/  IMAD.SHL.U32 R230, R2.reuse, 0x2, RZ ;  /* 0x0000000202e67824 */ /* 0x040fe200078e00ff */
[----:B------:R2:W-:Y:S01]  /*aac0*/  STL [R1+0x4f8], R8 ;  /* 0x0004f80801007387 */ /* 0x0005e20000100800 */
[----:B------:R-:W-:Y:S01]  /*aad0*/  IMAD.SHL.U32 R5, R2, 0x80, RZ ;  /* 0x0000008002057824 */ /* 0x000fe200078e00ff */
        /* <DEDUP_REMOVED lines=386> */
[-C--:B--2---:R-:W-:Y:S01]  /*c300*/  LEA.HI.X.SX32 R8, R226, R3.reuse, 0x1, P5 ;  /* 0x00000003e2087211 */ /* 0x084fe200028f0eff */
[----:B------:R1:W-:Y:S04]  /*c310*/  STL [R1+0x7e8], R9 ;  /* 0x0007e80901007387 */ /* 0x0003e80000100800 */
[----:B------:R2:W-:Y:S01]  /*c320*/  STL [R1+0x7f0], R8 ;  /* 0x0007f00801007387 */ /* 0x0005e20000100800 */
[-C--:B0-----:R-:W-:Y:S02]  /*c330*/  LEA.HI.X.SX32 R7, R227, R3.reuse, 0x1, P6 ;  /* 0x00000003e3077211 */ /* 0x081fe400030f0eff */
[----:B-1----:R-:W-:-:S03]  /*c340*/  LEA.HI.X.SX32 R9, R228, R3, 0x1, P0 ;  /* 0x00000003e4097211 */ /* 0x002fc600000f0eff */
[----:B------:R0:W-:Y:S01]  /*c350*/  STL [R1+0x7f8], R7 ;  /* 0x0007f80701007387 */ /* 0x0001e20000100800 */
[----:B--2---:R-:W-:-:S03]  /*c360*/  LEA.HI.X.SX32 R8, R229, R3, 0x1, P1 ;  /* 0x00000003e5087211 */ /* 0x004fc600008f0eff */
[----:B------:R1:W-:Y:S04]  /*c370*/  STL [R1+0x800], R9 ;  /* 0x0008000901007387 */ /* 0x0003e80000100800 */
[----:B------:R2:W-:Y:S01]  /*c380*/  STL [R1+0x808], R8 ;  /* 0x0008080801007387 */ /* 0x0005e20000100800 */
[----:B0-----:R-:W-:Y:S02]  /*c390*/  LEA.HI.X.SX32 R7, R230, R3, 0x1, P2 ;  /* 0x00000003e6077211 */ /* 0x001fe400010f0eff */
[----:B-1----:R-:W-:-:S03]  /*c3a0*/  LOP3.LUT R9, R6, 0x10, RZ, 0x3c, !PT ;  /* 0x0000001006097812 */ /* 0x002fc600078e3cff */
[----:B------:R0:W-:Y:S01]  /*c3b0*/  STL [R1+0x810], R7 ;  /* 0x0008100701007387 */ /* 0x0001e20000100800 */
[----:B--2---:R-:W-:-:S03]  /*c3c0*/  LOP3.LUT R8, R6, 0x20, RZ, 0x3c, !PT ;  /* 0x0000002006087812 */ /* 0x004fc600078e3cff */
[----:B------:R1:W-:Y:S04]  /*c3d0*/  STL [R1+0x818], R2 ;  /* 0x0008180201007387 */ /* 0x0003e80000100800 */
[----:B------:R2:W-:Y:S01]  /*c3e0*/  STL [R1+0x878], R9 ;  /* 0x0008780901007387 */ /* 0x0005e20000100800 */
[----:B0-----:R-:W-:-:S03]  /*c3f0*/  LOP3.LUT R7, R6, 0x30, RZ, 0x3c, !PT ;  /* 0x0000003006077812 */ /* 0x001fc600078e3cff */
[----:B------:R0:W-:Y:S01]  /*c400*/  STL [R1+0x874], R8 ;  /* 0x0008740801007387 */ /* 0x0001e20000100800 */
[----:B-1----:R-:W-:-:S03]  /*c410*/  SHF.R.S32.HI R2, RZ, 0x1f, R5 ;  /* 0x0000001fff027819 */ /* 0x002fc60000011405 */
[----:B------:R1:W-:Y:S01]  /*c420*/  STL [R1+0x870], R7 ;  /* 0x0008700701007387 */ /* 0x0003e20000100800 */
[C---:B--2---:R-:W-:Y:S02]  /*c430*/  LOP3.LUT R9, R6.reuse, 0x40, RZ, 0x3c, !PT ;  /* 0x0000004006097812 */ /* 0x044fe400078e3cff */
[----:B0-----:R-:W-:-:S03]  /*c440*/  LOP3.LUT R8, R6, 0x50, RZ, 0x3c, !PT ;  /* 0x0000005006087812 */ /* 0x001fc600078e3cff */
[----:B------:R0:W-:Y:S01]  /*c450*/  STL [R1+0x86c], R9 ;  /* 0x00086c0901007387 */ /* 0x0001e20000100800 */
[----:B-1----:R-:W-:-:S03]  /*c460*/  LOP3.LUT R7, R6, 0x60, RZ, 0x3c, !PT ;  /* 0x0000006006077812 */ /* 0x002fc600078e3cff */
[----:B------:R0:W-:Y:S01]  /*c470*/  STL [R1+0x868], R8 ;  /* 0x0008680801007387 */ /* 0x0001e20000100800 */
[----:B------:R-:W-:-:S03]  /*c480*/  LOP3.LUT R6, R6, 0x70, RZ, 0x3c, !PT ;  /* 0x0000007006067812 */ /* 0x000fc600078e3cff */
[----:B------:R0:W-:Y:S04]  /*c490*/  STL [R1+0x864], R7 ;  /* 0x0008640701007387 */ /* 0x0001e80000100800 */
[----:B------:R0:W-:Y:S02]  /*c4a0*/  STL [R1+0x860], R6 ;  /* 0x0008600601007387 */ /* 0x0001e40000100800 */
.L_x_2:
[----:B------:R-:W2:Y:S01]  /*c4b0*/  LDL R2, [R1+0x810] ;  /* 0x0008100001027983 */ /* 0x000ea20000100800 */
[----:B-1----:R-:W1:Y:S03]  /*c4c0*/  LDC R180, c[0x0][0x230] ;  /* 0x00008c00ffb47b82 */ /* 0x002e660000000800 */
[----:B------:R-:W3:Y:S04]  /*c4d0*/  LDL R152, [R1+0x804] ;  /* 0x0008040001987983 */ /* 0x000ee80000100800 */
[----:B------:R-:W-:Y:S04]  /*c4e0*/  STL [R1+0x8d8], R161 ;  /* 0x0008d8a101007387 */ /* 0x000fe80000100800 */
[----:B------:R-:W-:Y:S04]  /*c4f0*/  STL [R1+0x8d4], R162 ;  /* 0x0008d4a201007387 */ /* 0x000fe80000100800 */
[----:B------:R-:W-:Y:S04]  /*c500*/  STL [R1+0x8d0], R163 ;  /* 0x0008d0a301007387 */ /* 0x000fe80000100800 */
[----:B------:R-:W-:Y:S04]  /*c510*/  STL [R1+0x8cc], R168 ;  /* 0x0008cca801007387 */ /* 0x000fe80000100800 */
[----:B------:R-:W-:Y:S04]  /*c520*/  STL [R1+0x8c8], R169 ;  /* 0x0008c8a901007387 */ /* 0x000fe80000100800 */
[----:B------:R-:W1:Y:S01]  /*c530*/  LDL.LU R5, [R1+0x38] ;  /* 0x0000380001057983 */ /* 0x000e620000300800 */
[----:B------:R-:W-:-:S03]  /*c540*/  PRMT R207, RZ, 0x7610, R207 ;  /* 0x00007610ffcf7816 */ /* 0x000fc600000000cf */
[----:B-----5:R-:W-:Y:S01]  /*c550*/  STL [R1+0x884], R0 ;  /* 0x0008840001007387 */ /* 0x020fe20000100800 */
[----:B-1----:R-:W-:-:S03]  /*c560*/  IMAD R180, R5, -0x80, R180 ;  /* 0xffffff8005b47824 */ /* 0x002fc600078e02b4 */
[----:B------:R-:W-:Y:S02]  /*c570*/  STL [R1+0x898], R5 ;  /* 0x0008980501007387 */ /* 0x000fe40000100800 */
[C---:B------:R-:W-:Y:S02]  /*c580*/  ISETP.GT.AND P2, PT, R180.reuse, RZ, PT ;  /* 0x000000ffb400720c */ /* 0x040fe40003f44270 */
[----:B------:R1:W-:Y:S04]  /*c590*/  STL [R1+0x8c4], R5 ;  /* 0x0008c40501007387 */ /* 0x0003e80000100800 */
[----:B-1----:R-:W4:Y:S01]  /*c5a0*/  LDL R5, [R1+0x81c] ;  /* 0x00081c0001057983 */ /* 0x002f220000100800 */
[----:B------:R-:W-:-:S06]  /*c5b0*/  ISETP.GT.AND P3, PT, R180, 0x1, PT ;  /* 0x00000001b400780c */ /* 0x000fcc0003f64270 */
[----:B0-----:R-:W-:Y:S01]  /*c5c0*/  @P2 IMAD.MOV.U32 R6, RZ, RZ, R4 ;  /* 0x000000ffff062224 */ /* 0x001fe200078e0004 */
[C---:B------:R-:W-:Y:S01]  /*c5d0*/  ISETP.GT.AND P4, PT, R180.reuse, 0x2, PT ;  /* 0x00000002b400780c */ /* 0x040fe20003f84270 */
[----:B------:R-:W-:Y:S01]  /*c5e0*/  @P2 IMAD.MOV.U32 R7, RZ, RZ, R3 ;  /* 0x000000ffff072224 */ /* 0x000fe200078e0003 */
[----:B------:R-:W-:Y:S01]  /*c5f0*/  STL [R1+0x89c], R4 ;  /* 0x00089c0401007387 */ /* 0x000fe20000100800 */
[----:B------:R-:W-:Y:S02]  /*c600*/  PRMT R170, RZ, 0x7610, R170 ;  /* 0x00007610ffaa7816 */ /* 0x000fe400000000aa */
[----:B------:R-:W-:Y:S01]  /*c610*/  PRMT R206, RZ, 0x7610, R206 ;  /* 0x00007610ffce7816 */ /* 0x000fe200000000ce */
[----:B------:R0:W-:Y:S01]  /*c620*/  STL [R1+0x894], R3 ;  /* 0x0008940301007387 */ /* 0x0001e20000100800 */
[C---:B------:R-:W-:Y:S02]  /*c630*/  ISETP.GT.AND P1, PT, R180.reuse, 0x3, PT ;  /* 0x00000003b400780c */ /* 0x040fe40003f24270 */
[----:B------:R-:W-:Y:S01]  /*c640*/  PRMT R171, RZ, 0x7610, R171 ;  /* 0x00007610ffab7816 */ /* 0x000fe200000000ab */
[----:B------:R4:W3:Y:S01]  /*c650*/  @P2 LDG.E.U8 R207, desc[UR40][R6.64] ;  /* 0x0000002806cf2981 */ /* 0x0008e2000c1e1100 */
[----:B------:R-:W-:-:S03]  /*c660*/  ISETP.GT.AND P0, PT, R180, 0x4, PT ;  /* 0x00000004b400780c */ /* 0x000fc60003f04270 */
[----:B0-----:R-:W2:Y:S04]  /*c670*/  LDL.LU R3, [R1+0x814] ;  /* 0x0008140001037983 */ /* 0x001ea80000300800 */
[----:B------:R-:W3:Y:S01]  /*c680*/  LDL R7, [R1+0x818] ;  /* 0x0008180001077983 */ /* 0x000ee20000100800 */
[----:B----4-:R-:W-:-:S03]  /*c690*/  @P3 IMAD.MOV.U32 R6, RZ, RZ, R5 ;  /* 0x000000ffff063224 */ /* 0x010fc600078e0005 */
[----:B------:R-:W4:Y:S04]  /*c6a0*/  LDL R5, [R1+0x7ec] ;  /* 0x0007ec0001057983 */ /* 0x000f280000100800 */
[----:B---3--:R0:W3:Y:S04]  /*c6b0*/  @P3 LDG.E.U8 R170, desc[UR40][R6.64] ;  /* 0x0000002806aa3981 */ /* 0x0080e8000c1e1100 */
[----:B--2---:R-:W-:Y:S01]  /*c6c0*/  STL [R1+0x8a0], R3 ;  /* 0x0008a00301007387 */ /* 0x004fe20000100800 */
[----:B0-----:R-:W-:Y:S02]  /*c6d0*/  @P4 IMAD.MOV.U32 R6, RZ, RZ, R3 ;  /* 0x000000ffff064224 */ /* 0x001fe400078e0003 */
[----:B------:R-:W-:-:S02]  /*c6e0*/  @P4 IMAD.MOV.U32 R7, RZ, RZ, R2 ;  /* 0x000000ffff074224 */ /* 0x000fc400078e0002 */
[----:B------:R-:W2:Y:S04]  /*c6f0*/  LDL.LU R2, [R1+0x7fc] ;  /* 0x0007fc0001027983 */ /* 0x000ea80000300800 */
[----:B------:R0:W3:Y:S04]  /*c700*/  @P4 LDG.E.U8 R206, desc[UR40][R6.64] ;  /* 0x0000002806ce4981 */ /* 0x0000e8000c1e1100 */
[----:B------:R-:W0:Y:S04]  /*c710*/  LDL R6, [R1+0x808] ;  /* 0x0008080001067983 */ /* 0x000e280000100800 */
[----:B------:R-:W0:Y:S02]  /*c720*/  LDL R7, [R1+0x80c] ;  /* 0x00080c0001077983 */ /* 0x000e240000100800 */
[----:B0-----:R-:W-:-:S04]  /*c730*/  @P1 LOP3.LUT R7, R7, R6, RZ, 0x3c, !PT ;  /* 0x0000000607071212 */ /* 0x001fc800078e3cff */
[----:B------:R-:W-:-:S04]  /*c740*/  @P1 LOP3.LUT R6, R7, R6, RZ, 0x3c, !PT ;  /* 0x0000000607061212 */ /* 0x000fc800078e3cff */
[----:B------:R-:W-:-:S05]  /*c750*/  @P1 LOP3.LUT R7, R7, R6, RZ, 0x3c, !PT ;  /* 0x0000000607071212 */ /* 0x000fca00078e3cff */
[----:B------:R0:W3:Y:S04]  /*c760*/  @P1 LDG.E.U8 R171, desc[UR40][R6.64] ;  /* 0x0000002806ab1981 */ /* 0x0000e8000c1e1100 */
[----:B------:R-:W4:Y:S01]  /*c770*/  LDL R7, [R1+0x800] ;  /* 0x0008000001077983 */ /* 0x000f220000100800 */
[----:B------:R-:W-:Y:S01]  /*c780*/  PRMT R172, RZ, 0x7610, R172 ;  /* 0x00007610ffac7816 */ /* 0x000fe200000000ac */
[----:B0-----:R-:W-:Y:S01]  /*c790*/  @P0 IMAD.MOV.U32 R6, RZ, RZ, R152 ;  /* 0x000000ffff060224 */ /* 0x001fe200078e0098 */
[----:B------:R-:W-:Y:S01]  /*c7a0*/  ISETP.GT.AND P2, PT, R180, 0x5, PT ;  /* 0x00000005b400780c */ /* 0x000fe20003f44270 */
[----:B------:R-:W3:Y:S01]  /*c7b0*/  LDL R152, [R1+0x7dc] ;  /* 0x0007dc0001987983 */ /* 0x000ee20000100800 */
[----:B------:R-:W-:-:S03]  /*c7c0*/  PRMT R205, RZ, 0x7610, R205 ;  /* 0x00007610ffcd7816 */ /* 0x000fc600000000cd */
[----:B----4-:R2:W4:Y:S04]  /*c7d0*/  @P0 LDG.E.U8 R172, desc[UR40][R6.64] ;  /* 0x0000002806ac0981 */ /* 0x010528000c1e1100 */
[----:B------:R-:W3:Y:S04]  /*c7e0*/  LDL R7, [R1+0x7f8] ;  /* 0x0007f80001077983 */ /* 0x000ee80000100800 */
[----:B--2---:R-:W-:Y:S01]  /*c7f0*/  @P2 IMAD.MOV.U32 R6, RZ, RZ, R2 ;  /* 0x000000ffff062224 */ /* 0x004fe200078e0002 */
[----:B------:R-:W-:Y:S01]  /*c800*/  STL [R1+0x8a4], R2 ;  /* 0x0008a40201007387 */ /* 0x000fe20000100800 */
[----:B------:R-:W-:-:S03]  /*c810*/  ISETP.GT.AND P3, PT, R180, 0x6, PT ;  /* 0x00000006b400780c */ /* 0x000fc60003f64270 */
[----:B---3--:R0:W2:Y:S04]  /*c820*/  @P2 LDG.E.U8 R205, desc[UR40][R6.64] ;  /* 0x0000002806cd2981 */ /* 0x0080a8000c1e1100 */
[----:B------:R-:W0:Y:S04]  /*c830*/  LDL R6, [R1+0x7f0] ;  /* 0x0007f00001067983 */ /* 0x000e280000100800 */
[----:B------:R-:W0:Y:S01]  /*c840*/  LDL R7, [R1+0x7f4] ;  /* 0x0007f40001077983 */ /* 0x000e220000100800 */
[----:B------:R-:W-:Y:S02]  /*c850*/  PRMT R204, RZ, 0x7610, R204 ;  /* 0x00007610ffcc7816 */ /* 0x000fe400000000cc */
[----:B------:R-:W-:-:S02]  /*c860*/  ISETP.GT.AND P4, PT, R180, 0x7, PT ;  /* 0x00000007b400780c */ /* 0x000fc40003f84270 */
        /* <DEDUP_REMOVED lines=8> */
[----:B------:R-:W2:Y:S04]  /*c8f0*/  LDL R5, [R1+0x7c4] ;  /* 0x0007c40001057983 */ /* 0x000ea80000100800 */
[----:B----4-:R0:W4:Y:S04]  /*c900*/  @P4 LDG.E.U8 R203, desc[UR40][R6.64] ;  /* 0x0000002806cb4981 */ /* 0x010128000c1e1100 */
[----:B------:R-:W0:Y:S04]  /*c910*/  LDL R6, [R1+0x7e0] ;  /* 0x0007e00001067983 */ /* 0x000e280000100800 */
[----:B------:R-:W0:Y:S01]  /*c920*/  LDL R7, [R1+0x7e4] ;  /* 0x0007e40001077983 */ /* 0x000e220000100800 */
[----:B------:R-:W-:-:S02]  /*c930*/  PRMT R154, RZ, 0x7610, R154 ;  /* 0x00007610ff9a7816 */ /* 0x000fc4000000009a */
[----:B------:R-:W-:Y:S02]  /*c940*/  ISETP.GT.AND P0, PT, R180, 0x9, PT ;  /* 0x00000009b400780c */ /* 0x000fe40003f04270 */
[----:B0-----:R-:W-:-:S04]  /*c950*/  @P1 LOP3.LUT R7, R7, R6, RZ, 0x3c, !PT ;  /* 0x0000000607071212 */ /* 0x001fc800078e3cff */
[----:B------:R-:W-:-:S04]  /*c960*/  @P1 LOP3.LUT R6, R7, R6, RZ, 0x3c, !PT ;  /* 0x0000000607061212 */ /* 0x000fc800078e3cff */
[----:B------:R-:W-:-:S05]  /*c970*/  @P1 LOP3.LUT R7, R7, R6, RZ, 0x3c, !PT ;  /* 0x0000000607071212 */ /* 0x000fca00078e3cff */
[----:B------:R0:W4:Y:S04]  /*c980*/  @P1 LDG.E.U8 R154, desc[UR40][R6.64] ;  /* 0x00000028069a1981 */ /* 0x000128000c1e1100 */
[----:B------:R-:W3:Y:S01]  /*c990*/  LDL R7, [R1+0x7d8] ;  /* 0x0007d80001077983 */ /* 0x000ee20000100800 */
[----:B------:R-:W-:Y:S01]  /*c9a0*/  PRMT R155, RZ, 0x7610, R155 ;  /* 0x00007610ff9b7816 */ /* 0x000fe2000000009b */
[----:B0-----:R-:W-:Y:S01]  /*c9b0*/  @P0 IMAD.MOV.U32 R6, RZ, RZ, R152 ;  /* 0x000000ffff060224 */ /* 0x001fe200078e0098 */
[----:B------:R-:W-:Y:S01]  /*c9c0*/  ISETP.GT.AND P2, PT, R180, 0xa, PT ;  /* 0x0000000ab400780c */ /* 0x000fe20003f44270 */
[----:B------:R-:W4:Y:S04]  /*c9d0*/  LDL R152, [R1+0x7b4] ;  /* 0x0007b40001987983 */ /* 0x000f280000100800 */
[----:B---3--:R0:W3:Y:S04]  /*c9e0*/  @P0 LDG.E.U8 R155, desc[UR40][R6.64] ;  /* 0x00000028069b0981 */ /* 0x0080e8000c1e1100 */
[----:B------:R-:W0:Y:S04]  /*c9f0*/  LDL R6, [R1+0x7d0] ;  /* 0x0007d00001067983 */ /* 0x000e280000100800 */
[----:B------:R-:W0:Y:S01]  /*ca00*/  LDL R7, [R1+0x7d4] ;  /* 0x0007d40001077983 */ /* 0x000e220000100800 */
[----:B------:R-:W-:-:S02]  /*ca10*/  PRMT R192, RZ, 0x7610, R192 ;  /* 0x00007610ffc07816 */ /* 0x000fc400000000c0 */
[----:B0-----:R-:W-:-:S04]  /*ca20*/  @P2 LOP3.LUT R7, R7, R6, RZ, 0x3c, !PT ;  /* 0x0000000607072212 */ /* 0x001fc800078e3cff */
[----:B------:R-:W-:-:S04]  /*ca30*/  @P2 LOP3.LUT R6, R7, R6, RZ, 0x3c, !PT ;  /* 0x0000000607062212 */ /* 0x000fc800078e3cff */
[----:B------:R-:W-:-:S05]  /*ca40*/  @P2 LOP3.LUT R7, R7, R6, RZ, 0x3c, !PT ;  /* 0x0000000607072212 */ /* 0x000fca00078e3cff */
[----:B------:R0:W3:Y:S04]  /*ca50*/  @P2 LDG.E.U8 R192, desc[UR40][R6.64] ;  /* 0x0000002806c02981 */ /* 0x0000e8000c1e1100 */
[----:B------:R-:W0:Y:S04]  /*ca60*/  LDL R6, [R1+0x7c8] ;  /* 0x0007c80001067983 */ /* 0x000e280000100800 */
[----:B------:R-:W0:Y:S01]  /*ca70*/  LDL R7, [R1+0x7cc] ;  /* 0x0007cc0001077983 */ /* 0x000e220000100800 */
[----:B------:R-:W-:Y:S02]  /*ca80*/  ISETP.GT.AND P3, PT, R180, 0xb, PT ;  /* 0x0000000bb400780c */ /* 0x000fe40003f64270 */
[----:B------:R-:W-:-:S11]  /*ca90*/  PRMT R193, RZ, 0x7610, R193 ;  /* 0x00007610ffc17816 */ /* 0x000fd600000000c1 */
[----:B0-----:R-:W-:-:S04]  /*caa0*/  @P3 LOP3.LUT R7, R7, R6, RZ, 0x3c, !PT ;  /* 0x0000000607073212 */ /* 0x001fc800078e3cff */
[----:B------:R-:W-:-:S04]  /*cab0*/  @P3 LOP3.LUT R6, R7, R6, RZ, 0x3c, !PT ;  /* 0x0000000607063212 */ /* 0x000fc800078e3cff */
[----:B------:R-:W-:-:S05]  /*cac0*/  @P3 LOP3.LUT R7, R7, R6, RZ, 0x3c, !PT ;  /* 0x0000000607073212 */ /* 0x000fca00078e3cff */
[----:B------:R2:W3:Y:S04]  /*cad0*/  @P3 LDG.E.U8 R193, desc[UR40][R6.64] ;  /* 0x0000002806c13981 */ /* 0x0004e8000c1e1100 */
[----:B------:R-:W4:Y:S01]  /*cae0*/  LDL R7, [R1+0x7c0] ;  /* 0x0007c00001077983 */ /* 0x000f220000100800 */
[----:B------:R-:W-:Y:S02]  /*caf0*/  ISETP.GT.AND P4, PT, R180, 0xc, PT ;  /* 0x0000000cb400780c */ /* 0x000fe40003f84270 */
[----:B------:R-:W-:-:S11]  /*cb00*/  PRMT R199, RZ, 0x7610, R199 ;  /* 0x00007610ffc77816 */ /* 0x000fd600000000c7 */
[----:B--2---:R-:W-:Y:S01]  /*cb10*/  @P4 IMAD.MOV.U32 R6, RZ, RZ, R5 ;  /* 0x000000ffff064224 */ /* 0x004fe200078e0005 */
        /* <DEDUP_REMOVED lines=190> */
[----:B------:R0:W3:Y:S04]  /*d700*/  @P1 LDG.E.U8 R164, desc[UR40][R6.64] ;  /* 0x0000002806a41981 */ /* 0x0000e8000c1e1100 */
[----:B------:R-:W2:Y:S01]  /*d710*/  LDL R7, [R1+0x6e8] ;  /* 0x0006e80001077983 */ /* 0x000ea20000100800 */
[----:B------:R-:W-:Y:S01]  /*d720*/  PRMT R175, RZ, 0x7610, R175 ;  /* 0x00007610ffaf7816 */ /* 0x000fe200000000af */
[----:B0-----:R-:W-:Y:S01]  /*d730*/  @P0 IMAD.MOV.U32 R6, RZ, RZ, R152 ;  /* 0x000000ffff060224 */ /* 0x001fe200078e0098 */
[----:B------:R-:W-:Y:S01]  /*d740*/  ISETP.GT.AND P2, PT, R180, 0x28, PT ;  /* 0x00000028b400780c */ /* 0x000fe20003f44270 */
[----:B------:R-:W4:Y:S04]  /*d750*/  LDL R152, [R1+0x6c4] ;  /* 0x0006c40001987983 */ /* 0x000f280000100800 */
[----:B--2---:R0:W2:Y:S04]  /*d760*/  @P0 LDG.E.U8 R175, desc[UR40][R6.64] ;  /* 0x0000002806af0981 */ /* 0x0040a8000c1e1100 */
[----:B------:R-:W0:Y:S04]  /*d770*/  LDL R6, [R1+0x6e0] ;  /* 0x0006e00001067983 */ /* 0x000e280000100800 */
[----:B------:R-:W0:Y:S01]  /*d780*/  LDL R7, [R1+0x6e4] ;  /* 0x0006e40001077983 */ /* 0x000e220000100800 */
[----:B------:R-:W-:-:S02]  /*d790*/  PRMT R23, RZ, 0x7610, R23 ;  /* 0x00007610ff177816 */ /* 0x000fc40000000017 */
[----:B0-----:R-:W-:-:S04]  /*d7a0*/  @P2 LOP3.LUT R7, R7, R6, RZ, 0x3c, !PT ;  /* 0x0000000607072212 */ /* 0x001fc800078e3cff */
[----:B------:R-:W-:-:S04]  /*d7b0*/  @P2 LOP3.LUT R6, R7, R6, RZ, 0x3c, !PT ;  /* 0x0000000607062212 */ /* 0x000fc800078e3cff */
[----:B------:R-:W-:-:S05]  /*d7c0*/  @P2 LOP3.LUT R7, R7, R6, RZ, 0x3c, !PT ;  /* 0x0000000607072212 */ /* 0x000fca00078e3cff */
[----:B------:R0:W2:Y:S04]  /*d7d0*/  @P2 LDG.E.U8 R23, desc[UR40][R6.64] ;  /* 0x0000002806172981 */ /* 0x0000a8000c1e1100 */
[----:B------:R-:W0:Y:S04]  /*d7e0*/  LDL R6, [R1+0x6d8] ;  /* 0x0006d80001067983 */ /* 0x000e280000100800 */
[----:B------:R-:W0:Y:S01]  /*d7f0*/  LDL R7, [R1+0x6dc] ;  /* 0x0006dc0001077983 */ /* 0x000e220000100800 */
[----:B------:R-:W-:Y:S02]  /*d800*/  ISETP.GT.AND P3, PT, R180, 0x29, PT ;  /* 0x00000029b400780c */ /* 0x000fe40003f64270 */
[----:B------:R-:W-:-:S11]  /*d810*/  PRMT R174, RZ, 0x7610, R174 ;  /* 0x00007610ffae7816 */ /* 0x000fd600000000ae */
[----:B0-----:R-:W-:-:S04]  /*d820*/  @P3 LOP3.LUT R7, R7, R6, RZ, 0x3c, !PT ;  /* 0x0000000607073212 */ /* 0x001fc800078e3cff */
[----:B------:R-:W-:-:S04]  /*d830*/  @P3 LOP3.LUT R6, R7, R6, RZ, 0x3c, !PT ;  /* 0x0000000607063212 */ /* 0x000fc800078e3cff */
[----:B------:R-:W-:-:S05]  /*d840*/  @P3 LOP3.LUT R7, R7, R6, RZ, 0x3c, !PT ;  /* 0x0000000607073212 */ /* 0x000fca00078e3cff */
[----:B------:R0:W2:Y:S04]  /*d850*/  @P3 LDG.E.U8 R174, desc[UR40][R6.64] ;  /* 0x0000002806ae3981 */ /* 0x0000a8000c1e1100 */
[----:B------:R-:W3:Y:S01]  /*d860*/  LDL R7, [R1+0x6d0] ;  /* 0x0006d00001077983 */ /* 0x000ee20000100800 */
[----:B------:R-:W-:Y:S02]  /*d870*/  ISETP.GT.AND P4, PT, R180, 0x2a, PT ;  /* 0x0000002ab400780c */ /* 0x000fe40003f84270 */
[----:B------:R-:W-:-:S11]  /*d880*/  PRMT R159, RZ, 0x7610, R159 ;  /* 0x00007610ff9f7816 */ /* 0x000fd6000000009f */
[----:B0-----:R-:W-:Y:S01]  /*d890*/  @P4 IMAD.MOV.U32 R6, RZ, RZ, R5 ;  /* 0x000000ffff064224 */ /* 0x001fe200078e0005 */
[----:B------:R-:W-:Y:S01]  /*d8a0*/  ISETP.GT.AND P1, PT, R180, 0x2b, PT ;  /* 0x0000002bb400780c */ /* 0x000fe20003f24270 */
[----:B------:R-:W2:Y:S04]  /*d8b0*/  LDL R5, [R1+0x6ac] ;  /* 0x0006ac0001057983 */ /* 0x000ea80000100800 */
[----:B---3--:R0:W3:Y:S04]  /*d8c0*/  @P4 LDG.E.U8 R159, desc[UR40][R6.64] ;  /* 0x00000028069f4981 */ /* 0x0080e8000c1e1100 */
        /* <DEDUP_REMOVED lines=10> */
[----:B----4-:R-:W-:Y:S01]  /*d970*/  @P0 IMAD.MOV.U32 R6, RZ, RZ, R152 ;  /* 0x000000ffff060224 */ /* 0x010fe200078e0098 */
        /* <DEDUP_REMOVED lines=153> */
[----:B------:R-:W3:Y:S04]  /*e310*/  @P2 LDG.E.U8 R161, desc[UR40][R6.64] ;  /* 0x0000002806a12981 */ /* 0x000ee8000c1e1100 */
[----:B--2---:R0:W-:Y:S04]  /*e320*/  STL [R1+0x8], R0 ;  /* 0x0000080001007387 */ /* 0x0041e80000100800 */
[----:B0-----:R-:W2:Y:S04]  /*e330*/  LDL R0, [R1+0x5fc] ;  /* 0x0005fc0001007983 */ /* 0x001ea80000100800 */
[----:B---3--:R0:W-:Y:S04]  /*e340*/  STL [R1+0x4], R161 ;  /* 0x000004a101007387 */ /* 0x0081e80000100800 */
[----:B0-----:R-:W3:Y:S04]  /*e350*/  LDL.LU R161, [R1+0x8d8] ;  /* 0x0008d80001a17983 */ /* 0x001ee80000300800 */
[----:B------:R-:W4:Y:S04]  /*e360*/  LDL R6, [R1+0x610] ;  /* 0x0006100001067983 */ /* 0x000f280000100800 */
[----:B------:R-:W4:Y:S01]  /*e370*/  LDL R7, [R1+0x614] ;  /* 0x0006140001077983 */ /* 0x000f220000100800 */
[----:B------:R-:W-:-:S02]  /*e380*/  ISETP.GT.AND P3, PT, R180, 0x42, PT ;  /* 0x00000042b400780c */ /* 0x000fc40003f64270 */
[----:B------:R-:W-:-:S11]  /*e390*/  PRMT R162, RZ, 0x7610, R162 ;  /* 0x00007610ffa27816 */ /* 0x000fd600000000a2 */
[----:B----4-:R-:W-:-:S04]  /*e3a0*/  @P3 LOP3.LUT R7, R7, R6, RZ, 0x3c, !PT ;  /* 0x0000000607073212 */ /* 0x010fc800078e3cff */
[----:B------:R-:W-:-:S04]  /*e3b0*/  @P3 LOP3.LUT R6, R7, R6, RZ, 0x3c, !PT ;  /* 0x0000000607063212 */ /* 0x000fc800078e3cff */
[----:B------:R-:W-:-:S05]  /*e3c0*/  @P3 LOP3.LUT R7, R7, R6, RZ, 0x3c, !PT ;  /* 0x0000000607073212 */ /* 0x000fca00078e3cff */
[----:B------:R-:W4:Y:S01]  /*e3d0*/  @P3 LDG.E.U8 R162, desc[UR40][R6.64] ;  /* 0x0000002806a23981 */ /* 0x000f22000c1e1100 */
[C---:B------:R-:W-:Y:S02]  /*e3e0*/  ISETP.GT.AND P4, PT, R180.reuse, 0x43, PT ;  /* 0x00000043b400780c */ /* 0x040fe40003f84270 */
[----:B------:R-:W-:Y:S01]  /*e3f0*/  PRMT R252, RZ, 0x7610, R252 ;  /* 0x00007610fffc7816 */ /* 0x000fe200000000fc */
[----:B----4-:R0:W-:Y:S04]  /*e400*/  STL [R1], R162 ;  /* 0x000000a201007387 */ /* 0x0101e80000100800 */
[----:B0-----:R-:W4:Y:S04]  /*e410*/  LDL.LU R162, [R1+0x8d4] ;  /* 0x0008d40001a27983 */ /* 0x001f280000300800 */
[----:B------:R-:W2:Y:S02]  /*e420*/  LDL R7, [R1+0x608] ;  /* 0x0006080001077983 */ /* 0x000ea40000100800 */
[----:B------:R-:W-:Y:S01]  /*e430*/  @P4 IMAD.MOV.U32 R6, RZ, RZ, R5 ;  /* 0x000000ffff064224 */ /* 0x000fe200078e0005 */
[----:B------:R-:W-:-:S02]  /*e440*/  ISETP.GT.AND P1, PT, R180, 0x44, PT ;  /* 0x00000044b400780c */ /* 0x000fc40003f24270 */
[----:B------:R-:W-:Y:S01]  /*e450*/  ISETP.GT.AND P0, PT, R180, 0x45, PT ;  /* 0x00000045b400780c */ /* 0x000fe20003f04270 */
[----:B------:R-:W3:Y:S04]  /*e460*/  LDL R5, [R1+0x5e4] ;  /* 0x0005e40001057983 */ /* 0x000ee80000100800 */
[----:B--2---:R0:W2:Y:S04]  /*e470*/  @P4 LDG.E.U8 R252, desc[UR40][R6.64] ;  /* 0x0000002806fc4981 */ /* 0x0040a8000c1e1100 */
[----:B------:R-:W0:Y:S04]  /*e480*/  LDL R6, [R1+0x600] ;  /* 0x0006000001067983 */ /* 0x000e280000100800 */
[----:B------:R-:W0:Y:S01]  /*e490*/  LDL R7, [R1+0x604] ;  /* 0x0006040001077983 */ /* 0x000e220000100800 */
[----:B------:R-:W-:-:S02]  /*e4a0*/  PRMT R240, RZ, 0x7610, R240 ;  /* 0x00007610fff07816 */ /* 0x000fc400000000f0 */
[----:B------:R-:W-:Y:S02]  /*e4b0*/  PRMT R239, RZ, 0x7610, R239 ;  /* 0x00007610ffef7816 */ /* 0x000fe400000000ef */
[----:B0-----:R-:W-:-:S04]  /*e4c0*/  @P1 LOP3.LUT R7, R7, R6, RZ, 0x3c, !PT ;  /* 0x0000000607071212 */ /* 0x001fc800078e3cff */
[----:B------:R-:W-:-:S04]  /*e4d0*/  @P1 LOP3.LUT R6, R7, R6, RZ, 0x3c, !PT ;  /* 0x0000000607061212 */ /* 0x000fc800078e3cff */
[----:B------:R-:W-:-:S05]  /*e4e0*/  @P1 LOP3.LUT R7, R7, R6, RZ, 0x3c, !PT ;  /* 0x0000000607071212 */ /* 0x000fca00078e3cff */
[----:B------:R0:W2:Y:S02]  /*e4f0*/  @P1 LDG.E.U8 R240, desc[UR40][R6.64] ;  /* 0x0000002806f01981 */ /* 0x0000a4000c1e1100 */
[----:B0-----:R-:W-:Y:S02]  /*e500*/  @P0 IMAD.MOV.U32 R6, RZ, RZ, R0 ;  /* 0x000000ffff060224 */ /* 0x001fe400078e0000 */
[----:B------:R-:W-:Y:S01]  /*e510*/  @P0 IMAD.MOV.U32 R7, RZ, RZ, R152 ;  /* 0x000000ffff070224 */ /* 0x000fe200078e0098 */
[----:B------:R-:W-:Y:S01]  /*e520*/  ISETP.GT.AND P2, PT, R180, 0x46, PT ;  /* 0x00000046b400780c */ /* 0x000fe20003f44270 */
[----:B------:R-:W4:Y:S04]  /*e530*/  LDL R152, [R1+0x5c8] ;  /* 0x0005c80001987983 */ /* 0x000f280000100800 */
[----:B------:R0:W2:Y:S01]  /*e540*/  @P0 LDG.E.U8 R239, desc[UR40][R6.64] ;  /* 0x0000002806ef0981 */ /* 0x0000a2000c1e1100 */
[----:B------:R-:W-:-:S02]  /*e550*/  PRMT R238, RZ, 0x7610, R238 ;  /* 0x00007610ffee7816 */ /* 0x000fc400000000ee */
[----:B------:R-:W-:Y:S01]  /*e560*/  ISETP.GT.AND P3, PT, R180, 0x47, PT ;  /* 0x00000047b400780c */ /* 0x000fe20003f64270 */
[----:B------:R-:W4:Y:S04]  /*e570*/  LDL R0, [R1+0x5cc] ;  /* 0x0005cc0001007983 */ /* 0x000f280000100800 */
[----:B------:R-:W0:Y:S04]  /*e580*/  LDL R6, [R1+0x5f0] ;  /* 0x0005f00001067983 */ /* 0x000e280000100800 */
[----:B------:R-:W0:Y:S02]  /*e590*/  LDL R7, [R1+0x5f4] ;  /* 0x0005f40001077983 */ /* 0x000e240000100800 */
[----:B0-----:R-:W-:-:S04]  /*e5a0*/  @P2 LOP3.LUT R7, R7, R6, RZ, 0x3c, !PT ;  /* 0x0000000607072212 */ /* 0x001fc800078e3cff */
[----:B------:R-:W-:-:S04]  /*e5b0*/  @P2 LOP3.LUT R6, R7, R6, RZ, 0x3c, !PT ;  /* 0x0000000607062212 */ /* 0x000fc800078e3cff */
[----:B------:R-:W-:-:S05]  /*e5c0*/  @P2 LOP3.LUT R7, R7, R6, RZ, 0x3c, !PT ;  /* 0x0000000607072212 */ /* 0x000fca00078e3cff */
[----:B------:R0:W2:Y:S04]  /*e5d0*/  @P2 LDG.E.U8 R238, desc[UR40][R6.64] ;  /* 0x0000002806ee2981 */ /* 0x0000a8000c1e1100 */
[----:B------:R-:W0:Y:S04]  /*e5e0*/  LDL R6, [R1+0x5e8] ;  /* 0x0005e80001067983 */ /* 0x000e280000100800 */
[----:B------:R-:W0:Y:S01]  /*e5f0*/  LDL R7, [R1+0x5ec] ;  /* 0x0005ec0001077983 */ /* 0x000e220000100800 */
[----:B------:R-:W-:Y:S02]  /*e600*/  PRMT R237, RZ, 0x7610, R237 ;  /* 0x00007610ffed7816 */ /* 0x000fe400000000ed */
[----:B------:R-:W-:-:S02]  /*e610*/  ISETP.GT.AND P4, PT, R180, 0x48, PT ;  /* 0x00000048b400780c */ /* 0x000fc40003f84270 */
[----:B0-----:R-:W-:-:S04]  /*e620*/  @P3 LOP3.LUT R7, R7, R6, RZ, 0x3c, !PT ;  /* 0x0000000607073212 */ /* 0x001fc800078e3cff */
[----:B------:R-:W-:-:S04]  /*e630*/  @P3 LOP3.LUT R6, R7, R6, RZ, 0x3c, !PT ;  /* 0x0000000607063212 */ /* 0x000fc800078e3cff */
[----:B------:R-:W-:-:S05]  /*e640*/  @P3 LOP3.LUT R7, R7, R6, RZ, 0x3c, !PT ;  /* 0x0000000607073212 */ /* 0x000fca00078e3cff */
[----:B------:R3:W2:Y:S04]  /*e650*/  @P3 LDG.E.U8 R237, desc[UR40][R6.64] ;  /* 0x0000002806ed3981 */ /* 0x0006a8000c1e1100 */
[----:B------:R-:W4:Y:S01]  /*e660*/  LDL R7, [R1+0x5e0] ;  /* 0x0005e00001077983 */ /* 0x000f220000100800 */
[----:B------:R-:W-:Y:S01]  /*e670*/  PRMT R236, RZ, 0x7610, R236 ;  /* 0x00007610ffec7816 */ /* 0x000fe200000000ec */
[----:B---3--:R-:W-:Y:S01]  /*e680*/  @P4 IMAD.MOV.U32 R6, RZ, RZ, R5 ;  /* 0x000000ffff064224 */ /* 0x008fe200078e0005 */
[----:B------:R-:W-:Y:S01]  /*e690*/  ISETP.GT.AND P0, PT, R180, 0x49, PT ;  /* 0x00000049b400780c */ /* 0x000fe20003f04270 */
[----:B------:R-:W3:Y:S04]  /*e6a0*/  LDL R5, [R1+0x5bc] ;  /* 0x0005bc0001057983 */ /* 0x000ee80000100800 */
[----:B----4-:R0:W4:Y:S04]  /*e6b0*/  @P4 LDG.E.U8 R236, desc[UR40][R6.64] ;  /* 0x0000002806ec4981 */ /* 0x010128000c1e1100 */
[----:B------:R-:W0:Y:S04]  /*e6c0*/  LDL R6, [R1+0x5d8] ;  /* 0x0005d80001067983 */ /* 0x000e280000100800 */
[----:B------:R-:W0:Y:S01]  /*e6d0*/  LDL R7, [R1+0x5dc] ;  /* 0x0005dc0001077983 */ /* 0x000e220000100800 */
[----:B------:R-:W-:-:S02]  /*e6e0*/  PRMT R235, RZ, 0x7610, R235 ;  /* 0x00007610ffeb7816 */ /* 0x000fc400000000eb */
[----:B0-----:R-:W-:-:S04]  /*e6f0*/  @P0 LOP3.LUT R7, R7, R6, RZ, 0x3c, !PT ;  /* 0x0000000607070212 */ /* 0x001fc800078e3cff */
[----:B------:R-:W-:-:S04]  /*e700*/  @P0 LOP3.LUT R6, R7, R6, RZ, 0x3c, !PT ;  /* 0x0000000607060212 */ /* 0x000fc800078e3cff */
[----:B------:R-:W-:-:S05]  /*e710*/  @P0 LOP3.LUT R7, R7, R6, RZ, 0x3c, !PT ;  /* 0x0000000607070212 */ /* 0x000fca00078e3cff */
[----:B------:R0:W4:Y:S04]  /*e720*/  @P0 LDG.E.U8 R235, desc[UR40][R6.64] ;  /* 0x0000002806eb0981 */ /* 0x000128000c1e1100 */
[----:B------:R-:W0:Y:S04]  /*e730*/  LDL R6, [R1+0x5d0] ;  /* 0x0005d00001067983 */ /* 0x000e280000100800 */
[----:B------:R-:W0:Y:S01]  /*e740*/  LDL R7, [R1+0x5d4] ;  /* 0x0005d40001077983 */ /* 0x000e220000100800 */
[C---:B------:R-:W-:Y:S02]  /*e750*/  ISETP.GT.AND P1, PT, R180.reuse, 0x4a, PT ;  /* 0x0000004ab400780c */ /* 0x040fe40003f24270 */
[----:B------:R-:W-:-:S02]  /*e760*/  ISETP.GT.AND P2, PT, R180, 0x4b, PT ;  /* 0x0000004bb400780c */ /* 0x000fc40003f44270 */
[----:B------:R-:W-:Y:S02]  /*e770*/  PRMT R234, RZ, 0x7610, R234 ;  /* 0x00007610ffea7816 */ /* 0x000fe400000000ea */
[----:B------:R-:W-:-:S07]  /*e780*/  PRMT R232, RZ, 0x7610, R232 ;  /* 0x00007610ffe87816 */ /* 0x000fce00000000e8 */
[----:B0-----:R-:W-:-:S04]  /*e790*/  @P1 LOP3.LUT R7, R7, R6, RZ, 0x3c, !PT ;  /* 0x0000000607071212 */ /* 0x001fc800078e3cff */
[----:B------:R-:W-:-:S04]  /*e7a0*/  @P1 LOP3.LUT R6, R7, R6, RZ, 0x3c, !PT ;  /* 0x0000000607061212 */ /* 0x000fc800078e3cff */
[----:B------:R-:W-:-:S05]  /*e7b0*/  @P1 LOP3.LUT R7, R7, R6, RZ, 0x3c, !PT ;  /* 0x0000000607071212 */ /* 0x000fca00078e3cff */
[----:B------:R0:W4:Y:S02]  /*e7c0*/  @P1 LDG.E.U8 R234, desc[UR40][R6.64] ;  /* 0x0000002806ea1981 */ /* 0x000124000c1e1100 */
[----:B0-----:R-:W-:Y:S02]  /*e7d0*/  @P2 IMAD.MOV.U32 R6, RZ, RZ, R0 ;  /* 0x000000ffff062224 */ /* 0x001fe400078e0000 */
[----:B------:R-:W-:Y:S01]  /*e7e0*/  @P2 IMAD.MOV.U32 R7, RZ, RZ, R152 ;  /* 0x000000ffff072224 */ /* 0x000fe200078e0098 */
[----:B------:R-:W-:Y:S01]  /*e7f0*/  ISETP.GT.AND P0, PT, R180, 0x4c, PT ;  /* 0x0000004cb400780c */ /* 0x000fe20003f04270 */
[----:B------:R-:W2:Y:S04]  /*e800*/  LDL R152, [R1+0x5a8] ;  /* 0x0005a80001987983 */ /* 0x000ea80000100800 */
[----:B------:R0:W4:Y:S01]  /*e810*/  @P2 LDG.E.U8 R232, desc[UR40][R6.64] ;  /* 0x0000002806e82981 */ /* 0x000122000c1e1100 */
[----:B------:R-:W-:-:S02]  /*e820*/  PRMT R230, RZ, 0x7610, R230 ;  /* 0x00007610ffe67816 */ /* 0x000fc400000000e6 */
[----:B------:R-:W-:Y:S01]  /*e830*/  ISETP.GT.AND P1, PT, R180, 0x4d, PT ;  /* 0x0000004db400780c */ /* 0x000fe20003f24270 */
[----:B------:R-:W2:Y:S04]  /*e840*/  LDL R0, [R1+0x5ac] ;  /* 0x0005ac0001007983 */ /* 0x000ea80000100800 */
[----:B------:R-:W0:Y:S04]  /*e850*/  LDL R6, [R1+0x5c0] ;  /* 0x0005c00001067983 */ /* 0x000e280000100800 */
[----:B------:R-:W0:Y:S02]  /*e860*/  LDL R7, [R1+0x5c4] ;  /* 0x0005c40001077983 */ /* 0x000e240000100800 */
[----:B0-----:R-:W-:-:S04]  /*e870*/  @P0 LOP3.LUT R7, R7, R6, RZ, 0x3c, !PT ;  /* 0x0000000607070212 */ /* 0x001fc800078e3cff */
[----:B------:R-:W-:-:S04]  /*e880*/  @P0 LOP3.LUT R6, R7, R6, RZ, 0x3c, !PT ;  /* 0x0000000607060212 */ /* 0x000fc800078e3cff */
[----:B------:R-:W-:-:S05]  /*e890*/  @P0 LOP3.LUT R7, R7, R6, RZ, 0x3c, !PT ;  /* 0x0000000607070212 */ /* 0x000fca00078e3cff */
[----:B------:R3:W4:Y:S04]  /*e8a0*/  @P0 LDG.E.U8 R230, desc[UR40][R6.64] ;  /* 0x0000002806e60981 */ /* 0x000728000c1e1100 */
[----:B------:R-:W2:Y:S01]  /*e8b0*/  LDL R7, [R1+0x5b8] ;  /* 0x0005b80001077983 */ /* 0x000ea20000100800 */
[----:B------:R-:W-:Y:S01]  /*e8c0*/  PRMT R229, RZ, 0x7610, R229 ;  /* 0x00007610ffe57816 */ /* 0x000fe200000000e5 */
[----:B---3--:R-:W-:Y:S01]  /*e8d0*/  @P1 IMAD.MOV.U32 R6, RZ, RZ, R5 ;  /* 0x000000ffff061224 */ /* 0x008fe200078e0005 */
[C---:B------:R-:W-:Y:S01]  /*e8e0*/  ISETP.GT.AND P0, PT, R180.reuse, 0x4e, PT ;  /* 0x0000004eb400780c */ /* 0x040fe20003f04270 */
[----:B------:R-:W3:Y:S04]  /*e8f0*/  LDL R5, [R1+0x59c] ;  /* 0x00059c0001057983 */ /* 0x000ee80000100800 */
[----:B--2---:R0:W2:Y:S04]  /*e900*/  @P1 LDG.E.U8 R229, desc[UR40][R6.64] ;  /* 0x0000002806e51981 */ /* 0x0040a8000c1e1100 */
[----:B------:R-:W0:Y:S04]  /*e910*/  LDL R6, [R1+0x5b0] ;  /* 0x0005b00001067983 */ /* 0x000e280000100800 */
[----:B------:R-:W0:Y:S01]  /*e920*/  LDL R7, [R1+0x5b4] ;  /* 0x0005b40001077983 */ /* 0x000e220000100800 */
[----:B------:R-:W-:-:S02]  /*e930*/  ISETP.GT.AND P1, PT, R180, 0x4f, PT ;  /* 0x0000004fb400780c */ /* 0x000fc40003f24270 */
[----:B------:R-:W-:Y:S02]  /*e940*/  PRMT R227, RZ, 0x7610, R227 ;  /* 0x00007610ffe37816 */ /* 0x000fe400000000e3 */
        /* <DEDUP_REMOVED lines=11> */
[----:B------:R-:W-:Y:S01]  /*ea00*/  PRMT R233, RZ, 0x7610, R233 ;  /* 0x00007610ffe97816 */ /* 0x000fe200000000e9 */
[----:B------:R-:W4:Y:S04]  /*ea10*/  LDL R0, [R1+0x58c] ;  /* 0x00058c0001007983 */ /* 0x000f280000100800 */
[----:B------:R-:W0:Y:S04]  /*ea20*/  LDL R6, [R1+0x5a0] ;  /* 0x0005a00001067983 */ /* 0x000e280000100800 */
[----:B------:R-:W0:Y:S01]  /*ea30*/  LDL R7, [R1+0x5a4] ;  /* 0x0005a40001077983 */ /* 0x000e220000100800 */
[----:B------:R-:W-:-:S02]  /*ea40*/  ISETP.GT.AND P1, PT, R180, 0x51, PT ;  /* 0x00000051b400780c */ /* 0x000fc40003f24270 */
[----:B0-----:R-:W-:-:S04]  /*ea50*/  @P0 LOP3.LUT R7, R7, R6, RZ, 0x3c, !PT ;  /* 0x0000000607070212 */ /* 0x001fc800078e3cff */
[----:B------:R-:W-:-:S04]  /*ea60*/  @P0 LOP3.LUT R6, R7, R6, RZ, 0x3c, !PT ;  /* 0x0000000607060212 */ /* 0x000fc800078e3cff */
[----:B------:R-:W-:-:S05]  /*ea70*/  @P0 LOP3.LUT R7, R7, R6, RZ, 0x3c, !PT ;  /* 0x0000000607070212 */ /* 0x000fca00078e3cff */
[----:B------:R3:W2:Y:S04]  /*ea80*/  @P0 LDG.E.U8 R251, desc[UR40][R6.64] ;  /* 0x0000002806fb0981 */ /* 0x0006a8000c1e1100 */
[----:B------:R-:W4:Y:S01]  /*ea90*/  LDL R7, [R1+0x598] ;  /* 0x0005980001077983 */ /* 0x000f220000100800 */
[----:B---3--:R-:W-:Y:S01]  /*eaa0*/  @P1 IMAD.MOV.U32 R6, RZ, RZ, R5 ;  /* 0x000000ffff061224 */ /* 0x008fe200078e0005 */
[C---:B------:R-:W-:Y:S02]  /*eab0*/  ISETP.GT.AND P0, PT, R180.reuse, 0x52, PT ;  /* 0x00000052b400780c */ /* 0x040fe40003f04270 */
[----:B------:R-:W-:Y:S01]  /*eac0*/  PRMT R231, RZ, 0x7610, R231 ;  /* 0x00007610ffe77816 */ /* 0x000fe200000000e7 */
[----:B------:R-:W3:Y:S04]  /*ead0*/  LDL R5, [R1+0x57c] ;  /* 0x00057c0001057983 */ /* 0x000ee80000100800 */
[----:B----4-:R0:W4:Y:S04]  /*eae0*/  @P1 LDG.E.U8 R233, desc[UR40][R6.64] ;  /* 0x0000002806e91981 */ /* 0x010128000c1e1100 */
[----:B------:R-:W0:Y:S04]  /*eaf0*/  LDL R6, [R1+0x590] ;  /* 0x0005900001067983 */ /* 0x000e280000100800 */
[----:B------:R-:W0:Y:S01]  /*eb00*/  LDL R7, [R1+0x594] ;  /* 0x0005940001077983 */ /* 0x000e220000100800 */
[----:B------:R-:W-:-:S02]  /*eb10*/  ISETP.GT.AND P1, PT, R180, 0x53, PT ;  /* 0x00000053b400780c */ /* 0x000fc40003f24270 */
[----:B------:R-:W-:Y:S02]  /*eb20*/  PRMT R228, RZ, 0x7610, R228 ;  /* 0x00007610ffe47816 */ /* 0x000fe400000000e4 */
        /* <DEDUP_REMOVED lines=10> */
[----:B------:R-:W-:Y:S01]  /*ebd0*/  PRMT R224, RZ, 0x7610, R224 ;  /* 0x00007610ffe07816 */ /* 0x000fe200000000e0 */
[----:B------:R-:W2:Y:S04]  /*ebe0*/  LDL R0, [R1+0x56c] ;  /* 0x00056c0001007983 */ /* 0x000ea80000100800 */
[----:B------:R-:W0:Y:S04]  /*ebf0*/  LDL R6, [R1+0x580] ;  /* 0x0005800001067983 */ /* 0x000e280000100800 */
[----:B------:R-:W0:Y:S01]  /*ec00*/  LDL R7, [R1+0x584] ;  /* 0x0005840001077983 */ /* 0x000e220000100800 */
[----:B------:R-:W-:-:S02]  /*ec10*/  ISETP.GT.AND P1, PT, R180, 0x55, PT ;  /* 0x00000055b400780c */ /* 0x000fc40003f24270 */
[----:B0-----:R-:W-:-:S04]  /*ec20*/  @P0 LOP3.LUT R7, R7, R6, RZ, 0x3c, !PT ;  /* 0x0000000607070212 */ /* 0x001fc800078e3cff */
[----:B------:R-:W-:-:S04]  /*ec30*/  @P0 LOP3.LUT R6, R7, R6, RZ, 0x3c, !PT ;  /* 0x0000000607060212 */ /* 0x000fc800078e3cff */
[----:B------:R-:W-:-:S05]  /*ec40*/  @P0 LOP3.LUT R7, R7, R6, RZ, 0x3c, !PT ;  /* 0x0000000607070212 */ /* 0x000fca00078e3cff */
[----:B------:R3:W4:Y:S04]  /*ec50*/  @P0 LDG.E.U8 R225, desc[UR40][R6.64] ;  /* 0x0000002806e10981 */ /* 0x000728000c1e1100 */
[----:B------:R-:W2:Y:S01]  /*ec60*/  LDL R7, [R1+0x578] ;  /* 0x0005780001077983 */ /* 0x000ea20000100800 */
[----:B---3--:R-:W-:Y:S01]  /*ec70*/  @P1 IMAD.MOV.U32 R6, RZ, RZ, R5 ;  /* 0x000000ffff061224 */ /* 0x008fe200078e0005 */
[C---:B------:R-:W-:Y:S02]  /*ec80*/  ISETP.GT.AND P0, PT, R180.reuse, 0x56, PT ;  /* 0x00000056b400780c */ /* 0x040fe40003f04270 */
[----:B------:R-:W-:Y:S01]  /*ec90*/  PRMT R223, RZ, 0x7610, R223 ;  /* 0x00007610ffdf7816 */ /* 0x000fe200000000df */
[----:B------:R-:W3:Y:S04]  /*eca0*/  LDL R5, [R1+0x55c] ;  /* 0x00055c0001057983 */ /* 0x000ee80000100800 */
[----:B--2---:R0:W2:Y:S04]  /*ecb0*/  @P1 LDG.E.U8 R224, desc[UR40][R6.64] ;  /* 0x0000002806e01981 */ /* 0x0040a8000c1e1100 */
[----:B------:R-:W0:Y:S04]  /*ecc0*/  LDL R6, [R1+0x570] ;  /* 0x0005700001067983 */ /* 0x000e280000100800 */
[----:B------:R-:W0:Y:S01]  /*ecd0*/  LDL R7, [R1+0x574] ;  /* 0x0005740001077983 */ /* 0x000e220000100800 */
[----:B------:R-:W-:-:S02]  /*ece0*/  ISETP.GT.AND P1, PT, R180, 0x57, PT ;  /* 0x00000057b400780c */ /* 0x000fc40003f24270 */
        /* <DEDUP_REMOVED lines=68> */
[----:B------:R-:W-:-:S03]  /*f130*/  PRMT R163, RZ, 0x7610, R163 ;  /* 0x00007610ffa37816 */ /* 0x000fc600000000a3 */
[----:B------:R-:W4:Y:S04]  /*f140*/  LDL R0, [R1+0x50c] ;  /* 0x00050c0001007983 */ /* 0x000f280000100800 */
[----:B------:R-:W0:Y:S04]  /*f150*/  LDL R6, [R1+0x520] ;  /* 0x0005200001067983 */ /* 0x000e280000100800 */
[----:B------:R-:W0:Y:S02]  /*f160*/  LDL R7, [R1+0x524] ;  /* 0x0005240001077983 */ /* 0x000e240000100800 */
[----:B0-----:R-:W-:-:S04]  /*f170*/  @P0 LOP3.LUT R7, R7, R6, RZ, 0x3c, !PT ;  /* 0x0000000607070212 */ /* 0x001fc800078e3cff */
[----:B------:R-:W-:-:S04]  /*f180*/  @P0 LOP3.LUT R6, R7, R6, RZ, 0x3c, !PT ;  /* 0x0000000607060212 */ /* 0x000fc800078e3cff */
[----:B------:R-:W-:-:S05]  /*f190*/  @P0 LOP3.LUT R7, R7, R6, RZ, 0x3c, !PT ;  /* 0x0000000607070212 */ /* 0x000fca00078e3cff */
[----:B------:R-:W3:Y:S01]  /*f1a0*/  @P0 LDG.E.U8 R163, desc[UR40][R6.64] ;  /* 0x0000002806a30981 */ /* 0x000ee2000c1e1100 */
[C---:B------:R-:W-:Y:S02]  /*f1b0*/  ISETP.GT.AND P1, PT, R180.reuse, 0x61, PT ;  /* 0x00000061b400780c */ /* 0x040fe40003f24270 */
[----:B------:R-:W-:Y:S01]  /*f1c0*/  PRMT R221, RZ, 0x7610, R221 ;  /* 0x00007610ffdd7816 */ /* 0x000fe200000000dd */
[----:B---3--:R0:W-:Y:S04]  /*f1d0*/  STL [R1+0x10], R163 ;  /* 0x000010a301007387 */ /* 0x0081e80000100800 */
[----:B0-----:R-:W3:Y:S04]  /*f1e0*/  LDL.LU R163, [R1+0x8d0] ;  /* 0x0008d00001a37983 */ /* 0x001ee80000300800 */
[----:B------:R-:W2:Y:S02]  /*f1f0*/  LDL R7, [R1+0x518] ;  /* 0x0005180001077983 */ /* 0x000ea40000100800 */
[----:B------:R-:W-:Y:S01]  /*f200*/  @P1 IMAD.MOV.U32 R6, RZ, RZ, R5 ;  /* 0x000000ffff061224 */ /* 0x000fe200078e0005 */
[----:B------:R-:W-:-:S02]  /*f210*/  ISETP.GT.AND P0, PT, R180, 0x62, PT ;  /* 0x00000062b400780c */ /* 0x000fc40003f04270 */
        /* <DEDUP_REMOVED lines=11> */
[----:B----4-:R-:W-:Y:S02]  /*f2d0*/  @P1 IMAD.MOV.U32 R6, RZ, RZ, R0 ;  /* 0x000000ffff061224 */ /* 0x010fe400078e0000 */
        /* <DEDUP_REMOVED lines=99> */
[----:B------:R-:W-:Y:S02]  /*f910*/  ISETP.GT.AND P1, PT, R180, 0x71, PT ;  /* 0x00000071b400780c */ /* 0x000fe40003f24270 */
[----:B------:R-:W-:Y:S01]  /*f920*/  PRMT R169, RZ, 0x7610, R169 ;  /* 0x00007610ffa97816 */ /* 0x000fe200000000a9 */
[----:B---3--:R0:W-:Y:S04]  /*f930*/  STL [R1+0x18], R168 ;  /* 0x000018a801007387 */ /* 0x0081e80000100800 */
[----:B0-----:R-:W3:Y:S04]  /*f940*/  LDL.LU R168, [R1+0x8cc] ;  /* 0x0008cc0001a87983 */ /* 0x001ee80000300800 */
[----:B------:R-:W2:Y:S02]  /*f950*/  LDL R7, [R1+0x498] ;  /* 0x0004980001077983 */ /* 0x000ea40000100800 */
[----:B------:R-:W-:-:S02]  /*f960*/  @P1 IMAD.MOV.U32 R6, RZ, RZ, R5 ;  /* 0x000000ffff061224 */ /* 0x000fc400078e0005 */
[----:B------:R-:W3:Y:S04]  /*f970*/  LDL R5, [R1+0x47c] ;  /* 0x00047c0001057983 */ /* 0x000ee80000100800 */
[----:B--2---:R-:W2:Y:S01]  /*f980*/  @P1 LDG.E.U8 R169, desc[UR40][R6.64] ;  /* 0x0000002806a91981 */ /* 0x004ea2000c1e1100 */
[----:B------:R-:W-:-:S03]  /*f990*/  ISETP.GT.AND P0, PT, R180, 0x72, PT ;  /* 0x00000072b400780c */ /* 0x000fc60003f04270 */
[----:B--2---:R0:W-:Y:S04]  /*f9a0*/  STL [R1+0x14], R169 ;  /* 0x000014a901007387 */ /* 0x0041e80000100800 */
[----:B0-----:R-:W2:Y:S04]  /*f9b0*/  LDL.LU R169, [R1+0x8c8] ;  /* 0x0008c80001a97983 */ /* 0x001ea80000300800 */
[----:B------:R-:W4:Y:S04]  /*f9c0*/  LDL R6, [R1+0x490] ;  /* 0x0004900001067983 */ /* 0x000f280000100800 */
[----:B------:R-:W4:Y:S01]  /*f9d0*/  LDL R7, [R1+0x494] ;  /* 0x0004940001077983 */ /* 0x000f220000100800 */
[----:B------:R-:W-:-:S02]  /*f9e0*/  PRMT R153, RZ, 0x7610, R153 ;  /* 0x00007610ff997816 */ /* 0x000fc40000000099 */
[----:B----4-:R-:W-:-:S04]  /*f9f0*/  @P0 LOP3.LUT R7, R7, R6, RZ, 0x3c, !PT ;  /* 0x0000000607070212 */ /* 0x010fc800078e3cff */
[----:B------:R-:W-:-:S04]  /*fa00*/  @P0 LOP3.LUT R6, R7, R6, RZ, 0x3c, !PT ;  /* 0x0000000607060212 */ /* 0x000fc800078e3cff */
[----:B------:R-:W-:-:S05]  /*fa10*/  @P0 LOP3.LUT R7, R7, R6, RZ, 0x3c, !PT ;  /* 0x0000000607070212 */ /* 0x000fca00078e3cff */
[----:B------:R0:W4:Y:S01]  /*fa20*/  @P0 LDG.E.U8 R153, desc[UR40][R6.64] ;  /* 0x0000002806990981 */ /* 0x000122000c1e1100 */
[----:B------:R-:W-:Y:S02]  /*fa30*/  ISETP.GT.AND P1, PT, R180, 0x73, PT ;  /* 0x00000073b400780c */ /* 0x000fe40003f24270 */
[----:B0-----:R-:W-:Y:S01]  /*fa40*/  PRMT R6, RZ, 0x7610, R6 ;  /* 0x00007610ff067816 */ /* 0x001fe20000000006 */
[----:B----4-:R0:W-:Y:S10]  /*fa50*/  STL [R1+0xc], R153 ;  /* 0x00000c9901007387 */ /* 0x0101f40000100800 */
[----:B0-----:R-:W-:-:S02]  /*fa60*/  @P1 IMAD.MOV.U32 R153, RZ, RZ, R152 ;  /* 0x000000ffff991224 */ /* 0x001fc400078e0098 */
[----:B------:R-:W-:Y:S01]  /*fa70*/  @P1 IMAD.MOV.U32 R152, RZ, RZ, R0 ;  /* 0x000000ffff981224 */ /* 0x000fe200078e0000 */
[----:B------:R-:W-:Y:S01]  /*fa80*/  ISETP.GT.AND P0, PT, R180, 0x74, PT ;  /* 0x00000074b400780c */ /* 0x000fe20003f04270 */
[----:B------:R-:W4:Y:S04]  /*fa90*/  LDL R0, [R1+0x46c] ;  /* 0x00046c0001007983 */ /* 0x000f280000100800 */
[----:B------:R0:W2:Y:S04]  /*faa0*/  @P1 LDG.E.U8 R6, desc[UR40][R152.64] ;  /* 0x0000002898061981 */ /* 0x0000a8000c1e1100 */
[----:B------:R-:W0:Y:S04]  /*fab0*/  LDL R152, [R1+0x480] ;  /* 0x0004800001987983 */ /* 0x000e280000100800 */
[----:B------:R-:W0:Y:S01]  /*fac0*/  LDL R153, [R1+0x484] ;  /* 0x0004840001997983 */ /* 0x000e220000100800 */
[----:B------:R-:W-:-:S02]  /*fad0*/  PRMT R7, RZ, 0x7610, R7 ;  /* 0x00007610ff077816 */ /* 0x000fc40000000007 */
[----:B------:R-:W-:Y:S02]  /*fae0*/  ISETP.GT.AND P1, PT, R180, 0x75, PT ;  /* 0x00000075b400780c */ /* 0x000fe40003f24270 */
        /* <DEDUP_REMOVED lines=39> */
[----:B------:R-:W4:Y:S01]  /*fd60*/  LDL R153, [R1+0x450] ;  /* 0x0004500001997983 */ /* 0x000f220000100800 */
[----:B------:R-:W-:Y:S02]  /*fd70*/  ISETP.GT.AND P0, PT, R180, 0x7a, PT ;  /* 0x0000007ab400780c */ /* 0x000fe40003f04270 */
[----:B------:R-:W-:-:S11]  /*fd80*/  PRMT R169, RZ, 0x7610, R169 ;  /* 0x00007610ffa97816 */ /* 0x000fd600000000a9 */
[----:B---3--:R-:W-:-:S05]  /*fd90*/  @P0 IMAD.MOV.U32 R152, RZ, RZ, R5 ;  /* 0x000000ffff980224 */ /* 0x008fca00078e0005 */
[----:B----4-:R0:W3:Y:S04]  /*fda0*/  @P0 LDG.E.U8 R169, desc[UR40][R152.64] ;  /* 0x0000002898a90981 */ /* 0x0100e8000c1e1100 */
[----:B------:R-:W4:Y:S01]  /*fdb0*/  LDL R153, [R1+0x448] ;  /* 0x0004480001997983 */ /* 0x000f220000100800 */
[----:B------:R-:W-:Y:S02]  /*fdc0*/  ISETP.GT.AND P0, PT, R180, 0x7b, PT ;  /* 0x0000007bb400780c */ /* 0x000fe40003f04270 */
[----:B------:R-:W-:Y:S02]  /*fdd0*/  LOP3.LUT R207, R207, 0xffff, RZ, 0xc0, !PT ;  /* 0x0000ffffcfcf7812 */ /* 0x000fe400078ec0ff */
[----:B------:R-:W-:-:S04]  /*fde0*/  LOP3.LUT R170, R170, 0xffff, RZ, 0xc0, !PT ;  /* 0x0000ffffaaaa7812 */ /* 0x000fc800078ec0ff */
[--C-:B------:R-:W-:Y:S02]  /*fdf0*/  PRMT R5, R207, 0x3340, R170.reuse ;  /* 0x00003340cf057816 */ /* 0x100fe400000000aa */
[----:B------:R-:W-:-:S03]  /*fe00*/  PRMT R170, RZ, 0x7610, R170 ;  /* 0x00007610ffaa7816 */ /* 0x000fc600000000aa */
[----:B0-----:R-:W-:Y:S01]  /*fe10*/  @P0 IMAD.MOV.U32 R152, RZ, RZ, R0 ;  /* 0x000000ffff980224 */ /* 0x001fe200078e0000 */
[----:B------:R-:W-:Y:S01]  /*fe20*/  LOP3.LUT R206, R206, 0xffff, RZ, 0xc0, !PT ;  /* 0x0000ffffcece7812 */ /* 0x000fe200078ec0ff */
[----:B------:R-:W2:Y:S04]  /*fe30*/  LDL R0, [R1+0x434] ;  /* 0x0004340001007983 */ /* 0x000ea80000100800 */
[----:B----4-:R0:W4:Y:S04]  /*fe40*/  @P0 LDG.E.U8 R170, desc[UR40][R152.64] ;  /* 0x0000002898aa0981 */ /* 0x010128000c1e1100 */
[----:B------:R-:W0:Y:S04]  /*fe50*/  LDL R152, [R1+0x440] ;  /* 0x0004400001987983 */ /* 0x000e280000100800 */
[----:B------:R-:W0:Y:S01]  /*fe60*/  LDL R153, [R1+0x444] ;  /* 0x0004440001997983 */ /* 0x000e220000100800 */
[----:B------:R-:W-:-:S02]  /*fe70*/  ISETP.GT.AND P0, PT, R180, 0x7c, PT ;  /* 0x0000007cb400780c */ /* 0x000fc40003f04270 */
[----:B------:R-:W-:-:S04]  /*fe80*/  LOP3.LUT R171, R171, 0xffff, RZ, 0xc0, !PT ;  /* 0x0000ffffabab7812 */ /* 0x000fc800078ec0ff */
[--C-:B------:R-:W-:Y:S02]  /*fe90*/  PRMT R207, R206, 0x3340, R171.reuse ;  /* 0x00003340cecf7816 */ /* 0x100fe400000000ab */
[----:B------:R-:W-:-:S05]  /*fea0*/  PRMT R171, RZ, 0x7610, R171 ;  /* 0x00007610ffab7816 */ /* 0x000fca00000000ab */
[----:B0-----:R-:W-:-:S04]  /*feb0*/  @P0 LOP3.LUT R153, R153, R152, RZ, 0x3c, !PT ;  /* 0x0000009899990212 */ /* 0x001fc800078e3cff */
[----:B------:R-:W-:-:S04]  /*fec0*/  @P0 LOP3.LUT R152, R153, R152, RZ, 0x3c, !PT ;  /* 0x0000009899980212 */ /* 0x000fc800078e3cff */
[----:B------:R-:W-:-:S05]  /*fed0*/  @P0 LOP3.LUT R153, R153, R152, RZ, 0x3c, !PT ;  /* 0x0000009899990212 */ /* 0x000fca00078e3cff */
[----:B------:R0:W4:Y:S04]  /*fee0*/  @P0 LDG.E.U8 R171, desc[UR40][R152.64] ;  /* 0x0000002898ab0981 */ /* 0x000128000c1e1100 */
[----:B------:R-:W0:Y:S04]  /*fef0*/  LDL R152, [R1+0x438] ;  /* 0x0004380001987983 */ /* 0x000e280000100800 */
[----:B------:R-:W0:Y:S01]  /*ff00*/  LDL R153, [R1+0x43c] ;  /* 0x00043c0001997983 */ /* 0x000e220000100800 */
[----:B------:R-:W-:Y:S02]  /*ff10*/  ISETP.GT.AND P0, PT, R180, 0x7d, PT ;  /* 0x0000007db400780c */ /* 0x000fe40003f04270 */
[----:B------:R-:W-:-:S02]  /*ff20*/  LOP3.LUT R172, R172, 0xffff, RZ, 0xc0, !PT ;  /* 0x0000ffffacac7812 */ /* 0x000fc400078ec0ff */
[----:B------:R-:W-:-:S04]  /*ff30*/  LOP3.LUT R205, R205, 0xffff, RZ, 0xc0, !PT ;  /* 0x0000ffffcdcd7812 */ /* 0x000fc800078ec0ff */
[----:B------:R-:W-:Y:S02]  /*ff40*/  PRMT R206, R172, 0x3340, R205 ;  /* 0x00003340acce7816 */ /* 0x000fe400000000cd */
[----:B------:R-:W-:Y:S02]  /*ff50*/  PRMT R172, RZ, 0x7610, R172 ;  /* 0x00007610ffac7816 */ /* 0x000fe400000000ac */
[----:B------:R-:W-:Y:S02]  /*ff60*/  LOP3.LUT R204, R204, 0xffff, RZ, 0xc0, !PT ;  /* 0x0000ffffcccc7812 */ /* 0x000fe400078ec0ff */
[----:B------:R-:W-:Y:S02]  /*ff70*/  LOP3.LUT R203, R203, 0xffff, RZ, 0xc0, !PT ;  /* 0x0000ffffcbcb7812 */ /* 0x000fe400078ec0ff */
[----:B------:R-:W-:Y:S02]  /*ff80*/  LOP3.LUT R154, R154, 0xffff, RZ, 0xc0, !PT ;  /* 0x0000ffff9a9a7812 */ /* 0x000fe400078ec0ff */
[----:B------:R-:W-:-:S02]  /*ff90*/  LOP3.LUT R155, R155, 0xffff, RZ, 0xc0, !PT ;  /* 0x0000ffff9b9b7812 */ /* 0x000fc400078ec0ff */
[----:B------:R-:W-:Y:S02]  /*ffa0*/  LOP3.LUT R192, R192, 0xffff, RZ, 0xc0, !PT ;  /* 0x0000ffffc0c07812 */ /* 0x000fe400078ec0ff */
[----:B------:R-:W-:Y:S02]  /*ffb0*/  LOP3.LUT R193, R193, 0xffff, RZ, 0xc0, !PT ;  /* 0x0000ffffc1c17812 */ /* 0x000fe400078ec0ff */
[----:B------:R-:W-:Y:S02]  /*ffc0*/  PRMT R205, R204, 0x3340, R203 ;  /* 0x00003340cccd7816 */ /* 0x000fe400000000cb */
[----:B------:R-:W-:Y:S02]  /*ffd0*/  PRMT R204, R154, 0x3340, R155 ;  /* 0x000033409acc7816 */ /* 0x000fe4000000009b */
[----:B------:R-:W-:Y:S02]  /*ffe0*/  PRMT R154, R192, 0x3340, R193 ;  /* 0x00003340c09a7816 */ /* 0x000fe400000000c1 */
[----:B------:R-:W3:Y:S04]  /*fff0*/  LDL R192, [R1+0x428] ;  /* 0x0004280001c07983 */ /* 0x000ee80000100800 */
[----:B------:R-:W3:Y:S01]  /*10000*/  LDL R193, [R1+0x42c] ;  /* 0x00042c0001c17983 */ /* 0x000ee20000100800 */
[----:B0-----:R-:W-:-:S04]  /*10010*/  @P0 LOP3.LUT R153, R153, R152, RZ, 0x3c, !PT ;  /* 0x0000009899990212 */ /* 0x001fc800078e3cff */
[----:B------:R-:W-:-:S04]  /*10020*/  @P0 LOP3.LUT R152, R153, R152, RZ, 0x3c, !PT ;  /* 0x0000009899980212 */ /* 0x000fc800078e3cff */
[----:B------:R-:W-:-:S05]  /*10030*/  @P0 LOP3.LUT R153, R153, R152, RZ, 0x3c, !PT ;  /* 0x0000009899990212 */ /* 0x000fca00078e3cff */
[----:B------:R2:W4:Y:S04]  /*10040*/  @P0 LDG.E.U8 R172, desc[UR40][R152.64] ;  /* 0x0000002898ac0981 */ /* 0x000528000c1e1100 */
[----:B------:R-:W3:Y:S01]  /*10050*/  LDL R153, [R1+0x430] ;  /* 0x0004300001997983 */ /* 0x000ee20000100800 */
[----:B------:R-:W-:-:S13]  /*10060*/  ISETP.GT.AND P0, PT, R180, 0x7e, PT ;  /* 0x0000007eb400780c */ /* 0x000fda0003f04270 */
[----:B--2---:R-:W-:Y:S02]  /*10070*/  @P0 IMAD.MOV.U32 R152, RZ, RZ, R0 ;  /* 0x000000ffff980224 */ /* 0x004fe400078e0000 */
[----:B------:R-:W2:Y:S01]  /*10080*/  LDL R0, [R1+0x854] ;  /* 0x0008540001007983 */ /* 0x000ea20000100800 */
[----:B------:R-:W-:Y:S02]  /*10090*/  PRMT R203, RZ, 0x7610, R203 ;  /* 0x00007610ffcb7816 */ /* 0x000fe400000000cb */
[----:B------:R-:W-:Y:S02]  /*100a0*/  LOP3.LUT R199, R199, 0xffff, RZ, 0xc0, !PT ;  /* 0x0000ffffc7c77812 */ /* 0x000fe400078ec0ff */
[----:B------:R-:W-:Y:S02]  /*100b0*/  LOP3.LUT R200, R200, 0xffff, RZ, 0xc0, !PT ;  /* 0x0000ffffc8c87812 */ /* 0x000fe400078ec0ff */
[----:B------:R-:W-:Y:S02]  /*100c0*/  LOP3.LUT R201, R201, 0xffff, RZ, 0xc0, !PT ;  /* 0x0000ffffc9c97812 */ /* 0x000fe400078ec0ff */
[----:B------:R-:W-:-:S02]  /*100d0*/  LOP3.LUT R202, R202, 0xffff, RZ, 0xc0, !PT ;  /* 0x0000ffffcaca7812 */ /* 0x000fc400078ec0ff */
[----:B------:R-:W-:Y:S02]  /*100e0*/  PRMT R199, R199, 0x3340, R200 ;  /* 0x00003340c7c77816 */ /* 0x000fe400000000c8 */
[----:B------:R-:W-:-:S04]  /*100f0*/  PRMT R155, R201, 0x3340, R202 ;  /* 0x00003340c99b7816 */ /* 0x000fc800000000ca */
[----:B------:R-:W-:Y:S02]  /*10100*/  PRMT R155, R199, 0x5410, R155 ;  /* 0x00005410c79b7816 */ /* 0x000fe4000000009b */
[----:B------:R-:W-:Y:S02]  /*10110*/  PRMT R199, RZ, 0x7610, R199 ;  /* 0x00007610ffc77816 */ /* 0x000fe400000000c7 */
[----:B------:R-:W-:Y:S01]  /*10120*/  PRMT R154, R204, 0x5410, R154 ;  /* 0x00005410cc9a7816 */ /* 0x000fe2000000009a */
[----:B---3--:R0:W3:Y:S01]  /*10130*/  @P0 LDG.E.U8 R203, desc[UR40][R152.64] ;  /* 0x0000002898cb0981 */ /* 0x0080e2000c1e1100 */
[----:B------:R-:W-:-:S13]  /*10140*/  ISETP.GT.AND P0, PT, R180, 0x7f, PT ;  /* 0x0000007fb400780c */ /* 0x000fda0003f04270 */
[----:B------:R-:W-:-:S04]  /*10150*/  @P0 LOP3.LUT R193, R193, R192, RZ, 0x3c, !PT ;  /* 0x000000c0c1c10212 */ /* 0x000fc800078e3cff */
[----:B------:R-:W-:-:S04]  /*10160*/  @P0 LOP3.LUT R192, R193, R192, RZ, 0x3c, !PT ;  /* 0x000000c0c1c00212 */ /* 0x000fc800078e3cff */
[----:B------:R-:W-:-:S05]  /*10170*/  @P0 LOP3.LUT R193, R193, R192, RZ, 0x3c, !PT ;  /* 0x000000c0c1c10212 */ /* 0x000fca00078e3cff */
[----:B------:R-:W3:Y:S01]  /*10180*/  @P0 LDG.E.U8 R199, desc[UR40][R192.64] ;  /* 0x00000028c0c70981 */ /* 0x000ee2000c1e1100 */
[----:B0-----:R-:W-:Y:S02]  /*10190*/  PRMT R152, R5, 0x5410, R207 ;  /* 0x0000541005987816 */ /* 0x001fe400000000cf */
[----:B------:R-:W-:Y:S01]  /*101a0*/  PRMT R153, R206, 0x5410, R205 ;  /* 0x00005410ce997816 */ /* 0x000fe200000000cd */
[----:B------:R-:W-:Y:S06]  /*101b0*/  BAR.SYNC.DEFER_BLOCKING 0x0 ;  /* 0x0000000000007b1d */ /* 0x000fec0000010000 */
[----:B------:R-:W4:Y:S04]  /*101c0*/  LDL.LU R5, [R1+0x8c4] ;  /* 0x0008c40001057983 */ /* 0x000f280000300800 */
[----:B--2---:R0:W-:Y:S04]  /*101d0*/  STS.128 [R0+UR8], R152 ;  /* 0x0000009800007988 */ /* 0x0041e80008000c08 */
[----:B0-----:R-:W2:Y:S01]  /*101e0*/  LDL R0, [R1+0x878] ;  /* 0x0008780001007983 */ /* 0x001ea20000100800 */
[----:B------:R-:W-:-:S02]  /*101f0*/  LOP3.LUT R184, R184, 0xffff, RZ, 0xc0, !PT ;  /* 0x0000ffffb8b87812 */ /* 0x000fc400078ec0ff */
[----:B------:R-:W-:-:S04]  /*10200*/  LOP3.LUT R183, R183, 0xffff, RZ, 0xc0, !PT ;  /* 0x0000ffffb7b77812 */ /* 0x000fc800078ec0ff */
[----:B------:R-:W-:Y:S02]  /*10210*/  PRMT R152, R183, 0x3340, R184 ;  /* 0x00003340b7987816 */ /* 0x000fe400000000b8 */
[----:B------:R-:W0:Y:S01]  /*10220*/  S2R R184, SR_TID.X ;  /* 0x0000000000b87919 */ /* 0x000e220000002100 */
[----:B------:R-:W-:Y:S02]  /*10230*/  LOP3.LUT R181, R181, 0xffff, RZ, 0xc0, !PT ;  /* 0x0000ffffb5b57812 */ /* 0x000fe400078ec0ff */
[----:B------:R-:W-:Y:S02]  /*10240*/  LOP3.LUT R182, R182, 0xffff, RZ, 0xc0, !PT ;  /* 0x0000ffffb6b67812 */ /* 0x000fe400078ec0ff */
[----:B------:R-:W-:Y:S02]  /*10250*/  LOP3.LUT R185, R185, 0xffff, RZ, 0xc0, !PT ;  /* 0x0000ffffb9b97812 */ /* 0x000fe400078ec0ff */
[----:B------:R-:W-:Y:S02]  /*10260*/  LOP3.LUT R186, R186, 0xffff, RZ, 0xc0, !PT ;  /* 0x0000ffffbaba7812 */ /* 0x000fe400078ec0ff */
[----:B------:R-:W-:-:S02]  /*10270*/  LOP3.LUT R187, R187, 0xffff, RZ, 0xc0, !PT ;  /* 0x0000ffffbbbb7812 */ /* 0x000fc400078ec0ff */
[----:B------:R-:W-:Y:S02]  /*10280*/  LOP3.LUT R188, R188, 0xffff, RZ, 0xc0, !PT ;  /* 0x0000ffffbcbc7812 */ /* 0x000fe400078ec0ff */
        /* <DEDUP_REMOVED lines=8> */
[----:B------:R-:W-:Y:S02]  /*10310*/  PRMT R181, R181, 0x3340, R182 ;  /* 0x00003340b5b57816 */ /* 0x000fe400000000b6 */
[----:B------:R-:W-:Y:S02]  /*10320*/  PRMT R185, R185, 0x3340, R186 ;  /* 0x00003340b9b97816 */ /* 0x000fe400000000ba */
[----:B------:R-:W-:-:S02]  /*10330*/  PRMT R153, R187, 0x3340, R188 ;  /* 0x00003340bb997816 */ /* 0x000fc400000000bc */
[----:B------:R-:W-:Y:S02]  /*10340*/  PRMT R189, R189, 0x3340, R190 ;  /* 0x00003340bdbd7816 */ /* 0x000fe400000000be */
[----:B------:R-:W-:Y:S02]  /*10350*/  PRMT R154, R191, 0x3340, R194 ;  /* 0x00003340bf9a7816 */ /* 0x000fe400000000c2 */
[----:B------:R-:W-:Y:S02]  /*10360*/  PRMT R195, R195, 0x3340, R196 ;  /* 0x00003340c3c37816 */ /* 0x000fe400000000c4 */
[----:B------:R-:W-:Y:S02]  /*10370*/  PRMT R155, R197, 0x3340, R198 ;  /* 0x00003340c59b7816 */ /* 0x000fe400000000c6 */
[----:B------:R-:W-:Y:S02]  /*10380*/  PRMT R152, R181, 0x5410, R152 ;  /* 0x00005410b5987816 */ /* 0x000fe40000000098 */
[----:B------:R-:W-:-:S02]  /*10390*/  PRMT R153, R185, 0x5410, R153 ;  /* 0x00005410b9997816 */ /* 0x000fc40000000099 */
[----:B------:R-:W-:Y:S02]  /*103a0*/  PRMT R154, R189, 0x5410, R154 ;  /* 0x00005410bd9a7816 */ /* 0x000fe4000000009a */
[----:B------:R-:W-:Y:S02]  /*103b0*/  PRMT R155, R195, 0x5410, R155 ;  /* 0x00005410c39b7816 */ /* 0x000fe4000000009b */
[----:B------:R-:W-:Y:S02]  /*103c0*/  LOP3.LUT R176, R176, 0xffff, RZ, 0xc0, !PT ;  /* 0x0000ffffb0b07812 */ /* 0x000fe400078ec0ff */
[----:B------:R-:W-:Y:S02]  /*103d0*/  LOP3.LUT R177, R177, 0xffff, RZ, 0xc0, !PT ;  /* 0x0000ffffb1b17812 */ /* 0x000fe400078ec0ff */
[----:B------:R-:W-:Y:S02]  /*103e0*/  LOP3.LUT R157, R157, 0xffff, RZ, 0xc0, !PT ;  /* 0x0000ffff9d9d7812 */ /* 0x000fe400078ec0ff */
[----:B------:R-:W-:-:S02]  /*103f0*/  LOP3.LUT R165, R165, 0xffff, RZ, 0xc0, !PT ;  /* 0x0000ffffa5a57812 */ /* 0x000fc400078ec0ff */
[----:B------:R-:W-:Y:S02]  /*10400*/  PRMT R157, R157, 0x3340, R176 ;  /* 0x000033409d9d7816 */ /* 0x000fe400000000b0 */
[----:B------:R-:W-:Y:S02]  /*10410*/  LOP3.LUT R179, R179, 0xffff, RZ, 0xc0, !PT ;  /* 0x0000ffffb3b37812 */ /* 0x000fe400078ec0ff */
[----:B0-----:R-:W-:Y:S02]  /*10420*/  LOP3.LUT R184, R184, 0x7f, RZ, 0xc0, !PT ;  /* 0x0000007fb8b87812 */ /* 0x001fe400078ec0ff */
[----:B------:R-:W-:Y:S02]  /*10430*/  LOP3.LUT R178, R178, 0xffff, RZ, 0xc0, !PT ;  /* 0x0000ffffb2b27812 */ /* 0x000fe400078ec0ff */
[----:B------:R-:W-:Y:S02]  /*10440*/  ISETP.GE.AND P0, PT, R184, R180, PT ;  /* 0x000000b4b800720c */ /* 0x000fe40003f06270 */
[----:B------:R-:W-:Y:S01]  /*10450*/  PRMT R178, R179, 0x3340, R178 ;  /* 0x00003340b3b27816 */ /* 0x000fe200000000b2 */
[----:B--2---:R0:W-:Y:S04]  /*10460*/  STS.128 [R0+UR8], R152 ;  /* 0x0000009800007988 */ /* 0x0041e80008000c08 */
[----:B0-----:R-:W2:Y:S01]  /*10470*/  LDL.LU R0, [R1+0x3c] ;  /* 0x00003c0001007983 */ /* 0x001ea20000300800 */
[----:B------:R-:W-:-:S03]  /*10480*/  PRMT R152, R165, 0x3340, R177 ;  /* 0x00003340a5987816 */ /* 0x000fc600000000b1 */
[----:B------:R-:W3:Y:S04]  /*10490*/  LDL R176, [R1+0x874] ;  /* 0x0008740001b07983 */ /* 0x000ee80000100800 */
[----:B------:R-:W2:Y:S04]  /*104a0*/  LDL R177, [R1+0x40] ;  /* 0x0000400001b17983 */ /* 0x000ea80000100800 */
        /* <DEDUP_REMOVED lines=9> */
[----:B------:R-:W2:Y:S01]  /*10540*/  LDL R181, [R1+0x338] ;  /* 0x0003380001b57983 */ /* 0x000ea20000100800 */
        /* <DEDUP_REMOVED lines=19> */
[----:B----4-:R-:W-:Y:S02]  /*10680*/  PRMT R5, RZ, 0x7610, R5 ;  /* 0x00007610ff057816 */ /* 0x010fe40000000005 */
[----:B------:R-:W-:Y:S02]  /*10690*/  PRMT R175, RZ, 0x7610, R175 ;  /* 0x00007610ffaf7816 */ /* 0x000fe400000000af */
[----:B------:R-:W-:Y:S02]  /*106a0*/  PRMT R174, RZ, 0x7610, R174 ;  /* 0x00007610ffae7816 */ /* 0x000fe400000000ae */
[----:B------:R-:W-:Y:S02]  /*106b0*/  PRMT R173, RZ, 0x7610, R173 ;  /* 0x00007610ffad7816 */ /* 0x000fe400000000ad */
[----:B------:R-:W-:Y:S01]  /*106c0*/  PRMT R23, RZ, 0x7610, R23 ;  /* 0x00007610ff177816 */ /* 0x000fe20000000017 */
[----:B---3--:R2:W-:Y:S02]  /*106d0*/  STS.128 [R176+UR8], R152 ;  /* 0x00000098b0007988 */ /* 0x0085e40008000c08 */
[----:B--2---:R-:W-:-:S02]  /*106e0*/  @!P0 IMAD.MOV.U32 R152, RZ, RZ, R177 ;  /* 0x000000ffff988224 */ /* 0x004fc400078e00b1 */
[----:B------:R-:W-:-:S05]  /*106f0*/  @!P0 IMAD.MOV.U32 R153, RZ, RZ, R0 ;  /* 0x000000ffff998224 */ /* 0x000fca00078e0000 */
[----:B------:R0:W2:Y:S02]  /*10700*/  @!P0 LDG.E.U8 R5, desc[UR40][R152.64] ;  /* 0x0000002898058981 */ /* 0x0000a4000c1e1100 */
[----:B0-----:R-:W-:Y:S02]  /*10710*/  @!P0 IMAD.MOV.U32 R152, RZ, RZ, R180 ;  /* 0x000000ffff988224 */ /* 0x001fe400078e00b4 */
[----:B------:R-:W-:-:S05]  /*10720*/  @!P0 IMAD.MOV.U32 R153, RZ, RZ, R179 ;  /* 0x000000ffff998224 */ /* 0x000fca00078e00b3 */
[----:B------:R0:W3:Y:S02]  /*10730*/  @!P0 LDG.E.U8 R175, desc[UR40][R152.64] ;  /* 0x0000002898af8981 */ /* 0x0000e4000c1e1100 */
[----:B0-----:R-:W-:Y:S02]  /*10740*/  @!P0 IMAD.MOV.U32 R152, RZ, RZ, R190 ;  /* 0x000000ffff988224 */ /* 0x001fe400078e00be */
[----:B------:R-:W-:-:S05]  /*10750*/  @!P0 IMAD.MOV.U32 R153, RZ, RZ, R191 ;  /* 0x000000ffff998224 */ /* 0x000fca00078e00bf */
[----:B------:R0:W4:Y:S02]  /*10760*/  @!P0 LDG.E.U8 R174, desc[UR40][R152.64] ;  /* 0x0000002898ae8981 */ /* 0x000124000c1e1100 */
[----:B0-----:R-:W-:Y:S02]  /*10770*/  @!P0 IMAD.MOV.U32 R152, RZ, RZ, R186 ;  /* 0x000000ffff988224 */ /* 0x001fe400078e00ba */
[----:B------:R-:W-:-:S05]  /*10780*/  @!P0 IMAD.MOV.U32 R153, RZ, RZ, R187 ;  /* 0x000000ffff998224 */ /* 0x000fca00078e00bb */
[----:B------:R0:W3:Y:S04]  /*10790*/  @!P0 LDG.E.U8 R173, desc[UR40][R152.64] ;  /* 0x0000002898ad8981 */ /* 0x0000e8000c1e1100 */
[----:B------:R1:W-:Y:S01]  /*107a0*/  STL [R1+0x888], R0 ;  /* 0x0008880001007387 */ /* 0x0003e20000100800 */
[----:B0-----:R-:W-:Y:S02]  /*107b0*/  @!P0 IMAD.MOV.U32 R152, RZ, RZ, R184 ;  /* 0x000000ffff988224 */ /* 0x001fe400078e00b8 */
[----:B------:R-:W-:Y:S01]  /*107c0*/  @!P0 IMAD.MOV.U32 R153, RZ, RZ, R185 ;  /* 0x000000ffff998224 */ /* 0x000fe200078e00b9 */
[----:B-1----:R-:W-:-:S04]  /*107d0*/  PRMT R0, RZ, 0x7610, R0 ;  /* 0x00007610ff007816 */ /* 0x002fc80000000000 */
[----:B------:R0:W4:Y:S02]  /*107e0*/  @!P0 LDG.E.U8 R23, desc[UR40][R152.64] ;  /* 0x0000002898178981 */ /* 0x000124000c1e1100 */
[----:B0-----:R-:W-:Y:S02]  /*107f0*/  @!P0 IMAD.MOV.U32 R152, RZ, RZ, R181 ;  /* 0x000000ffff988224 */ /* 0x001fe400078e00b5 */
[----:B------:R-:W-:-:S05]  /*10800*/  @!P0 IMAD.MOV.U32 R153, RZ, RZ, R183 ;  /* 0x000000ffff998224 */ /* 0x000fca00078e00b7 */
[----:B------:R-:W4:Y:S04]  /*10810*/  @!P0 LDG.E.U8 R0, desc[UR40][R152.64] ;  /* 0x0000002898008981 */ /* 0x000f28000c1e1100 */
[----:B--2---:R-:W-:Y:S04]  /*10820*/  STL [R1+0x8a8], R5 ;  /* 0x0008a80501007387 */ /* 0x004fe80000100800 */
[----:B---3--:R0:W-:Y:S04]  /*10830*/  STL [R1+0x2c], R173 ;  /* 0x00002cad01007387 */ /* 0x0081e80000100800 */
[----:B0-----:R-:W2:Y:S04]  /*10840*/  LDL R173, [R1+0x2f4] ;  /* 0x0002f40001ad7983 */ /* 0x001ea80000100800 */
[----:B----4-:R0:W-:Y:S04]  /*10850*/  STL [R1+0x34], R0 ;  /* 0x0000340001007387 */ /* 0x0101e80000100800 */
[----:B------:R-:W3:Y:S04]  /*10860*/  LDL R181, [R1+0x870] ;  /* 0x0008700001b57983 */ /* 0x000ee80000100800 */
[----:B------:R-:W4:Y:S04]  /*10870*/  LDL R180, [R1+0x2b4] ;  /* 0x0002b40001b47983 */ /* 0x000f280000100800 */
[----:B------:R-:W2:Y:S04]  /*10880*/  LDL R179, [R1+0x2b8] ;  /* 0x0002b80001b37983 */ /* 0x000ea80000100800 */
[----:B------:R-:W4:Y:S04]  /*10890*/  LDL R177, [R1+0x274] ;  /* 0x0002740001b17983 */ /* 0x000f280000100800 */
[----:B------:R-:W4:Y:S04]  /*108a0*/  LDL R176, [R1+0x278] ;  /* 0x0002780001b07983 */ /* 0x000f280000100800 */
[----:B0-----:R-:W4:Y:S01]  /*108b0*/  LDL R0, [R1+0x2f8] ;  /* 0x0002f80001007983 */ /* 0x001f220000100800 */
[----:B------:R-:W-:-:S02]  /*108c0*/  LOP3.LUT R250, R250, 0xffff, RZ, 0xc0, !PT ;  /* 0x0000fffffafa7812 */ /* 0x000fc400078ec0ff */
[----:B------:R-:W-:Y:S01]  /*108d0*/  LOP3.LUT R249, R249, 0xffff, RZ, 0xc0, !PT ;  /* 0x0000fffff9f97812 */ /* 0x000fe200078ec0ff */
[----:B------:R0:W-:Y:S01]  /*108e0*/  STL [R1+0x24], R175 ;  /* 0x000024af01007387 */ /* 0x0001e20000100800 */
        /* <DEDUP_REMOVED lines=13> */
[----:B------:R-:W-:Y:S01]  /*109c0*/  LOP3.LUT R21, R21, 0xffff, RZ, 0xc0, !PT ;  /* 0x0000ffff15157812 */ /* 0x000fe200078ec0ff */
[----:B------:R1:W-:Y:S01]  /*109d0*/  STL [R1+0x28], R174 ;  /* 0x000028ae01007387 */ /* 0x0003e20000100800 */
[----:B------:R-:W-:Y:S02]  /*109e0*/  PRMT R249, R250, 0x3340, R249 ;  /* 0x00003340faf97816 */ /* 0x000fe400000000f9 */
[----:B------:R-:W-:Y:S01]  /*109f0*/  PRMT R247, R248, 0x3340, R247 ;  /* 0x00003340f8f77816 */ /* 0x000fe200000000f7 */
[----:B------:R1:W-:Y:S01]  /*10a00*/  STL [R1+0x30], R23 ;  /* 0x0000301701007387 */ /* 0x0003e20000100800 */
[----:B------:R-:W-:-:S02]  /*10a10*/  PRMT R245, R246, 0x3340, R245 ;  /* 0x00003340f6f57816 */ /* 0x000fc400000000f5 */
[----:B------:R-:W-:Y:S01]  /*10a20*/  PRMT R243, R244, 0x3340, R243 ;  /* 0x00003340f4f37816 */ /* 0x000fe200000000f3 */
[----:B0-----:R-:W4:Y:S01]  /*10a30*/  LDL R175, [R1+0x234] ;  /* 0x0002340001af7983 */ /* 0x001f220000100800 */
[----:B------:R-:W-:Y:S02]  /*10a40*/  PRMT R241, R242, 0x3340, R241 ;  /* 0x00003340f2f17816 */ /* 0x000fe400000000f1 */
[----:B------:R-:W-:Y:S01]  /*10a50*/  PRMT R208, R209, 0x3340, R208 ;  /* 0x00003340d1d07816 */ /* 0x000fe200000000d0 */
[----:B-1----:R-:W4:Y:S01]  /*10a60*/  LDL R174, [R1+0x1f4] ;  /* 0x0001f40001ae7983 */ /* 0x002f220000100800 */
[----:B------:R-:W-:Y:S02]  /*10a70*/  PRMT R17, R17, 0x3340, R22 ;  /* 0x0000334011117816 */ /* 0x000fe40000000016 */
[----:B------:R-:W-:Y:S02]  /*10a80*/  PRMT R23, R20, 0x3340, R21 ;  /* 0x0000334014177816 */ /* 0x000fe40000000015 */
[----:B------:R-:W-:-:S02]  /*10a90*/  PRMT R20, R249, 0x5410, R247 ;  /* 0x00005410f9147816 */ /* 0x000fc400000000f7 */
[----:B------:R-:W-:Y:S02]  /*10aa0*/  PRMT R21, R245, 0x5410, R243 ;  /* 0x00005410f5157816 */ /* 0x000fe400000000f3 */
[----:B------:R-:W-:Y:S02]  /*10ab0*/  PRMT R22, R241, 0x5410, R208 ;  /* 0x00005410f1167816 */ /* 0x000fe400000000d0 */
[----:B------:R-:W-:Y:S02]  /*10ac0*/  PRMT R23, R17, 0x5410, R23 ;  /* 0x0000541011177816 */ /* 0x000fe40000000017 */
[----:B------:R-:W-:Y:S01]  /*10ad0*/  PRMT R178, RZ, 0x7610, R178 ;  /* 0x00007610ffb27816 */ /* 0x000fe200000000b2 */
[----:B------:R-:W4:Y:S01]  /*10ae0*/  LDL R17, [R1+0x238] ;  /* 0x0002380001117983 */ /* 0x000f220000100800 */
[----:B------:R-:W-:-:S03]  /*10af0*/  PRMT R5, RZ, 0x7610, R5 ;  /* 0x00007610ff057816 */ /* 0x000fc60000000005 */
[----:B---3--:R2:W-:Y:S02]  /*10b00*/  STS.128 [R181+UR8], R20 ;  /* 0x00000014b5007988 */ /* 0x0085e40008000c08 */
[----:B--2---:R-:W-:Y:S01]  /*10b10*/  @!P0 IMAD.MOV.U32 R20, RZ, RZ, R179 ;  /* 0x000000ffff148224 */ /* 0x004fe200078e00b3 */
[----:B------:R-:W-:Y:S01]  /*10b20*/  PRMT R182, RZ, 0x7610, R182 ;  /* 0x00007610ffb67816 */ /* 0x000fe200000000b6 */
[----:B----4-:R-:W-:Y:S01]  /*10b30*/  @!P0 IMAD.MOV.U32 R21, RZ, RZ, R180 ;  /* 0x000000ffff158224 */ /* 0x010fe200078e00b4 */
[----:B------:R-:W2:Y:S04]  /*10b40*/  LDL R23, [R1+0x174] ;  /* 0x0001740001177983 */ /* 0x000ea80000100800 */
[----:B------:R0:W3:Y:S01]  /*10b50*/  @!P0 LDG.E.U8 R178, desc[UR40][R20.64] ;  /* 0x0000002814b28981 */ /* 0x0000e2000c1e1100 */
[----:B------:R-:W-:-:S03]  /*10b60*/  @!P0 IMAD.MOV.U32 R152, RZ, RZ, R0 ;  /* 0x000000ffff988224 */ /* 0x000fc600078e0000 */
[----:B------:R-:W4:Y:S01]  /*10b70*/  LDL R0, [R1+0x1f8] ;  /* 0x0001f80001007983 */ /* 0x000f220000100800 */
[----:B------:R-:W-:-:S03]  /*10b80*/  @!P0 IMAD.MOV.U32 R153, RZ, RZ, R173 ;  /* 0x000000ffff998224 */ /* 0x000fc600078e00ad */
[----:B------:R-:W2:Y:S01]  /*10b90*/  LDL R173, [R1+0x1b8] ;  /* 0x0001b80001ad7983 */ /* 0x000ea20000100800 */
[----:B0-----:R-:W-:Y:S02]  /*10ba0*/  @!P0 IMAD.MOV.U32 R20, RZ, RZ, R176 ;  /* 0x000000ffff148224 */ /* 0x001fe400078e00b0 */
[----:B------:R-:W-:Y:S01]  /*10bb0*/  @!P0 IMAD.MOV.U32 R21, RZ, RZ, R177 ;  /* 0x000000ffff158224 */ /* 0x000fe200078e00b1 */
[----:B------:R-:W3:Y:S04]  /*10bc0*/  @!P0 LDG.E.U8 R182, desc[UR40][R152.64] ;  /* 0x0000002898b68981 */ /* 0x000ee8000c1e1100 */
[----:B------:R0:W2:Y:S04]  /*10bd0*/  @!P0 LDG.E.U8 R5, desc[UR40][R20.64] ;  /* 0x0000002814058981 */ /* 0x0000a8000c1e1100 */
[----:B------:R-:W3:Y:S04]  /*10be0*/  LDL R22, [R1+0x178] ;  /* 0x0001780001167983 */ /* 0x000ee80000100800 */
[----:B------:R-:W3:Y:S01]  /*10bf0*/  LDL R152, [R1+0x1b4] ;  /* 0x0001b40001987983 */ /* 0x000ee20000100800 */
[----:B------:R-:W-:-:S02]  /*10c00*/  PRMT R2, RZ, 0x7610, R2 ;  /* 0x00007610ff027816 */ /* 0x000fc40000000002 */
[----:B------:R-:W-:Y:S01]  /*10c10*/  PRMT R3, RZ, 0x7610, R3 ;  /* 0x00007610ff037816 */ /* 0x000fe20000000003 */
[----:B0-----:R-:W-:Y:S02]  /*10c20*/  @!P0 IMAD.MOV.U32 R21, RZ, RZ, R175 ;  /* 0x000000ffff158224 */ /* 0x001fe400078e00af */
[----:B------:R-:W-:-:S05]  /*10c30*/  @!P0 IMAD.MOV.U32 R20, RZ, RZ, R17 ;  /* 0x000000ffff148224 */ /* 0x000fca00078e0011 */
[----:B------:R0:W3:Y:S02]  /*10c40*/  @!P0 LDG.E.U8 R2, desc[UR40][R20.64] ;  /* 0x0000002814028981 */ /* 0x0000e4000c1e1100 */
[----:B0-----:R-:W-:Y:S02]  /*10c50*/  @!P0 IMAD.MOV.U32 R21, RZ, RZ, R174 ;  /* 0x000000ffff158224 */ /* 0x001fe400078e00ae */
[----:B----4-:R-:W-:-:S05]  /*10c60*/  @!P0 IMAD.MOV.U32 R20, RZ, RZ, R0 ;  /* 0x000000ffff148224 */ /* 0x010fca00078e0000 */
[----:B------:R0:W4:Y:S04]  /*10c70*/  @!P0 LDG.E.U8 R3, desc[UR40][R20.64] ;  /* 0x0000002814038981 */ /* 0x000128000c1e1100 */
[----:B--2---:R1:W-:Y:S04]  /*10c80*/  STL [R1+0x8ac], R5 ;  /* 0x0008ac0501007387 */ /* 0x0043e80000100800 */
[----:B------:R-:W2:Y:S04]  /*10c90*/  LDL R17, [R1+0x134] ;  /* 0x0001340001117983 */ /* 0x000ea80000100800 */
[----:B-1----:R-:W4:Y:S01]  /*10ca0*/  LDL R5, [R1+0x138] ;  /* 0x0001380001057983 */ /* 0x002f220000100800 */
[----:B------:R-:W-:Y:S01]  /*10cb0*/  PRMT R4, RZ, 0x7610, R4 ;  /* 0x00007610ff047816 */ /* 0x000fe20000000004 */
[----:B0-----:R-:W-:-:S02]  /*10cc0*/  @!P0 IMAD.MOV.U32 R20, RZ, RZ, R173 ;  /* 0x000000ffff148224 */ /* 0x001fc400078e00ad */
[----:B---3--:R-:W-:-:S05]  /*10cd0*/  @!P0 IMAD.MOV.U32 R21, RZ, RZ, R152 ;  /* 0x000000ffff158224 */ /* 0x008fca00078e0098 */
[----:B------:R0:W3:Y:S01]  /*10ce0*/  @!P0 LDG.E.U8 R4, desc[UR40][R20.64] ;  /* 0x0000002814048981 */ /* 0x0000e2000c1e1100 */
[----:B------:R-:W-:Y:S01]  /*10cf0*/  PRMT R250, RZ, 0x7610, R250 ;  /* 0x00007610fffa7816 */ /* 0x000fe200000000fa */
[----:B0-----:R-:W-:Y:S02]  /*10d00*/  @!P0 IMAD.MOV.U32 R20, RZ, RZ, R22 ;  /* 0x000000ffff148224 */ /* 0x001fe400078e0016 */
[----:B------:R-:W-:-:S05]  /*10d10*/  @!P0 IMAD.MOV.U32 R21, RZ, RZ, R23 ;  /* 0x000000ffff158224 */ /* 0x000fca00078e0017 */
[----:B------:R2:W3:Y:S01]  /*10d20*/  @!P0 LDG.E.U8 R250, desc[UR40][R20.64] ;  /* 0x0000002814fa8981 */ /* 0x0004e2000c1e1100 */
[----:B------:R-:W-:-:S03]  /*10d30*/  PRMT R249, RZ, 0x7610, R249 ;  /* 0x00007610fff97816 */ /* 0x000fc600000000f9 */
[----:B------:R0:W-:Y:S04]  /*10d40*/  STL [R1+0x8b0], R2 ;  /* 0x0008b00201007387 */ /* 0x0001e80000100800 */
[----:B------:R-:W3:Y:S01]  /*10d50*/  LDL R0, [R1+0xf8] ;  /* 0x0000f80001007983 */ /* 0x000ee20000100800 */
[----:B--2---:R-:W-:Y:S02]  /*10d60*/  @!P0 IMAD.MOV.U32 R21, RZ, RZ, R17 ;  /* 0x000000ffff158224 */ /* 0x004fe400078e0011 */
[----:B----4-:R-:W-:-:S05]  /*10d70*/  @!P0 IMAD.MOV.U32 R20, RZ, RZ, R5 ;  /* 0x000000ffff148224 */ /* 0x010fca00078e0005 */
[----:B------:R-:W2:Y:S04]  /*10d80*/  @!P0 LDG.E.U8 R249, desc[UR40][R20.64] ;  /* 0x0000002814f98981 */ /* 0x000ea8000c1e1100 */
[----:B------:R-:W-:Y:S04]  /*10d90*/  STL [R1+0x8b4], R3 ;  /* 0x0008b40301007387 */ /* 0x000fe80000100800 */
[----:B0-----:R-:W4:Y:S04]  /*10da0*/  LDL R2, [R1+0xf4] ;  /* 0x0000f40001027983 */ /* 0x001f280000100800 */
[----:B---3--:R-:W-:Y:S04]  /*10db0*/  STL [R1+0x8b8], R4 ;  /* 0x0008b80401007387 */ /* 0x008fe80000100800 */
[----:B------:R-:W3:Y:S04]  /*10dc0*/  LDL R176, [R1+0xb4] ;  /* 0x0000b40001b07983 */ /* 0x000ee80000100800 */
[----:B------:R-:W3:Y:S04]  /*10dd0*/  LDL R175, [R1+0xb8] ;  /* 0x0000b80001af7983 */ /* 0x000ee80000100800 */
[----:B------:R0:W-:Y:S04]  /*10de0*/  STL [R1+0x20], R182 ;  /* 0x000020b601007387 */ /* 0x0001e80000100800 */
[----:B------:R-:W3:Y:S04]  /*10df0*/  LDL R174, [R1+0x74] ;  /* 0x0000740001ae7983 */ /* 0x000ee80000100800 */
[----:B------:R-:W3:Y:S04]  /*10e00*/  LDL R173, [R1+0x78] ;  /* 0x0000780001ad7983 */ /* 0x000ee80000100800 */
[----:B------:R-:W3:Y:S04]  /*10e10*/  LDL R152, [R1+0x82c] ;  /* 0x00082c0001987983 */ /* 0x000ee80000100800 */
[----:B------:R-:W3:Y:S04]  /*10e20*/  LDL.LU R183, [R1+0x8] ;  /* 0x0000080001b77983 */ /* 0x000ee80000300800 */
[----:B------:R-:W3:Y:S04]  /*10e30*/  LDL.LU R184, [R1+0x4] ;  /* 0x0000040001b87983 */ /* 0x000ee80000300800 */
[----:B0-----:R-:W3:Y:S04]  /*10e40*/  LDL.LU R182, [R1] ;  /* 0x0000000001b67983 */ /* 0x001ee80000300800 */
[----:B------:R-:W-:Y:S04]  /*10e50*/  STL [R1+0x8bc], R250 ;  /* 0x0008bcfa01007387 */ /* 0x000fe80000100800 */
[----:B------:R0:W-:Y:S04]  /*10e60*/  STL [R1+0x1c], R178 ;  /* 0x00001cb201007387 */ /* 0x0001e80000100800 */
[----:B------:R-:W3:Y:S04]  /*10e70*/  LDL R153, [R1+0x424] ;  /* 0x0004240001997983 */ /* 0x000ee80000100800 */
[----:B------:R-:W3:Y:S04]  /*10e80*/  LDL R23, [R1+0x3f0] ;  /* 0x0003f00001177983 */ /* 0x000ee80000100800 */
[----:B------:R-:W3:Y:S04]  /*10e90*/  LDL R22, [R1+0x3f4] ;  /* 0x0003f40001167983 */ /* 0x000ee80000100800 */
[----:B------:R-:W3:Y:S04]  /*10ea0*/  LDL R17, [R1+0x3ac] ;  /* 0x0003ac0001117983 */ /* 0x000ee80000100800 */
[----:B------:R-:W3:Y:S04]  /*10eb0*/  LDL R5, [R1+0x3b0] ;  /* 0x0003b00001057983 */ /* 0x000ee80000100800 */
[----:B--2---:R-:W-:Y:S04]  /*10ec0*/  STL [R1+0x8c0], R249 ;  /* 0x0008c0f901007387 */ /* 0x004fe80000100800 */
[----:B------:R-:W2:Y:S04]  /*10ed0*/  LDL R4, [R1+0x36c] ;  /* 0x00036c0001047983 */ /* 0x000ea80000100800 */
[----:B------:R-:W2:Y:S01]  /*10ee0*/  LDL R3, [R1+0x370] ;  /* 0x0003700001037983 */ /* 0x000ea20000100800 */
[----:B----4-:R-:W-:-:S03]  /*10ef0*/  @!P0 IMAD.MOV.U32 R21, RZ, RZ, R2 ;  /* 0x000000ffff158224 */ /* 0x010fc600078e0002 */
[----:B------:R-:W4:Y:S01]  /*10f00*/  LDL R2, [R1+0x32c] ;  /* 0x00032c0001027983 */ /* 0x000f220000100800 */
[----:B------:R-:W-:Y:S01]  /*10f10*/  PRMT R248, RZ, 0x7610, R248 ;  /* 0x00007610fff87816 */ /* 0x000fe200000000f8 */
[----:B------:R-:W-:Y:S01]  /*10f20*/  @!P0 IMAD.MOV.U32 R20, RZ, RZ, R0 ;  /* 0x000000ffff148224 */ /* 0x000fe200078e0000 */
[----:B------:R-:W-:Y:S01]  /*10f30*/  PRMT R247, RZ, 0x7610, R247 ;  /* 0x00007610fff77816 */ /* 0x000fe200000000f7 */
[----:B------:R-:W4:Y:S04]  /*10f40*/  LDL R0, [R1+0x330] ;  /* 0x0003300001007983 */ /* 0x000f280000100800 */
[----:B------:R3:W4:Y:S01]  /*10f50*/  @!P0 LDG.E.U8 R248, desc[UR40][R20.64] ;  /* 0x0000002814f88981 */ /* 0x000722000c1e1100 */
[----:B------:R-:W-:Y:S02]  /*10f60*/  PRMT R246, RZ, 0x7610, R246 ;  /* 0x00007610fff67816 */ /* 0x000fe400000000f6 */
[----:B------:R-:W-:Y:S01]  /*10f70*/  PRMT R245, RZ, 0x7610, R245 ;  /* 0x00007610fff57816 */ /* 0x000fe200000000f5 */
[----:B0-----:R-:W4:Y:S01]  /*10f80*/  LDL R178, [R1+0x86c] ;  /* 0x00086c0001b27983 */ /* 0x001f220000100800 */
[----:B------:R-:W-:-:S02]  /*10f90*/  PRMT R244, RZ, 0x7610, R244 ;  /* 0x00007610fff47816 */ /* 0x000fc400000000f4 */
[----:B------:R-:W-:Y:S01]  /*10fa0*/  PRMT R243, RZ, 0x7610, R243 ;  /* 0x00007610fff37816 */ /* 0x000fe200000000f3 */
[----:B------:R-:W4:Y:S01]  /*10fb0*/  LDL R177, [R1+0x2ac] ;  /* 0x0002ac0001b17983 */ /* 0x000f220000100800 */
[----:B---3--:R-:W-:Y:S02]  /*10fc0*/  @!P0 IMAD.MOV.U32 R20, RZ, RZ, R175 ;  /* 0x000000ffff148224 */ /* 0x008fe400078e00af */
[----:B------:R-:W-:Y:S01]  /*10fd0*/  @!P0 IMAD.MOV.U32 R21, RZ, RZ, R176 ;  /* 0x000000ffff158224 */ /* 0x000fe200078e00b0 */
[----:B------:R-:W-:Y:S01]  /*10fe0*/  PRMT R242, RZ, 0x7610, R242 ;  /* 0x00007610fff27816 */ /* 0x000fe200000000f2 */
[----:B------:R-:W3:Y:S04]  /*10ff0*/  LDL R176, [R1+0x22c] ;  /* 0x00022c0001b07983 */ /* 0x000ee80000100800 */
[----:B------:R0:W3:Y:S04]  /*11000*/  @!P0 LDG.E.U8 R247, desc[UR40][R20.64] ;  /* 0x0000002814f78981 */ /* 0x0000e8000c1e1100 */
[----:B------:R-:W3:Y:S01]  /*11010*/  LDL R175, [R1+0x230] ;  /* 0x0002300001af7983 */ /* 0x000ee20000100800 */
[----:B------:R-:W-:-:S02]  /*11020*/  PRMT R241, RZ, 0x7610, R241 ;  /* 0x00007610fff17816 */ /* 0x000fc400000000f1 */
[----:B------:R-:W-:Y:S01]  /*11030*/  LOP3.LUT R252, R252, 0xffff, RZ, 0xc0, !PT ;  /* 0x0000fffffcfc7812 */ /* 0x000fe200078ec0ff */
[----:B------:R-:W3:Y:S01]  /*11040*/  LDL R179, [R1+0xa4] ;  /* 0x0000a40001b37983 */ /* 0x000ee20000100800 */
[----:B0-----:R-:W-:Y:S02]  /*11050*/  @!P0 IMAD.MOV.U32 R20, RZ, RZ, R173 ;  /* 0x000000ffff148224 */ /* 0x001fe400078e00ad */
[----:B------:R-:W-:Y:S01]  /*11060*/  @!P0 IMAD.MOV.U32 R21, RZ, RZ, R174 ;  /* 0x000000ffff158224 */ /* 0x000fe200078e00ae */
[----:B------:R-:W-:Y:S01]  /*11070*/  LOP3.LUT R240, R240, 0xffff, RZ, 0xc0, !PT ;  /* 0x0000fffff0f07812 */ /* 0x000fe200078ec0ff */
[----:B------:R-:W3:Y:S04]  /*11080*/  LDL R174, [R1+0x1ac] ;  /* 0x0001ac0001ae7983 */ /* 0x000ee80000100800 */
[----:B------:R0:W3:Y:S01]  /*11090*/  @!P0 LDG.E.U8 R246, desc[UR40][R20.64] ;  /* 0x0000002814f68981 */ /* 0x0000e2000c1e1100 */
[----:B------:R-:W-:-:S02]  /*110a0*/  LOP3.LUT R239, R239, 0xffff, RZ, 0xc0, !PT ;  /* 0x0000ffffefef7812 */ /* 0x000fc400078ec0ff */
        /* <DEDUP_REMOVED lines=11> */
[----:B------:R-:W-:-:S05]  /*11160*/  @!P0 IMAD.MOV.U32 R21, RZ, RZ, R23 ;  /* 0x000000ffff158224 */ /* 0x000fca00078e0017 */
[----:B------:R0:W3:Y:S02]  /*11170*/  @!P0 LDG.E.U8 R244, desc[UR40][R20.64] ;  /* 0x0000002814f48981 */ /* 0x0000e4000c1e1100 */
[----:B0-----:R-:W-:Y:S02]  /*11180*/  @!P0 IMAD.MOV.U32 R20, RZ, RZ, R5 ;  /* 0x000000ffff148224 */ /* 0x001fe400078e0005 */
[----:B------:R-:W-:Y:S01]  /*11190*/  @!P0 IMAD.MOV.U32 R21, RZ, RZ, R17 ;  /* 0x000000ffff158224 */ /* 0x000fe200078e0011 */
[----:B------:R-:W3:Y:S04]  /*111a0*/  LDL R5, [R1+0x2b0] ;  /* 0x0002b00001057983 */ /* 0x000ee80000100800 */
[----:B------:R2:W3:Y:S02]  /*111b0*/  @!P0 LDG.E.U8 R243, desc[UR40][R20.64] ;  /* 0x0000002814f38981 */ /* 0x0004e4000c1e1100 */
[----:B--2---:R-:W-:-:S02]  /*111c0*/  @!P0 IMAD.MOV.U32 R21, RZ, RZ, R4 ;  /* 0x000000ffff158224 */ /* 0x004fc400078e0004 */
[----:B------:R-:W2:Y:S01]  /*111d0*/  LDL R4, [R1+0x26c] ;  /* 0x00026c0001047983 */ /* 0x000ea20000100800 */
[----:B------:R-:W-:-:S03]  /*111e0*/  @!P0 IMAD.MOV.U32 R20, RZ, RZ, R3 ;  /* 0x000000ffff148224 */ /* 0x000fc600078e0003 */
[----:B------:R-:W2:Y:S04]  /*111f0*/  LDL R3, [R1+0x270] ;  /* 0x0002700001037983 */ /* 0x000ea80000100800 */
[----:B------:R4:W2:Y:S02]  /*11200*/  @!P0 LDG.E.U8 R242, desc[UR40][R20.64] ;  /* 0x0000002814f28981 */ /* 0x0008a4000c1e1100 */
[----:B----4-:R-:W-:Y:S02]  /*11210*/  @!P0 IMAD.MOV.U32 R21, RZ, RZ, R2 ;  /* 0x000000ffff158224 */ /* 0x010fe400078e0002 */
[----:B------:R-:W4:Y:S01]  /*11220*/  LDL R2, [R1+0x1ec] ;  /* 0x0001ec0001027983 */ /* 0x000f220000100800 */
[----:B------:R-:W-:-:S03]  /*11230*/  @!P0 IMAD.MOV.U32 R20, RZ, RZ, R0 ;  /* 0x000000ffff148224 */ /* 0x000fc600078e0000 */
[----:B------:R-:W4:Y:S01]  /*11240*/  LDL R0, [R1+0x1f0] ;  /* 0x0001f00001007983 */ /* 0x000f220000100800 */
[----:B------:R-:W-:-:S03]  /*11250*/  LOP3.LUT R17, R183, 0xffff, RZ, 0xc0, !PT ;  /* 0x0000ffffb7117812 */ /* 0x000fc600078ec0ff */
[----:B------:R0:W4:Y:S01]  /*11260*/  @!P0 LDG.E.U8 R241, desc[UR40][R20.64] ;  /* 0x0000002814f18981 */ /* 0x000122000c1e1100 */
[----:B------:R-:W-:Y:S02]  /*11270*/  LOP3.LUT R234, R234, 0xffff, RZ, 0xc0, !PT ;  /* 0x0000ffffeaea7812 */ /* 0x000fe400078ec0ff */
[----:B------:R-:W-:Y:S02]  /*11280*/  LOP3.LUT R232, R232, 0xffff, RZ, 0xc0, !PT ;  /* 0x0000ffffe8e87812 */ /* 0x000fe400078ec0ff */
[----:B------:R-:W-:Y:S02]  /*11290*/  LOP3.LUT R230, R230, 0xffff, RZ, 0xc0, !PT ;  /* 0x0000ffffe6e67812 */ /* 0x000fe400078ec0ff */
[----:B------:R-:W-:Y:S02]  /*112a0*/  LOP3.LUT R229, R229, 0xffff, RZ, 0xc0, !PT ;  /* 0x0000ffffe5e57812 */ /* 0x000fe400078ec0ff */
[----:B0-----:R-:W-:Y:S02]  /*112b0*/  LOP3.LUT R20, R184, 0xffff, RZ, 0xc0, !PT ;  /* 0x0000ffffb8147812 */ /* 0x001fe400078ec0ff */
[----:B------:R-:W-:-:S02]  /*112c0*/  LOP3.LUT R21, R182, 0xffff, RZ, 0xc0, !PT ;  /* 0x0000ffffb6157812 */ /* 0x000fc400078ec0ff */
[----:B------:R-:W-:Y:S02]  /*112d0*/  LOP3.LUT R227, R227, 0xffff, RZ, 0xc0, !PT ;  /* 0x0000ffffe3e37812 */ /* 0x000fe400078ec0ff */
[----:B------:R-:W-:Y:S02]  /*112e0*/  LOP3.LUT R226, R226, 0xffff, RZ, 0xc0, !PT ;  /* 0x0000ffffe2e27812 */ /* 0x000fe400078ec0ff */
[----:B------:R-:W-:Y:S02]  /*112f0*/  PRMT R17, R17, 0x3340, R20 ;  /* 0x0000334011117816 */ /* 0x000fe40000000014 */
        /* <DEDUP_REMOVED lines=8> */
[----:B------:R-:W-:Y:S01]  /*11380*/  PRMT R21, R239, 0x5410, R21 ;  /* 0x00005410ef157816 */ /* 0x000fe20000000015 */
[----:B------:R-:W4:Y:S01]  /*11390*/  LDL R17, [R1+0x16c] ;  /* 0x00016c0001117983 */ /* 0x000f220000100800 */
[----:B------:R-:W-:-:S02]  /*113a0*/  PRMT R22, R235, 0x5410, R22 ;  /* 0x00005410eb167816 */ /* 0x000fc40000000016 */
[----:B------:R-:W-:Y:S02]  /*113b0*/  PRMT R23, R229, 0x5410, R23 ;  /* 0x00005410e5177816 */ /* 0x000fe40000000017 */
[----:B------:R-:W-:-:S03]  /*113c0*/  PRMT R237, RZ, 0x7610, R237 ;  /* 0x00007610ffed7816 */ /* 0x000fc600000000ed */
[----:B------:R0:W-:Y:S01]  /*113d0*/  STS.128 [R178+UR8], R20 ;  /* 0x00000014b2007988 */ /* 0x0001e20008000c08 */
[----:B------:R-:W-:Y:S02]  /*113e0*/  PRMT R229, RZ, 0x7610, R229 ;  /* 0x00007610ffe57816 */ /* 0x000fe400000000e5 */
[----:B------:R-:W-:Y:S01]  /*113f0*/  PRMT R227, RZ, 0x7610, R227 ;  /* 0x00007610ffe37816 */ /* 0x000fe200000000e3 */
[----:B0-----:R-:W-:Y:S01]  /*11400*/  @!P0 IMAD.MOV.U32 R21, RZ, RZ, R177 ;  /* 0x000000ffff158224 */ /* 0x001fe200078e00b1 */
[----:B------:R-:W4:Y:S04]  /*11410*/  LDL R178, [R1+0xac] ;  /* 0x0000ac0001b27983 */ /* 0x000f280000100800 */
[----:B------:R-:W4:Y:S01]  /*11420*/  LDL R177, [R1+0xb0] ;  /* 0x0000b00001b17983 */ /* 0x000f220000100800 */
[----:B---3--:R-:W-:Y:S01]  /*11430*/  @!P0 IMAD.MOV.U32 R20, RZ, RZ, R5 ;  /* 0x000000ffff148224 */ /* 0x008fe200078e0005 */
[----:B------:R-:W-:-:S02]  /*11440*/  PRMT R226, RZ, 0x7610, R226 ;  /* 0x00007610ffe27816 */ /* 0x000fc400000000e2 */
[----:B------:R-:W3:Y:S04]  /*11450*/  LDL R5, [R1+0x170] ;  /* 0x0001700001057983 */ /* 0x000ee80000100800 */
[----:B------:R2:W3:Y:S01]  /*11460*/  @!P0 LDG.E.U8 R237, desc[UR40][R20.64] ;  /* 0x0000002814ed8981 */ /* 0x0004e2000c1e1100 */
[----:B------:R-:W-:-:S03]  /*11470*/  PRMT R209, RZ, 0x7610, R209 ;  /* 0x00007610ffd17816 */ /* 0x000fc600000000d1 */
[----:B------:R-:W3:Y:S04]  /*11480*/  LDL R23, [R1+0x3e4] ;  /* 0x0003e40001177983 */ /* 0x000ee80000100800 */
[----:B------:R-:W3:Y:S01]  /*11490*/  LDL R22, [R1+0x3e8] ;  /* 0x0003e80001167983 */ /* 0x000ee20000100800 */
[----:B--2---:R-:W-:-:S03]  /*114a0*/  @!P0 IMAD.MOV.U32 R21, RZ, RZ, R4 ;  /* 0x000000ffff158224 */ /* 0x004fc600078e0004 */
[----:B------:R-:W2:Y:S01]  /*114b0*/  LDL R4, [R1+0x12c] ;  /* 0x00012c0001047983 */ /* 0x000ea20000100800 */
[----:B------:R-:W-:-:S03]  /*114c0*/  @!P0 IMAD.MOV.U32 R20, RZ, RZ, R3 ;  /* 0x000000ffff148224 */ /* 0x000fc600078e0003 */
[----:B------:R-:W2:Y:S04]  /*114d0*/  LDL R3, [R1+0x130] ;  /* 0x0001300001037983 */ /* 0x000ea80000100800 */
[----:B------:R0:W2:Y:S02]  /*114e0*/  @!P0 LDG.E.U8 R229, desc[UR40][R20.64] ;  /* 0x0000002814e58981 */ /* 0x0000a4000c1e1100 */
[----:B0-----:R-:W-:Y:S02]  /*114f0*/  @!P0 IMAD.MOV.U32 R20, RZ, RZ, R175 ;  /* 0x000000ffff148224 */ /* 0x001fe400078e00af */
[----:B------:R-:W-:Y:S01]  /*11500*/  @!P0 IMAD.MOV.U32 R21, RZ, RZ, R176 ;  /* 0x000000ffff158224 */ /* 0x000fe200078e00b0 */
[----:B------:R-:W2:Y:S04]  /*11510*/  LDL R175, [R1+0x70] ;  /* 0x0000700001af7983 */ /* 0x000ea80000100800 */
[----:B------:R4:W2:Y:S04]  /*11520*/  @!P0 LDG.E.U8 R227, desc[UR40][R20.64] ;  /* 0x0000002814e38981 */ /* 0x0008a8000c1e1100 */
[----:B------:R-:W2:Y:S01]  /*11530*/  LDL R176, [R1+0x6c] ;  /* 0x00006c0001b07983 */ /* 0x000ea20000100800 */
[----:B----4-:R-:W-:-:S03]  /*11540*/  @!P0 IMAD.MOV.U32 R21, RZ, RZ, R2 ;  /* 0x000000ffff158224 */ /* 0x010fc600078e0002 */
[----:B------:R-:W4:Y:S01]  /*11550*/  LDL R2, [R1+0xec] ;  /* 0x0000ec0001027983 */ /* 0x000f220000100800 */
[----:B------:R-:W-:-:S03]  /*11560*/  @!P0 IMAD.MOV.U32 R20, RZ, RZ, R0 ;  /* 0x000000ffff148224 */ /* 0x000fc600078e0000 */
[----:B------:R-:W4:Y:S04]  /*11570*/  LDL R0, [R1+0xf0] ;  /* 0x0000f00001007983 */ /* 0x000f280000100800 */
[----:B------:R0:W4:Y:S02]  /*11580*/  @!P0 LDG.E.U8 R226, desc[UR40][R20.64] ;  /* 0x0000002814e28981 */ /* 0x000124000c1e1100 */
[----:B0-----:R-:W-:Y:S02]  /*11590*/  @!P0 IMAD.MOV.U32 R20, RZ, RZ, R173 ;  /* 0x000000ffff148224 */ /* 0x001fe400078e00ad */
[----:B------:R-:W-:Y:S01]  /*115a0*/  @!P0 IMAD.MOV.U32 R21, RZ, RZ, R174 ;  /* 0x000000ffff158224 */ /* 0x000fe200078e00ae */
[----:B------:R-:W4:Y:S04]  /*115b0*/  LDL R173, [R1+0x828] ;  /* 0x0008280001ad7983 */ /* 0x000f280000100800 */
[----:B------:R-:W4:Y:S01]  /*115c0*/  LDL R174, [R1+0x824] ;  /* 0x0008240001ae7983 */ /* 0x000f220000100800 */
[----:B------:R-:W-:-:S03]  /*115d0*/  PRMT R207, RZ, 0x7610, R207 ;  /* 0x00007610ffcf7816 */ /* 0x000fc600000000cf */
[----:B------:R0:W4:Y:S01]  /*115e0*/  @!P0 LDG.E.U8 R209, desc[UR40][R20.64] ;  /* 0x0000002814d18981 */ /* 0x000122000c1e1100 */
[----:B------:R-:W-:Y:S01]  /*115f0*/  PRMT R205, RZ, 0x7610, R205 ;  /* 0x00007610ffcd7816 */ /* 0x000fe200000000cd */
[----:B0-----:R-:W-:Y:S02]  /*11600*/  @!P0 IMAD.MOV.U32 R21, RZ, RZ, R17 ;  /* 0x000000ffff158224 */ /* 0x001fe400078e0011 */
[----:B------:R-:W4:Y:S01]  /*11610*/  LDL R17, [R1+0x3a4] ;  /* 0x0003a40001117983 */ /* 0x000f220000100800 */
[----:B---3--:R-:W-:-:S03]  /*11620*/  @!P0 IMAD.MOV.U32 R20, RZ, RZ, R5 ;  /* 0x000000ffff148224 */ /* 0x008fc600078e0005 */
[----:B------:R-:W3:Y:S04]  /*11630*/  LDL R5, [R1+0x3a8] ;  /* 0x0003a80001057983 */ /* 0x000ee80000100800 */
[----:B------:R2:W3:Y:S02]  /*11640*/  @!P0 LDG.E.U8 R207, desc[UR40][R20.64] ;  /* 0x0000002814cf8981 */ /* 0x0004e4000c1e1100 */
[----:B--2---:R-:W-:Y:S02]  /*11650*/  @!P0 IMAD.MOV.U32 R21, RZ, RZ, R4 ;  /* 0x000000ffff158224 */ /* 0x004fe400078e0004 */
[----:B------:R-:W2:Y:S01]  /*11660*/  LDL R4, [R1+0x364] ;  /* 0x0003640001047983 */ /* 0x000ea20000100800 */
[----:B------:R-:W-:-:S03]  /*11670*/  @!P0 IMAD.MOV.U32 R20, RZ, RZ, R3 ;  /* 0x000000ffff148224 */ /* 0x000fc600078e0003 */
[----:B------:R-:W2:Y:S04]  /*11680*/  LDL R3, [R1+0x368] ;  /* 0x0003680001037983 */ /* 0x000ea80000100800 */
[----:B------:R4:W2:Y:S02]  /*11690*/  @!P0 LDG.E.U8 R205, desc[UR40][R20.64] ;  /* 0x0000002814cd8981 */ /* 0x0008a4000c1e1100 */
[----:B----4-:R-:W-:Y:S02]  /*116a0*/  @!P0 IMAD.MOV.U32 R21, RZ, RZ, R2 ;  /* 0x000000ffff158224 */ /* 0x010fe400078e0002 */
[----:B------:R-:W4:Y:S01]  /*116b0*/  LDL R2, [R1+0x324] ;  /* 0x0003240001027983 */ /* 0x000f220000100800 */
[----:B------:R-:W-:Y:S01]  /*116c0*/  PRMT R204, RZ, 0x7610, R204 ;  /* 0x00007610ffcc7816 */ /* 0x000fe200000000cc */
[----:B------:R-:W-:Y:S01]  /*116d0*/  @!P0 IMAD.MOV.U32 R20, RZ, RZ, R0 ;  /* 0x000000ffff148224 */ /* 0x000fe200078e0000 */
[----:B------:R-:W-:Y:S01]  /*116e0*/  PRMT R201, RZ, 0x7610, R201 ;  /* 0x00007610ffc97816 */ /* 0x000fe200000000c9 */
[----:B------:R-:W4:Y:S04]  /*116f0*/  LDL R0, [R1+0x328] ;  /* 0x0003280001007983 */ /* 0x000f280000100800 */
[----:B------:R0:W4:Y:S01]  /*11700*/  @!P0 LDG.E.U8 R204, desc[UR40][R20.64] ;  /* 0x0000002814cc8981 */ /* 0x000122000c1e1100 */
[----:B------:R-:W-:Y:S01]  /*11710*/  PRMT R200, RZ, 0x7610, R200 ;  /* 0x00007610ffc87816 */ /* 0x000fe200000000c8 */
[----:B0-----:R-:W-:-:S02]  /*11720*/  @!P0 IMAD.MOV.U32 R20, RZ, RZ, R177 ;  /* 0x000000ffff148224 */ /* 0x001fc400078e00b1 */
[----:B------:R-:W-:Y:S01]  /*11730*/  @!P0 IMAD.MOV.U32 R21, RZ, RZ, R178 ;  /* 0x000000ffff158224 */ /* 0x000fe200078e00b2 */
[----:B------:R-:W-:Y:S01]  /*11740*/  PRMT R236, RZ, 0x7610, R236 ;  /* 0x00007610ffec7816 */ /* 0x000fe200000000ec */
[----:B------:R-:W4:Y:S04]  /*11750*/  LDL R177, [R1+0x868] ;  /* 0x0008680001b17983 */ /* 0x000f280000100800 */
[----:B------:R0:W4:Y:S02]  /*11760*/  @!P0 LDG.E.U8 R201, desc[UR40][R20.64] ;  /* 0x0000002814c98981 */ /* 0x000124000c1e1100 */
[----:B0-----:R-:W-:Y:S02]  /*11770*/  @!P0 IMAD.MOV.U32 R20, RZ, RZ, R175 ;  /* 0x000000ffff148224 */ /* 0x001fe400078e00af */
[----:B------:R-:W-:Y:S01]  /*11780*/  @!P0 IMAD.MOV.U32 R21, RZ, RZ, R176 ;  /* 0x000000ffff158224 */ /* 0x000fe200078e00b0 */
[----:B------:R-:W-:Y:S01]  /*11790*/  PRMT R235, RZ, 0x7610, R235 ;  /* 0x00007610ffeb7816 */ /* 0x000fe200000000eb */
[----:B------:R-:W4:Y:S04]  /*117a0*/  LDL R176, [R1+0x224] ;  /* 0x0002240001b07983 */ /* 0x000f280000100800 */
[----:B------:R0:W4:Y:S01]  /*117b0*/  @!P0 LDG.E.U8 R200, desc[UR40][R20.64] ;  /* 0x0000002814c88981 */ /* 0x000122000c1e1100 */
[----:B------:R-:W-:-:S02]  /*117c0*/  PRMT R234, RZ, 0x7610, R234 ;  /* 0x00007610ffea7816 */ /* 0x000fc400000000ea */
[----:B------:R-:W-:Y:S01]  /*117d0*/  PRMT R232, RZ, 0x7610, R232 ;  /* 0x00007610ffe87816 */ /* 0x000fe200000000e8 */
[----:B------:R-:W4:Y:S01]  /*117e0*/  LDL R175, [R1+0x228] ;  /* 0x0002280001af7983 */ /* 0x000f220000100800 */
[----:B0-----:R-:W-:Y:S02]  /*117f0*/  @!P0 IMAD.MOV.U32 R20, RZ, RZ, R173 ;  /* 0x000000ffff148224 */ /* 0x001fe400078e00ad */
[----:B------:R-:W-:Y:S01]  /*11800*/  @!P0 IMAD.MOV.U32 R21, RZ, RZ, R174 ;  /* 0x000000ffff158224 */ /* 0x000fe200078e00ae */
[----:B------:R-:W4:Y:S04]  /*11810*/  LDL R173, [R1+0x2a4] ;  /* 0x0002a40001ad7983 */ /* 0x000f280000100800 */
[----:B------:R0:W4:Y:S04]  /*11820*/  @!P0 LDG.E.U8 R236, desc[UR40][R20.64] ;  /* 0x0000002814ec8981 */ /* 0x000128000c1e1100 */
[----:B------:R-:W4:Y:S01]  /*11830*/  LDL R174, [R1+0x2e4] ;  /* 0x0002e40001ae7983 */ /* 0x000f220000100800 */
[----:B0-----:R-:W-:-:S02]  /*11840*/  @!P0 IMAD.MOV.U32 R20, RZ, RZ, R22 ;  /* 0x000000ffff148224 */ /* 0x001fc400078e0016 */
[----:B------:R-:W-:-:S05]  /*11850*/  @!P0 IMAD.MOV.U32 R21, RZ, RZ, R23 ;  /* 0x000000ffff158224 */ /* 0x000fca00078e0017 */
[----:B------:R3:W4:Y:S02]  /*11860*/  @!P0 LDG.E.U8 R235, desc[UR40][R20.64] ;  /* 0x0000002814eb8981 */ /* 0x000724000c1e1100 */
[----:B---3--:R-:W-:Y:S02]  /*11870*/  @!P0 IMAD.MOV.U32 R20, RZ, RZ, R5 ;  /* 0x000000ffff148224 */ /* 0x008fe400078e0005 */
[----:B------:R-:W-:Y:S01]  /*11880*/  @!P0 IMAD.MOV.U32 R21, RZ, RZ, R17 ;  /* 0x000000ffff158224 */ /* 0x000fe200078e0011 */
[----:B------:R-:W3:Y:S04]  /*11890*/  LDL R5, [R1+0x264] ;  /* 0x0002640001057983 */ /* 0x000ee80000100800 */
[----:B------:R2:W3:Y:S04]  /*118a0*/  @!P0 LDG.E.U8 R234, desc[UR40][R20.64] ;  /* 0x0000002814ea8981 */ /* 0x0004e8000c1e1100 */
[----:B------:R-:W3:Y:S01]  /*118b0*/  LDL R17, [R1+0x2a8] ;  /* 0x0002a80001117983 */ /* 0x000ee20000100800 */
[----:B--2---:R-:W-:-:S03]  /*118c0*/  @!P0 IMAD.MOV.U32 R21, RZ, RZ, R4 ;  /* 0x000000ffff158224 */ /* 0x004fc600078e0004 */
[----:B------:R-:W2:Y:S01]  /*118d0*/  LDL R4, [R1+0x268] ;  /* 0x0002680001047983 */ /* 0x000ea20000100800 */
[----:B------:R-:W-:Y:S01]  /*118e0*/  @!P0 IMAD.MOV.U32 R20, RZ, RZ, R3 ;  /* 0x000000ffff148224 */ /* 0x000fe200078e0003 */
[----:B------:R-:W-:Y:S02]  /*118f0*/  LOP3.LUT R212, R212, 0xffff, RZ, 0xc0, !PT ;  /* 0x0000ffffd4d47812 */ /* 0x000fe400078ec0ff */
[----:B------:R-:W2:Y:S04]  /*11900*/  LDL R3, [R1+0x1e4] ;  /* 0x0001e40001037983 */ /* 0x000ea80000100800 */
[----:B------:R4:W2:Y:S02]  /*11910*/  @!P0 LDG.E.U8 R232, desc[UR40][R20.64] ;  /* 0x0000002814e88981 */ /* 0x0008a4000c1e1100 */
[----:B----4-:R-:W-:-:S02]  /*11920*/  @!P0 IMAD.MOV.U32 R21, RZ, RZ, R2 ;  /* 0x000000ffff158224 */ /* 0x010fc400078e0002 */
[----:B------:R-:W4:Y:S01]  /*11930*/  LDL R2, [R1+0x2e8] ;  /* 0x0002e80001027983 */ /* 0x000f220000100800 */
[----:B------:R-:W-:Y:S02]  /*11940*/  LOP3.LUT R210, R210, 0xffff, RZ, 0xc0, !PT ;  /* 0x0000ffffd2d27812 */ /* 0x000fe400078ec0ff */
[----:B------:R-:W-:Y:S02]  /*11950*/  LOP3.LUT R18, R18, 0xffff, RZ, 0xc0, !PT ;  /* 0x0000ffff12127812 */ /* 0x000fe400078ec0ff */
[----:B------:R-:W-:Y:S01]  /*11960*/  LOP3.LUT R19, R19, 0xffff, RZ, 0xc0, !PT ;  /* 0x0000ffff13137812 */ /* 0x000fe200078ec0ff */
[----:B------:R-:W-:Y:S01]  /*11970*/  @!P0 IMAD.MOV.U32 R20, RZ, RZ, R0 ;  /* 0x000000ffff148224 */ /* 0x000fe200078e0000 */
[----:B------:R-:W-:Y:S01]  /*11980*/  PRMT R23, R212, 0x3340, R210 ;  /* 0x00003340d4177816 */ /* 0x000fe200000000d2 */
[----:B------:R-:W2:Y:S01]  /*11990*/  LDL R0, [R1+0x1e8] ;  /* 0x0001e80001007983 */ /* 0x000ea20000100800 */
[----:B------:R-:W-:-:S04]  /*119a0*/  PRMT R18, R18, 0x3340, R19 ;  /* 0x0000334012127816 */ /* 0x000fc80000000013 */
[----:B------:R-:W-:Y:S02]  /*119b0*/  PRMT R23, R23, 0x5410, R18 ;  /* 0x0000541017177816 */ /* 0x000fe40000000012 */
[----:B------:R-:W-:Y:S02]  /*119c0*/  PRMT R167, RZ, 0x7610, R167 ;  /* 0x00007610ffa77816 */ /* 0x000fe400000000a7 */
[----:B------:R-:W-:Y:S01]  /*119d0*/  PRMT R166, RZ, 0x7610, R166 ;  /* 0x00007610ffa67816 */ /* 0x000fe200000000a6 */
[----:B----4-:R-:W-:Y:S02]  /*119e0*/  @!P0 IMAD.MOV.U32 R18, RZ, RZ, R2 ;  /* 0x000000ffff128224 */ /* 0x010fe400078e0002 */
[----:B------:R-:W4:Y:S01]  /*119f0*/  LDL R2, [R1+0x1a8] ;  /* 0x0001a80001027983 */ /* 0x000f220000100800 */
[----:B------:R-:W-:-:S03]  /*11a00*/  @!P0 IMAD.MOV.U32 R19, RZ, RZ, R174 ;  /* 0x000000ffff138224 */ /* 0x000fc600078e00ae */
[----:B------:R-:W4:Y:S04]  /*11a10*/  LDL R174, [R1+0x1a4] ;  /* 0x0001a40001ae7983 */ /* 0x000f280000100800 */
[----:B------:R3:W4:Y:S01]  /*11a20*/  @!P0 LDG.E.U8 R167, desc[UR40][R18.64] ;  /* 0x0000002812a78981 */ /* 0x000722000c1e1100 */
[----:B------:R-:W-:Y:S01]  /*11a30*/  PRMT R165, RZ, 0x7610, R165 ;  /* 0x00007610ffa57816 */ /* 0x000fe200000000a5 */
[----:B---3--:R-:W-:Y:S02]  /*11a40*/  @!P0 IMAD.MOV.U32 R18, RZ, RZ, R17 ;  /* 0x000000ffff128224 */ /* 0x008fe400078e0011 */
[----:B------:R-:W-:Y:S01]  /*11a50*/  @!P0 IMAD.MOV.U32 R19, RZ, RZ, R173 ;  /* 0x000000ffff138224 */ /* 0x000fe200078e00ad */
[----:B------:R-:W3:Y:S04]  /*11a60*/  LDL R17, [R1+0x168] ;  /* 0x0001680001117983 */ /* 0x000ee80000100800 */
[----:B------:R2:W3:Y:S04]  /*11a70*/  @!P0 LDG.E.U8 R166, desc[UR40][R18.64] ;  /* 0x0000002812a68981 */ /* 0x0004e8000c1e1100 */
[----:B------:R-:W3:Y:S01]  /*11a80*/  LDL R173, [R1+0x164] ;  /* 0x0001640001ad7983 */ /* 0x000ee20000100800 */
[----:B------:R-:W-:Y:S01]  /*11a90*/  PRMT R164, RZ, 0x7610, R164 ;  /* 0x00007610ffa47816 */ /* 0x000fe200000000a4 */
[----:B--2---:R-:W-:-:S02]  /*11aa0*/  @!P0 IMAD.MOV.U32 R18, RZ, RZ, R4 ;  /* 0x000000ffff128224 */ /* 0x004fc400078e0004 */
[----:B------:R-:W-:Y:S01]  /*11ab0*/  @!P0 IMAD.MOV.U32 R19, RZ, RZ, R5 ;  /* 0x000000ffff138224 */ /* 0x000fe200078e0005 */
[----:B------:R-:W2:Y:S04]  /*11ac0*/  LDL R4, [R1+0x128] ;  /* 0x0001280001047983 */ /* 0x000ea80000100800 */
[----:B------:R0:W2:Y:S04]  /*11ad0*/  @!P0 LDG.E.U8 R165, desc[UR40][R18.64] ;  /* 0x0000002812a58981 */ /* 0x0000a8000c1e1100 */
[----:B------:R-:W2:Y:S01]  /*11ae0*/  LDL R5, [R1+0x124] ;  /* 0x0001240001057983 */ /* 0x000ea20000100800 */
[----:B------:R-:W-:Y:S01]  /*11af0*/  PRMT R159, RZ, 0x7610, R159 ;  /* 0x00007610ff9f7816 */ /* 0x000fe2000000009f */
[----:B0-----:R-:W-:-:S02]  /*11b00*/  @!P0 IMAD.MOV.U32 R18, RZ, RZ, R175 ;  /* 0x000000ffff128224 */ /* 0x001fc400078e00af */
[----:B------:R-:W-:-:S05]  /*11b10*/  @!P0 IMAD.MOV.U32 R19, RZ, RZ, R176 ;  /* 0x000000ffff138224 */ /* 0x000fca00078e00b0 */
[----:B------:R0:W2:Y:S02]  /*11b20*/  @!P0 LDG.E.U8 R164, desc[UR40][R18.64] ;  /* 0x0000002812a48981 */ /* 0x0000a4000c1e1100 */
[----:B0-----:R-:W-:Y:S02]  /*11b30*/  @!P0 IMAD.MOV.U32 R18, RZ, RZ, R0 ;  /* 0x000000ffff128224 */ /* 0x001fe400078e0000 */
[----:B------:R-:W-:Y:S01]  /*11b40*/  @!P0 IMAD.MOV.U32 R19, RZ, RZ, R3 ;  /* 0x000000ffff138224 */ /* 0x000fe200078e0003 */
[----:B------:R-:W2:Y:S04]  /*11b50*/  LDL R0, [R1+0xe8] ;  /* 0x0000e80001007983 */ /* 0x000ea80000100800 */
[----:B------:R-:W2:Y:S04]  /*11b60*/  LDL R3, [R1+0xe4] ;  /* 0x0000e40001037983 */ /* 0x000ea80000100800 */
[----:B------:R4:W2:Y:S02]  /*11b70*/  @!P0 LDG.E.U8 R159, desc[UR40][R18.64] ;  /* 0x00000028129f8981 */ /* 0x0008a4000c1e1100 */
[----:B----4-:R-:W-:-:S02]  /*11b80*/  @!P0 IMAD.MOV.U32 R18, RZ, RZ, R2 ;  /* 0x000000ffff128224 */ /* 0x010fc400078e0002 */
[----:B------:R-:W4:Y:S01]  /*11b90*/  LDL R2, [R1+0xa8] ;  /* 0x0000a80001027983 */ /* 0x000f220000100800 */
[----:B------:R-:W-:Y:S02]  /*11ba0*/  PRMT R230, RZ, 0x7610, R230 ;  /* 0x00007610ffe67816 */ /* 0x000fe400000000e6 */
[----:B------:R-:W-:Y:S01]  /*11bb0*/  LOP3.LUT R251, R251, 0xffff, RZ, 0xc0, !PT ;  /* 0x0000fffffbfb7812 */ /* 0x000fe200078ec0ff */
[----:B------:R-:W4:Y:S01]  /*11bc0*/  LDL.LU R182, [R1+0x10] ;  /* 0x0000100001b67983 */ /* 0x000f220000300800 */
[----:B------:R-:W-:Y:S02]  /*11bd0*/  LOP3.LUT R233, R233, 0xffff, RZ, 0xc0, !PT ;  /* 0x0000ffffe9e97812 */ /* 0x000fe400078ec0ff */
[----:B------:R-:W-:Y:S01]  /*11be0*/  LOP3.LUT R231, R231, 0xffff, RZ, 0xc0, !PT ;  /* 0x0000ffffe7e77812 */ /* 0x000fe200078ec0ff */
[----:B------:R0:W4:Y:S01]  /*11bf0*/  @!P0 LDG.E.U8 R230, desc[UR40][R20.64] ;  /* 0x0000002814e68981 */ /* 0x000122000c1e1100 */
[----:B------:R-:W-:Y:S02]  /*11c00*/  LOP3.LUT R228, R228, 0xffff, RZ, 0xc0, !PT ;  /* 0x0000ffffe4e47812 */ /* 0x000fe400078ec0ff */
[----:B------:R-:W-:Y:S01]  /*11c10*/  LOP3.LUT R225, R225, 0xffff, RZ, 0xc0, !PT ;  /* 0x0000ffffe1e17812 */ /* 0x000fe200078ec0ff */
[----:B------:R-:W4:Y:S01]  /*11c20*/  LDL R178, [R1+0x64] ;  /* 0x0000640001b27983 */ /* 0x000f220000100800 */
[----:B------:R-:W-:-:S02]  /*11c30*/  LOP3.LUT R224, R224, 0xffff, RZ, 0xc0, !PT ;  /* 0x0000ffffe0e07812 */ /* 0x000fc400078ec0ff */
[----:B------:R-:W-:Y:S02]  /*11c40*/  LOP3.LUT R223, R223, 0xffff, RZ, 0xc0, !PT ;  /* 0x0000ffffdfdf7812 */ /* 0x000fe400078ec0ff */
[----:B------:R-:W-:Y:S02]  /*11c50*/  LOP3.LUT R222, R222, 0xffff, RZ, 0xc0, !PT ;  /* 0x0000ffffdede7812 */ /* 0x000fe400078ec0ff */
[----:B------:R-:W-:Y:S02]  /*11c60*/  LOP3.LUT R220, R220, 0xffff, RZ, 0xc0, !PT ;  /* 0x0000ffffdcdc7812 */ /* 0x000fe400078ec0ff */
[----:B------:R-:W-:Y:S02]  /*11c70*/  LOP3.LUT R218, R218, 0xffff, RZ, 0xc0, !PT ;  /* 0x0000ffffdada7812 */ /* 0x000fe400078ec0ff */
[----:B------:R-:W-:Y:S02]  /*11c80*/  LOP3.LUT R216, R216, 0xffff, RZ, 0xc0, !PT ;  /* 0x0000ffffd8d87812 */ /* 0x000fe400078ec0ff */
[----:B------:R-:W-:Y:S01]  /*11c90*/  LOP3.LUT R214, R214, 0xffff, RZ, 0xc0, !PT ;  /* 0x0000ffffd6d67812 */ /* 0x000fe200078ec0ff */
[----:B------:R-:W-:Y:S01]  /*11ca0*/  @!P0 IMAD.MOV.U32 R19, RZ, RZ, R174 ;  /* 0x000000ffff138224 */ /* 0x000fe200078e00ae */
[----:B------:R-:W-:Y:S01]  /*11cb0*/  PRMT R233, R251, 0x3340, R233 ;  /* 0x00003340fbe97816 */ /* 0x000fe200000000e9 */
[----:B------:R-:W4:Y:S01]  /*11cc0*/  LDL R175, [R1+0x820] ;  /* 0x0008200001af7983 */ /* 0x000f220000100800 */
[----:B0-----:R-:W-:-:S02]  /*11cd0*/  PRMT R20, R231, 0x3340, R228 ;  /* 0x00003340e7147816 */ /* 0x001fc400000000e4 */
[----:B------:R-:W-:Y:S01]  /*11ce0*/  PRMT R224, R225, 0x3340, R224 ;  /* 0x00003340e1e07816 */ /* 0x000fe200000000e0 */
[----:B------:R-:W4:Y:S01]  /*11cf0*/  LDL R176, [R1+0x420] ;  /* 0x0004200001b07983 */ /* 0x000f220000100800 */
[----:B------:R-:W-:Y:S02]  /*11d00*/  PRMT R21, R223, 0x3340, R222 ;  /* 0x00003340df157816 */ /* 0x000fe400000000de */
[----:B------:R-:W-:Y:S01]  /*11d10*/  PRMT R218, R220, 0x3340, R218 ;  /* 0x00003340dcda7816 */ /* 0x000fe200000000da */
[----:B------:R-:W4:Y:S01]  /*11d20*/  LDL R174, [R1+0x3dc] ;  /* 0x0003dc0001ae7983 */ /* 0x000f220000100800 */
[----:B------:R-:W-:Y:S02]  /*11d30*/  PRMT R22, R216, 0x3340, R214 ;  /* 0x00003340d8167816 */ /* 0x000fe400000000d6 */
[----:B------:R-:W-:Y:S02]  /*11d40*/  PRMT R20, R233, 0x5410, R20 ;  /* 0x00005410e9147816 */ /* 0x000fe40000000014 */
[----:B------:R-:W-:-:S02]  /*11d50*/  PRMT R21, R224, 0x5410, R21 ;  /* 0x00005410e0157816 */ /* 0x000fc40000000015 */
[----:B------:R-:W-:-:S05]  /*11d60*/  PRMT R22, R218, 0x5410, R22 ;  /* 0x00005410da167816 */ /* 0x000fca0000000016 */
[----:B------:R0:W-:Y:S01]  /*11d70*/  STS.128 [R177+UR8], R20 ;  /* 0x00000014b1007988 */ /* 0x0001e20008000c08 */
[----:B------:R-:W-:Y:S02]  /*11d80*/  PRMT R158, RZ, 0x7610, R158 ;  /* 0x00007610ff9e7816 */ /* 0x000fe4000000009e */
[----:B------:R-:W-:-:S04]  /*11d90*/  PRMT R157, RZ, 0x7610, R157 ;  /* 0x00007610ff9d7816 */ /* 0x000fc8000000009d */
[----:B------:R3:W4:Y:S04]  /*11da0*/  @!P0 LDG.E.U8 R158, desc[UR40][R18.64] ;  /* 0x00000028129e8981 */ /* 0x000728000c1e1100 */
[----:B0-----:R-:W4:Y:S01]  /*11db0*/  LDL R177, [R1+0x68] ;  /* 0x0000680001b17983 */ /* 0x001f220000100800 */
[----:B---3--:R-:W-:Y:S02]  /*11dc0*/  @!P0 IMAD.MOV.U32 R18, RZ, RZ, R17 ;  /* 0x000000ffff128224 */ /* 0x008fe400078e0011 */
[----:B------:R-:W-:Y:S01]  /*11dd0*/  @!P0 IMAD.MOV.U32 R19, RZ, RZ, R173 ;  /* 0x000000ffff138224 */ /* 0x000fe200078e00ad */
[----:B------:R-:W-:Y:S01]  /*11de0*/  PRMT R156, RZ, 0x7610, R156 ;  /* 0x00007610ff9c7816 */ /* 0x000fe2000000009c */
[----:B------:R-:W3:Y:S04]  /*11df0*/  LDL R173, [R1+0x3e0] ;  /* 0x0003e00001ad7983 */ /* 0x000ee80000100800 */
[----:B------:R2:W3:Y:S04]  /*11e00*/  @!P0 LDG.E.U8 R157, desc[UR40][R18.64] ;  /* 0x00000028129d8981 */ /* 0x0004e8000c1e1100 */
[----:B------:R-:W3:Y:S01]  /*11e10*/  LDL R17, [R1+0x39c] ;  /* 0x00039c0001117983 */ /* 0x000ee20000100800 */
[----:B------:R-:W-:Y:S01]  /*11e20*/  PRMT R155, RZ, 0x7610, R155 ;  /* 0x00007610ff9b7816 */ /* 0x000fe2000000009b */
[----:B--2---:R-:W-:-:S02]  /*11e30*/  @!P0 IMAD.MOV.U32 R18, RZ, RZ, R4 ;  /* 0x000000ffff128224 */ /* 0x004fc400078e0004 */
[----:B------:R-:W-:Y:S01]  /*11e40*/  @!P0 IMAD.MOV.U32 R19, RZ, RZ, R5 ;  /* 0x000000ffff138224 */ /* 0x000fe200078e0005 */
[----:B------:R-:W2:Y:S04]  /*11e50*/  LDL R4, [R1+0x35c] ;  /* 0x00035c0001047983 */ /* 0x000ea80000100800 */
[----:B------:R-:W2:Y:S04]  /*11e60*/  LDL R5, [R1+0x3a0] ;  /* 0x0003a00001057983 */ /* 0x000ea80000100800 */
[----:B------:R0:W2:Y:S02]  /*11e70*/  @!P0 LDG.E.U8 R156, desc[UR40][R18.64] ;  /* 0x00000028129c8981 */ /* 0x0000a4000c1e1100 */
[----:B0-----:R-:W-:-:S02]  /*11e80*/  @!P0 IMAD.MOV.U32 R18, RZ, RZ, R0 ;  /* 0x000000ffff128224 */ /* 0x001fc400078e0000 */
[----:B------:R-:W-:Y:S01]  /*11e90*/  @!P0 IMAD.MOV.U32 R19, RZ, RZ, R3 ;  /* 0x000000ffff138224 */ /* 0x000fe200078e0003 */
[----:B------:R-:W2:Y:S04]  /*11ea0*/  LDL R0, [R1+0x320] ;  /* 0x0003200001007983 */ /* 0x000ea80000100800 */
[----:B------:R-:W2:Y:S04]  /*11eb0*/  LDL R3, [R1+0x360] ;  /* 0x0003600001037983 */ /* 0x000ea80000100800 */
[----:B------:R4:W2:Y:S02]  /*11ec0*/  @!P0 LDG.E.U8 R155, desc[UR40][R18.64] ;  /* 0x00000028129b8981 */ /* 0x0008a4000c1e1100 */
[----:B----4-:R-:W-:-:S02]  /*11ed0*/  @!P0 IMAD.MOV.U32 R18, RZ, RZ, R2 ;  /* 0x000000ffff128224 */ /* 0x010fc400078e0002 */
[----:B------:R-:W4:Y:S01]  /*11ee0*/  LDL R2, [R1+0x31c] ;  /* 0x00031c0001027983 */ /* 0x000f220000100800 */
[----:B------:R-:W-:Y:S01]  /*11ef0*/  PRMT R238, RZ, 0x7610, R238 ;  /* 0x00007610ffee7816 */ /* 0x000fe200000000ee */
[----:B------:R-:W-:Y:S01]  /*11f00*/  @!P0 IMAD.MOV.U32 R19, RZ, RZ, R179 ;  /* 0x000000ffff138224 */ /* 0x000fe200078e00b3 */
[----:B------:R-:W-:-:S04]  /*11f10*/  PRMT R154, RZ, 0x7610, R154 ;  /* 0x00007610ff9a7816 */ /* 0x000fc8000000009a */
[----:B------:R0:W4:Y:S04]  /*11f20*/  @!P0 LDG.E.U8 R238, desc[UR40][R152.64] ;  /* 0x0000002898ee8981 */ /* 0x000128000c1e1100 */
[----:B------:R1:W4:Y:S01]  /*11f30*/  @!P0 LDG.E.U8 R154, desc[UR40][R18.64] ;  /* 0x00000028129a8981 */ /* 0x000322000c1e1100 */
[----:B0-----:R-:W-:Y:S01]  /*11f40*/  PRMT R153, RZ, 0x7610, R153 ;  /* 0x00007610ff997816 */ /* 0x001fe20000000099 */
[----:B-1----:R-:W-:Y:S01]  /*11f50*/  @!P0 IMAD.MOV.U32 R19, RZ, RZ, R178 ;  /* 0x000000ffff138224 */ /* 0x002fe200078e00b2 */
[----:B------:R-:W-:Y:S01]  /*11f60*/  PRMT R197, RZ, 0x7610, R197 ;  /* 0x00007610ffc57816 */ /* 0x000fe200000000c5 */
[----:B------:R-:W4:Y:S01]  /*11f70*/  LDL R178, [R1+0x864] ;  /* 0x0008640001b27983 */ /* 0x000f220000100800 */
[----:B------:R-:W-:Y:S02]  /*11f80*/  PRMT R195, RZ, 0x7610, R195 ;  /* 0x00007610ffc37816 */ /* 0x000fe400000000c3 */
[----:B------:R-:W-:-:S02]  /*11f90*/  PRMT R152, RZ, 0x7610, R152 ;  /* 0x00007610ff987816 */ /* 0x000fc40000000098 */
[----:B------:R-:W-:Y:S01]  /*11fa0*/  PRMT R23, RZ, 0x7610, R23 ;  /* 0x00007610ff177816 */ /* 0x000fe20000000017 */
[----:B------:R-:W-:Y:S02]  /*11fb0*/  @!P0 IMAD.MOV.U32 R18, RZ, RZ, R177 ;  /* 0x000000ffff128224 */ /* 0x000fe400078e00b1 */
[----:B------:R-:W4:Y:S04]  /*11fc0*/  LDL R177, [R1+0x21c] ;  /* 0x00021c0001b17983 */ /* 0x000f280000100800 */
[----:B------:R0:W4:Y:S02]  /*11fd0*/  @!P0 LDG.E.U8 R153, desc[UR40][R18.64] ;  /* 0x0000002812998981 */ /* 0x000124000c1e1100 */
[----:B0-----:R-:W-:Y:S02]  /*11fe0*/  @!P0 IMAD.MOV.U32 R18, RZ, RZ, R175 ;  /* 0x000000ffff128224 */ /* 0x001fe400078e00af */
[----:B------:R-:W-:Y:S01]  /*11ff0*/  @!P0 IMAD.MOV.U32 R19, RZ, RZ, R176 ;  /* 0x000000ffff138224 */ /* 0x000fe200078e00b0 */
[----:B------:R-:W4:Y:S04]  /*12000*/  LDL R175, [R1+0x29c] ;  /* 0x00029c0001af7983 */ /* 0x000f280000100800 */
[----:B------:R3:W4:Y:S01]  /*12010*/  @!P0 LDG.E.U8 R197, desc[UR40][R18.64] ;  /* 0x0000002812c58981 */ /* 0x000722000c1e1100 */
[----:B------:R-:W-:-:S03]  /*12020*/  LOP3.LUT R8, R8, 0xffff, RZ, 0xc0, !PT ;  /* 0x0000ffff08087812 */ /* 0x000fc600078ec0ff */
[----:B------:R-:W4:Y:S01]  /*12030*/  LDL R176, [R1+0x220] ;  /* 0x0002200001b07983 */ /* 0x000f220000100800 */
[----:B---3--:R-:W-:Y:S02]  /*12040*/  @!P0 IMAD.MOV.U32 R18, RZ, RZ, R173 ;  /* 0x000000ffff128224 */ /* 0x008fe400078e00ad */
[----:B------:R-:W-:Y:S01]  /*12050*/  @!P0 IMAD.MOV.U32 R19, RZ, RZ, R174 ;  /* 0x000000ffff138224 */ /* 0x000fe200078e00ae */
[----:B------:R-:W3:Y:S04]  /*12060*/  LDL R173, [R1+0x25c] ;  /* 0x00025c0001ad7983 */ /* 0x000ee80000100800 */
[----:B------:R2:W3:Y:S04]  /*12070*/  @!P0 LDG.E.U8 R195, desc[UR40][R18.64] ;  /* 0x0000002812c38981 */ /* 0x0004e8000c1e1100 */
[----:B------:R-:W3:Y:S01]  /*12080*/  LDL R174, [R1+0x2a0] ;  /* 0x0002a00001ae7983 */ /* 0x000ee20000100800 */
[----:B--2---:R-:W-:-:S02]  /*12090*/  @!P0 IMAD.MOV.U32 R18, RZ, RZ, R5 ;  /* 0x000000ffff128224 */ /* 0x004fc400078e0005 */
[----:B------:R-:W-:Y:S01]  /*120a0*/  @!P0 IMAD.MOV.U32 R19, RZ, RZ, R17 ;  /* 0x000000ffff138224 */ /* 0x000fe200078e0011 */
[----:B------:R-:W2:Y:S04]  /*120b0*/  LDL R5, [R1+0x260] ;  /* 0x0002600001057983 */ /* 0x000ea80000100800 */
[----:B------:R0:W2:Y:S02]  /*120c0*/  @!P0 LDG.E.U8 R152, desc[UR40][R18.64] ;  /* 0x0000002812988981 */ /* 0x0000a4000c1e1100 */
[----:B0-----:R-:W-:Y:S02]  /*120d0*/  @!P0 IMAD.MOV.U32 R18, RZ, RZ, R3 ;  /* 0x000000ffff128224 */ /* 0x001fe400078e0003 */
[----:B------:R-:W-:Y:S01]  /*120e0*/  @!P0 IMAD.MOV.U32 R19, RZ, RZ, R4 ;  /* 0x000000ffff138224 */ /* 0x000fe200078e0004 */
[----:B------:R-:W-:Y:S01]  /*120f0*/  LOP3.LUT R14, R14, 0xffff, RZ, 0xc0, !PT ;  /* 0x0000ffff0e0e7812 */ /* 0x000fe200078ec0ff */
[----:B------:R-:W2:Y:S04]  /*12100*/  LDL R3, [R1+0x1e0] ;  /* 0x0001e00001037983 */ /* 0x000ea80000100800 */
[----:B------:R0:W2:Y:S01]  /*12110*/  @!P0 LDG.E.U8 R23, desc[UR40][R18.64] ;  /* 0x0000002812178981 */ /* 0x0000a2000c1e1100 */
[----:B------:R-:W-:-:S02]  /*12120*/  LOP3.LUT R9, R9, 0xffff, RZ, 0xc0, !PT ;  /* 0x0000ffff09097812 */ /* 0x000fc400078ec0ff */
[----:B------:R-:W-:Y:S01]  /*12130*/  LOP3.LUT R13, R13, 0xffff, RZ, 0xc0, !PT ;  /* 0x0000ffff0d0d7812 */ /* 0x000fe200078ec0ff */
[----:B------:R-:W2:Y:S01]  /*12140*/  LDL R4, [R1+0x1dc] ;  /* 0x0001dc0001047983 */ /* 0x000ea20000100800 */
[----:B0-----:R-:W-:-:S03]  /*12150*/  @!P0 IMAD.MOV.U32 R18, RZ, RZ, R0 ;  /* 0x000000ffff128224 */ /* 0x001fc600078e0000 */
[----:B------:R-:W3:Y:S01]  /*12160*/  LDL R0, [R1+0x2e0] ;  /* 0x0002e00001007983 */ /* 0x000ee20000100800 */
[----:B----4-:R-:W-:-:S03]  /*12170*/  @!P0 IMAD.MOV.U32 R19, RZ, RZ, R2 ;  /* 0x000000ffff138224 */ /* 0x010fc600078e0002 */
[----:B------:R-:W4:Y:S01]  /*12180*/  LDL R2, [R1+0x2dc] ;  /* 0x0002dc0001027983 */ /* 0x000f220000100800 */
[----:B------:R-:W-:Y:S02]  /*12190*/  LOP3.LUT R16, R16, 0xffff, RZ, 0xc0, !PT ;  /* 0x0000ffff10107812 */ /* 0x000fe400078ec0ff */
[----:B------:R-:W-:Y:S02]  /*121a0*/  LOP3.LUT R12, R12, 0xffff, RZ, 0xc0, !PT ;  /* 0x0000ffff0c0c7812 */ /* 0x000fe400078ec0ff */
[----:B------:R-:W-:Y:S02]  /*121b0*/  LOP3.LUT R10, R10, 0xffff, RZ, 0xc0, !PT ;  /* 0x0000ffff0a0a7812 */ /* 0x000fe400078ec0ff */
[----:B------:R-:W-:Y:S02]  /*121c0*/  LOP3.LUT R11, R11, 0xffff, RZ, 0xc0, !PT ;  /* 0x0000ffff0b0b7812 */ /* 0x000fe400078ec0ff */
[----:B------:R-:W-:Y:S02]  /*121d0*/  PRMT R14, R8, 0x3340, R14 ;  /* 0x00003340080e7816 */ /* 0x000fe4000000000e */
[----:B------:R-:W-:-:S02]  /*121e0*/  PRMT R13, R9, 0x3340, R13 ;  /* 0x00003340090d7816 */ /* 0x000fc4000000000d */
[----:B------:R-:W-:Y:S02]  /*121f0*/  PRMT R12, R16, 0x3340, R12 ;  /* 0x00003340100c7816 */ /* 0x000fe4000000000c */
[----:B------:R-:W-:Y:S02]  /*12200*/  PRMT R11, R10, 0x3340, R11 ;  /* 0x000033400a0b7816 */ /* 0x000fe4000000000b */
[----:B------:R-:W-:Y:S02]  /*12210*/  PRMT R10, R14, 0x5410, R13 ;  /* 0x000054100e0a7816 */ /* 0x000fe4000000000d */
[----:B------:R-:W-:Y:S01]  /*12220*/  PRMT R11, R12, 0x5410, R11 ;  /* 0x000054100c0b7816 */ /* 0x000fe2000000000b */
[----:B---3--:R-:W-:Y:S02]  /*12230*/  @!P0 IMAD.MOV.U32 R12, RZ, RZ, R0 ;  /* 0x000000ffff0c8224 */ /* 0x008fe400078e0000 */
[----:B------:R-:W3:Y:S01]  /*12240*/  LDL R0, [R1+0x1a0] ;  /* 0x0001a00001007983 */ /* 0x000ee20000100800 */
[----:B----4-:R-:W-:-:S03]  /*12250*/  @!P0 IMAD.MOV.U32 R13, RZ, RZ, R2 ;  /* 0x000000ffff0d8224 */ /* 0x010fc600078e0002 */
[----:B------:R-:W4:Y:S01]  /*12260*/  LDL R2, [R1+0x19c] ;  /* 0x00019c0001027983 */ /* 0x000f220000100800 */
        /* <DEDUP_REMOVED lines=14> */
[----:B------:R-:W-:Y:S02]  /*12350*/  PRMT R22, RZ, 0x7610, R22 ;  /* 0x00007610ff167816 */ /* 0x000fe40000000016 */
[----:B------:R-:W-:Y:S01]  /*12360*/  PRMT R20, RZ, 0x7610, R20 ;  /* 0x00007610ff147816 */ /* 0x000fe20000000014 */
[----:B------:R0:W-:Y:S04]  /*12370*/  STS.128 [R178+UR8], R8 ;  /* 0x00000008b2007988 */ /* 0x0001e80008000c08 */
[----:B------:R1:W4:Y:S01]  /*12380*/  @!P0 LDG.E.U8 R22, desc[UR40][R18.64] ;  /* 0x0000002812168981 */ /* 0x000322000c1e1100 */
[----:B0-----:R-:W-:-:S02]  /*12390*/  @!P0 IMAD.MOV.U32 R8, RZ, RZ, R174 ;  /* 0x000000ffff088224 */ /* 0x001fc400078e00ae */
[----:B------:R-:W-:Y:S01]  /*123a0*/  @!P0 IMAD.MOV.U32 R9, RZ, RZ, R175 ;  /* 0x000000ffff098224 */ /* 0x000fe200078e00af */
[----:B-1----:R-:W-:Y:S01]  /*123b0*/  PRMT R19, RZ, 0x7610, R19 ;  /* 0x00007610ff137816 */ /* 0x002fe20000000013 */
[----:B------:R-:W4:Y:S04]  /*123c0*/  LDL R175, [R1+0x15c] ;  /* 0x00015c0001af7983 */ /* 0x000f280000100800 */
[----:B------:R2:W4:Y:S04]  /*123d0*/  @!P0 LDG.E.U8 R20, desc[UR40][R8.64] ;  /* 0x0000002808148981 */ /* 0x000528000c1e1100 */
[----:B------:R-:W4:Y:S01]  /*123e0*/  LDL R174, [R1+0x160] ;  /* 0x0001600001ae7983 */ /* 0x000f220000100800 */
        /* <DEDUP_REMOVED lines=15> */
[----:B---3--:R-:W-:-:S02]  /*124e0*/  @!P0 IMAD.MOV.U32 R8, RZ, RZ, R0 ;  /* 0x000000ffff088224 */ /* 0x008fc400078e0000 */
[----:B------:R-:W3:Y:S01]  /*124f0*/  LDL R0, [R1+0xa0] ;  /* 0x0000a00001007983 */ /* 0x000ee20000100800 */
[----:B----4-:R-:W-:-:S03]  /*12500*/  @!P0 IMAD.MOV.U32 R9, RZ, RZ, R2 ;  /* 0x000000ffff098224 */ /* 0x010fc600078e0002 */
[----:B------:R-:W4:Y:S04]  /*12510*/  LDL R2, [R1+0x9c] ;  /* 0x00009c0001027983 */ /* 0x000f280000100800 */
[----:B------:R-:W4:Y:S04]  /*12520*/  LDL.LU R183, [R1+0x18] ;  /* 0x0000180001b77983 */ /* 0x000f280000300800 */
[----:B------:R-:W4:Y:S04]  /*12530*/  LDL.LU R184, [R1+0x14] ;  /* 0x0000140001b87983 */ /* 0x000f280000300800 */
[----:B------:R-:W4:Y:S04]  /*12540*/  LDL.LU R182, [R1+0xc] ;  /* 0x00000c0001b67983 */ /* 0x000f280000300800 */
[----:B------:R-:W4:Y:S04]  /*12550*/  LDL R179, [R1+0x5c] ;  /* 0x00005c0001b37983 */ /* 0x000f280000100800 */
[----:B------:R-:W4:Y:S01]  /*12560*/  LDL R178, [R1+0x60] ;  /* 0x0000600001b27983 */ /* 0x000f220000100800 */
[----:B------:R-:W-:-:S03]  /*12570*/  PRMT R16, RZ, 0x7610, R16 ;  /* 0x00007610ff107816 */ /* 0x000fc60000000010 */
[----:B------:R-:W4:Y:S04]  /*12580*/  LDL R177, [R1+0x418] ;  /* 0x0004180001b17983 */ /* 0x000f280000100800 */
[----:B------:R-:W4:Y:S01]  /*12590*/  LDL R176, [R1+0x41c] ;  /* 0x00041c0001b07983 */ /* 0x000f220000100800 */
[----:B------:R-:W-:-:S03]  /*125a0*/  PRMT R15, RZ, 0x7610, R15 ;  /* 0x00007610ff0f7816 */ /* 0x000fc6000000000f */
[----:B------:R0:W4:Y:S01]  /*125b0*/  @!P0 LDG.E.U8 R16, desc[UR40][R8.64] ;  /* 0x0000002808108981 */ /* 0x000122000c1e1100 */
[----:B------:R-:W-:Y:S02]  /*125c0*/  PRMT R21, RZ, 0x7610, R21 ;  /* 0x00007610ff157816 */ /* 0x000fe40000000015 */
[----:B------:R-:W-:Y:S01]  /*125d0*/  PRMT R14, RZ, 0x7610, R14 ;  /* 0x00007610ff0e7816 */ /* 0x000fe2000000000e */
[----:B------:R-:W4:Y:S04]  /*125e0*/  LDL R181, [R1+0x860] ;  /* 0x0008600001b57983 */ /* 0x000f280000100800 */
[----:B------:R1:W4:Y:S01]  /*125f0*/  @!P0 LDG.E.U8 R21, desc[UR40][R12.64] ;  /* 0x000000280c158981 */ /* 0x000322000c1e1100 */
[----:B------:R-:W-:Y:S02]  /*12600*/  PRMT R11, RZ, 0x7610, R11 ;  /* 0x00007610ff0b7816 */ /* 0x000fe4000000000b */
[----:B------:R-:W-:Y:S01]  /*12610*/  PRMT R193, RZ, 0x7610, R193 ;  /* 0x00007610ffc17816 */ /* 0x000fe200000000c1 */
[----:B------:R-:W4:Y:S01]  /*12620*/  LDL R180, [R1+0x294] ;  /* 0x0002940001b47983 */ /* 0x000f220000100800 */
[----:B0-----:R-:W-:-:S03]  /*12630*/  @!P0 IMAD.MOV.U32 R9, RZ, RZ, R175 ;  /* 0x000000ffff098224 */ /* 0x001fc600078e00af */
[----:B------:R-:W4:Y:S01]  /*12640*/  LDL R175, [R1+0x3d4] ;  /* 0x0003d40001af7983 */ /* 0x000f220000100800 */
[----:B------:R-:W-:-:S03]  /*12650*/  @!P0 IMAD.MOV.U32 R8, RZ, RZ, R174 ;  /* 0x000000ffff088224 */ /* 0x000fc600078e00ae */
[----:B------:R-:W4:Y:S04]  /*12660*/  LDL R174, [R1+0x3d8] ;  /* 0x0003d80001ae7983 */ /* 0x000f280000100800 */
[----:B------:R2:W4:Y:S01]  /*12670*/  @!P0 LDG.E.U8 R15, desc[UR40][R8.64] ;  /* 0x00000028080f8981 */ /* 0x000522000c1e1100 */
[----:B-1----:R-:W-:Y:S01]  /*12680*/  PRMT R13, RZ, 0x7610, R13 ;  /* 0x00007610ff0d7816 */ /* 0x002fe2000000000d */
[----:B--2---:R-:W-:Y:S02]  /*12690*/  @!P0 IMAD.MOV.U32 R8, RZ, RZ, R5 ;  /* 0x000000ffff088224 */ /* 0x004fe400078e0005 */
[----:B------:R-:W-:Y:S01]  /*126a0*/  @!P0 IMAD.MOV.U32 R9, RZ, RZ, R173 ;  /* 0x000000ffff098224 */ /* 0x000fe200078e00ad */
[----:B------:R-:W2:Y:S04]  /*126b0*/  LDL R5, [R1+0x398] ;  /* 0x0003980001057983 */ /* 0x000ea80000100800 */
[----:B------:R-:W2:Y:S04]  /*126c0*/  LDL R173, [R1+0x394] ;  /* 0x0003940001ad7983 */ /* 0x000ea80000100800 */
[----:B------:R0:W2:Y:S02]  /*126d0*/  @!P0 LDG.E.U8 R14, desc[UR40][R8.64] ;  /* 0x00000028080e8981 */ /* 0x0000a4000c1e1100 */
[----:B0-----:R-:W-:-:S02]  /*126e0*/  @!P0 IMAD.MOV.U32 R8, RZ, RZ, R3 ;  /* 0x000000ffff088224 */ /* 0x001fc400078e0003 */
[----:B------:R-:W2:Y:S01]  /*126f0*/  LDL R3, [R1+0x358] ;  /* 0x0003580001037983 */ /* 0x000ea20000100800 */
[----:B------:R-:W-:-:S03]  /*12700*/  @!P0 IMAD.MOV.U32 R9, RZ, RZ, R4 ;  /* 0x000000ffff098224 */ /* 0x000fc600078e0004 */
[----:B------:R-:W2:Y:S04]  /*12710*/  LDL R4, [R1+0x354] ;  /* 0x0003540001047983 */ /* 0x000ea80000100800 */
[----:B------:R3:W2:Y:S02]  /*12720*/  @!P0 LDG.E.U8 R13, desc[UR40][R8.64] ;  /* 0x00000028080d8981 */ /* 0x0006a4000c1e1100 */
[----:B---3--:R-:W-:Y:S02]  /*12730*/  @!P0 IMAD.MOV.U32 R8, RZ, RZ, R0 ;  /* 0x000000ffff088224 */ /* 0x008fe400078e0000 */
[----:B------:R-:W3:Y:S01]  /*12740*/  LDL R0, [R1+0x318] ;  /* 0x0003180001007983 */ /* 0x000ee20000100800 */
[----:B----4-:R-:W-:-:S03]  /*12750*/  @!P0 IMAD.MOV.U32 R9, RZ, RZ, R2 ;  /* 0x000000ffff098224 */ /* 0x010fc600078e0002 */
[----:B------:R-:W4:Y:S01]  /*12760*/  LDL R2, [R1+0x314] ;  /* 0x0003140001027983 */ /* 0x000f220000100800 */
[----:B------:R-:W-:-:S06]  /*12770*/  PRMT R12, RZ, 0x7610, R12 ;  /* 0x00007610ff0c7816 */ /* 0x000fcc000000000c */
[----:B------:R0:W4:Y:S02]  /*12780*/  @!P0 LDG.E.U8 R12, desc[UR40][R8.64] ;  /* 0x00000028080c8981 */ /* 0x000124000c1e1100 */
[----:B0-----:R-:W-:Y:S02]  /*12790*/  @!P0 IMAD.MOV.U32 R9, RZ, RZ, R179 ;  /* 0x000000ffff098224 */ /* 0x001fe400078e00b3 */
[----:B------:R-:W-:Y:S01]  /*127a0*/  @!P0 IMAD.MOV.U32 R8, RZ, RZ, R178 ;  /* 0x000000ffff088224 */ /* 0x000fe200078e00b2 */
[----:B------:R-:W-:Y:S01]  /*127b0*/  PRMT R189, RZ, 0x7610, R189 ;  /* 0x00007610ffbd7816 */ /* 0x000fe200000000bd */
[----:B------:R-:W4:Y:S04]  /*127c0*/  LDL R179, [R1+0x254] ;  /* 0x0002540001b37983 */ /* 0x000f280000100800 */
[----:B------:R0:W4:Y:S01]  /*127d0*/  @!P0 LDG.E.U8 R11, desc[UR40][R8.64] ;  /* 0x00000028080b8981 */ /* 0x000122000c1e1100 */
[----:B------:R-:W-:-:S02]  /*127e0*/  PRMT R10, RZ, 0x7610, R10 ;  /* 0x00007610ff0a7816 */ /* 0x000fc4000000000a */
[----:B------:R-:W-:Y:S01]  /*127f0*/  LOP3.LUT R161, R161, 0xffff, RZ, 0xc0, !PT ;  /* 0x0000ffffa1a17812 */ /* 0x000fe200078ec0ff */
[----:B------:R-:W4:Y:S01]  /*12800*/  LDL R178, [R1+0x214] ;  /* 0x0002140001b27983 */ /* 0x000f220000100800 */
[----:B0-----:R-:W-:Y:S02]  /*12810*/  @!P0 IMAD.MOV.U32 R8, RZ, RZ, R176 ;  /* 0x000000ffff088224 */ /* 0x001fe400078e00b0 */
[----:B------:R-:W-:Y:S01]  /*12820*/  @!P0 IMAD.MOV.U32 R9, RZ, RZ, R177 ;  /* 0x000000ffff098224 */ /* 0x000fe200078e00b1 */
[----:B------:R-:W-:Y:S01]  /*12830*/  LOP3.LUT R162, R162, 0xffff, RZ, 0xc0, !PT ;  /* 0x0000ffffa2a27812 */ /* 0x000fe200078ec0ff */
[----:B------:R-:W4:Y:S04]  /*12840*/  LDL R177, [R1+0x1d4] ;  /* 0x0001d40001b17983 */ /* 0x000f280000100800 */
[----:B------:R0:W4:Y:S01]  /*12850*/  @!P0 LDG.E.U8 R193, desc[UR40][R8.64] ;  /* 0x0000002808c18981 */ /* 0x000122000c1e1100 */
[----:B------:R-:W-:-:S02]  /*12860*/  LOP3.LUT R163, R163, 0xffff, RZ, 0xc0, !PT ;  /* 0x0000ffffa3a37812 */ /* 0x000fc400078ec0ff */
[----:B------:R-:W-:Y:S01]  /*12870*/  LOP3.LUT R168, R168, 0xffff, RZ, 0xc0, !PT ;  /* 0x0000ffffa8a87812 */ /* 0x000fe200078ec0ff */
[----:B------:R-:W4:Y:S01]  /*12880*/  LDL R176, [R1+0x1d8] ;  /* 0x0001d80001b07983 */ /* 0x000f220000100800 */
[----:B0-----:R-:W-:Y:S02]  /*12890*/  @!P0 IMAD.MOV.U32 R9, RZ, RZ, R175 ;  /* 0x000000ffff098224 */ /* 0x001fe400078e00af */
[----:B------:R-:W-:-:S05]  /*128a0*/  @!P0 IMAD.MOV.U32 R8, RZ, RZ, R174 ;  /* 0x000000ffff088224 */ /* 0x000fca00078e00ae */
[----:B------:R2:W4:Y:S02]  /*128b0*/  @!P0 LDG.E.U8 R189, desc[UR40][R8.64] ;  /* 0x0000002808bd8981 */ /* 0x000524000c1e1100 */
[----:B--2---:R-:W-:Y:S02]  /*128c0*/  @!P0 IMAD.MOV.U32 R8, RZ, RZ, R5 ;  /* 0x000000ffff088224 */ /* 0x004fe400078e0005 */
[----:B------:R-:W2:Y:S01]  /*128d0*/  LDL R5, [R1+0x298] ;  /* 0x0002980001057983 */ /* 0x000ea20000100800 */
[----:B------:R-:W-:-:S05]  /*128e0*/  @!P0 IMAD.MOV.U32 R9, RZ, RZ, R173 ;  /* 0x000000ffff098224 */ /* 0x000fca00078e00ad */
[----:B------:R0:W2:Y:S02]  /*128f0*/  @!P0 LDG.E.U8 R10, desc[UR40][R8.64] ;  /* 0x00000028080a8981 */ /* 0x0000a4000c1e1100 */
[----:B0-----:R-:W-:Y:S01]  /*12900*/  PRMT R9, RZ, 0x7610, R9 ;  /* 0x00007610ff097816 */ /* 0x001fe20000000009 */
[----:B------:R-:W-:Y:S02]  /*12910*/  @!P0 IMAD.MOV.U32 R174, RZ, RZ, R3 ;  /* 0x000000ffffae8224 */ /* 0x000fe400078e0003 */
        /* <DEDUP_REMOVED lines=8> */
[----:B------:R-:W-:Y:S02]  /*129a0*/  LOP3.LUT R169, R169, 0xffff, RZ, 0xc0, !PT ;  /* 0x0000ffffa9a97812 */ /* 0x000fe400078ec0ff */
[----:B------:R-:W-:Y:S02]  /*129b0*/  LOP3.LUT R170, R170, 0xffff, RZ, 0xc0, !PT ;  /* 0x0000ffffaaaa7812 */ /* 0x000fe400078ec0ff */
[----:B------:R-:W-:Y:S02]  /*129c0*/  PRMT R161, R161, 0x3340, R162 ;  /* 0x00003340a1a17816 */ /* 0x000fe400000000a2 */
[----:B------:R-:W-:Y:S02]  /*129d0*/  PRMT R168, R163, 0x3340, R168 ;  /* 0x00003340a3a87816 */ /* 0x000fe400000000a8 */
[----:B------:R-:W-:-:S04]  /*129e0*/  PRMT R162, R169, 0x3340, R170 ;  /* 0x00003340a9a27816 */ /* 0x000fc800000000aa */
[----:B------:R-:W-:Y:S01]  /*129f0*/  PRMT R162, R168, 0x5410, R162 ;  /* 0x00005410a8a27816 */ /* 0x000fe200000000a2 */
[----:B---3--:R-:W-:Y:S02]  /*12a00*/  @!P0 IMAD.MOV.U32 R168, RZ, RZ, R0 ;  /* 0x000000ffffa88224 */ /* 0x008fe400078e0000 */
[----:B------:R-:W3:Y:S01]  /*12a10*/  LDL R0, [R1+0x198] ;  /* 0x0001980001007983 */ /* 0x000ee20000100800 */
[----:B----4-:R-:W-:-:S03]  /*12a20*/  @!P0 IMAD.MOV.U32 R169, RZ, RZ, R2 ;  /* 0x000000ffffa98224 */ /* 0x010fc600078e0002 */
        /* <DEDUP_REMOVED lines=11> */
[----:B------:R-:W-:Y:S01]  /*12ae0*/  LOP3.LUT R203, R203, 0xffff, RZ, 0xc0, !PT ;  /* 0x0000ffffcbcb7812 */ /* 0x000fe200078ec0ff */
[----:B------:R-:W4:Y:S01]  /*12af0*/  LDL R183, [R1+0x30c] ;  /* 0x00030c0001b77983 */ /* 0x000f220000100800 */
[----:B------:R-:W-:Y:S02]  /*12b00*/  LOP3.LUT R199, R199, 0xffff, RZ, 0xc0, !PT ;  /* 0x0000ffffc7c77812 */ /* 0x000fe400078ec0ff */
[----:B0-----:R-:W-:Y:S01]  /*12b10*/  LOP3.LUT R174, R184, 0xffff, RZ, 0xc0, !PT ;  /* 0x0000ffffb8ae7812 */ /* 0x001fe200078ec0ff */
[----:B------:R-:W4:Y:S01]  /*12b20*/  LDL R187, [R1+0x14c] ;  /* 0x00014c0001bb7983 */ /* 0x000f220000100800 */
[----:B------:R-:W-:Y:S02]  /*12b30*/  LOP3.LUT R175, R182, 0xffff, RZ, 0xc0, !PT ;  /* 0x0000ffffb6af7812 */ /* 0x000fe400078ec0ff */
[----:B------:R-:W-:Y:S01]  /*12b40*/  PRMT R173, R173, 0x3340, R174 ;  /* 0x00003340adad7816 */ /* 0x000fe200000000ae */
[----:B------:R-:W4:Y:S01]  /*12b50*/  LDL R182, [R1+0x310] ;  /* 0x0003100001b67983 */ /* 0x000f220000100800 */
[----:B------:R-:W-:-:S02]  /*12b60*/  PRMT R6, R175, 0x3340, R6 ;  /* 0x00003340af067816 */ /* 0x000fc40000000006 */
[----:B------:R-:W-:Y:S01]  /*12b70*/  PRMT R7, R7, 0x3340, R160 ;  /* 0x0000334007077816 */ /* 0x000fe200000000a0 */
[----:B------:R-:W4:Y:S01]  /*12b80*/  LDL R174, [R1+0x98] ;  /* 0x0000980001ae7983 */ /* 0x000f220000100800 */
[----:B------:R-:W-:Y:S02]  /*12b90*/  PRMT R171, R171, 0x3340, R172 ;  /* 0x00003340abab7816 */ /* 0x000fe400000000ac */
[----:B------:R-:W-:Y:S01]  /*12ba0*/  PRMT R163, R203, 0x3340, R199 ;  /* 0x00003340cba37816 */ /* 0x000fe200000000c7 */
[----:B------:R-:W4:Y:S01]  /*12bb0*/  LDL R172, [R1+0xd8] ;  /* 0x0000d80001ac7983 */ /* 0x000f220000100800 */
[----:B------:R-:W-:Y:S02]  /*12bc0*/  PRMT R160, R173, 0x5410, R6 ;  /* 0x00005410ada07816 */ /* 0x000fe40000000006 */
[----:B------:R-:W-:Y:S01]  /*12bd0*/  PRMT R161, R7, 0x5410, R161 ;  /* 0x0000541007a17816 */ /* 0x000fe200000000a1 */
[----:B------:R-:W4:Y:S01]  /*12be0*/  LDL R173, [R1+0xd4] ;  /* 0x0000d40001ad7983 */ /* 0x000f220000100800 */
[----:B------:R-:W-:-:S03]  /*12bf0*/  PRMT R163, R171, 0x5410, R163 ;  /* 0x00005410aba37816 */ /* 0x000fc600000000a3 */
[----:B------:R-:W4:Y:S04]  /*12c00*/  LDL R175, [R1+0x94] ;  /* 0x0000940001af7983 */ /* 0x000f280000100800 */
[----:B------:R2:W-:Y:S01]  /*12c10*/  STS.128 [R181+UR8], R160 ;  /* 0x000000a0b5007988 */ /* 0x0005e20008000c08 */
[----:B------:R-:W-:Y:S02]  /*12c20*/  PRMT R7, RZ, 0x7610, R7 ;  /* 0x00007610ff077816 */ /* 0x000fe40000000007 */
[----:B------:R-:W-:Y:S01]  /*12c30*/  PRMT R6, RZ, 0x7610, R6 ;  /* 0x00007610ff067816 */ /* 0x000fe20000000006 */
[----:B------:R-:W4:Y:S04]  /*12c40*/  LDL R184, [R1+0x20c] ;  /* 0x00020c0001b87983 */ /* 0x000f280000100800 */
[----:B------:R0:W4:Y:S04]  /*12c50*/  @!P0 LDG.E.U8 R7, desc[UR40][R168.64] ;  /* 0x00000028a8078981 */ /* 0x000128000c1e1100 */
[----:B------:R-:W4:Y:S01]  /*12c60*/  LDL R186, [R1+0x150] ;  /* 0x0001500001ba7983 */ /* 0x000f220000100800 */
[----:B--2---:R-:W-:Y:S01]  /*12c70*/  @!P0 IMAD.MOV.U32 R162, RZ, RZ, R5 ;  /* 0x000000ffffa28224 */ /* 0x004fe200078e0005 */
[----:B------:R-:W-:-:S02]  /*12c80*/  PRMT R160, RZ, 0x7610, R160 ;  /* 0x00007610ffa07816 */ /* 0x000fc400000000a0 */
[----:B------:R-:W2:Y:S01]  /*12c90*/  LDL R5, [R1+0x158] ;  /* 0x0001580001057983 */ /* 0x000ea20000100800 */
[----:B------:R-:W-:Y:S01]  /*12ca0*/  @!P0 IMAD.MOV.U32 R163, RZ, RZ, R180 ;  /* 0x000000ffffa38224 */ /* 0x000fe200078e00b4 */
[----:B------:R-:W-:Y:S01]  /*12cb0*/  PRMT R161, RZ, 0x7610, R161 ;  /* 0x00007610ffa17816 */ /* 0x000fe200000000a1 */
[----:B0-----:R-:W-:Y:S01]  /*12cc0*/  @!P0 IMAD.MOV.U32 R168, RZ, RZ, R4 ;  /* 0x000000ffffa88224 */ /* 0x001fe200078e0004 */
[----:B------:R-:W2:Y:S01]  /*12cd0*/  LDL R181, [R1+0x2cc] ;  /* 0x0002cc0001b57983 */ /* 0x000ea20000100800 */
[----:B------:R-:W-:-:S03]  /*12ce0*/  @!P0 IMAD.MOV.U32 R169, RZ, RZ, R178 ;  /* 0x000000ffffa98224 */ /* 0x000fc600078e00b2 */
[----:B------:R0:W2:Y:S04]  /*12cf0*/  @!P0 LDG.E.U8 R6, desc[UR40][R162.64] ;  /* 0x00000028a2068981 */ /* 0x0000a8000c1e1100 */
[----:B------:R-:W2:Y:S04]  /*12d00*/  LDL R4, [R1+0x114] ;  /* 0x0001140001047983 */ /* 0x000ea80000100800 */
[----:B------:R1:W2:Y:S01]  /*12d10*/  @!P0 LDG.E.U8 R161, desc[UR40][R168.64] ;  /* 0x00000028a8a18981 */ /* 0x0002a2000c1e1100 */
[----:B0-----:R-:W-:Y:S02]  /*12d20*/  @!P0 IMAD.MOV.U32 R162, RZ, RZ, R3 ;  /* 0x000000ffffa28224 */ /* 0x001fe400078e0003 */
[----:B------:R-:W-:Y:S01]  /*12d30*/  @!P0 IMAD.MOV.U32 R163, RZ, RZ, R179 ;  /* 0x000000ffffa38224 */ /* 0x000fe200078e00b3 */
[----:B------:R-:W2:Y:S04]  /*12d40*/  LDL R3, [R1+0x118] ;  /* 0x0001180001037983 */ /* 0x000ea80000100800 */
[----:B------:R0:W2:Y:S01]  /*12d50*/  @!P0 LDG.E.U8 R160, desc[UR40][R162.64] ;  /* 0x00000028a2a08981 */ /* 0x0000a2000c1e1100 */
[----:B-1----:R-:W-:-:S02]  /*12d60*/  @!P0 IMAD.MOV.U32 R168, RZ, RZ, R176 ;  /* 0x000000ffffa88224 */ /* 0x002fc400078e00b0 */
[----:B------:R-:W-:Y:S01]  /*12d70*/  @!P0 IMAD.MOV.U32 R169, RZ, RZ, R177 ;  /* 0x000000ffffa98224 */ /* 0x000fe200078e00b1 */
[----:B------:R-:W2:Y:S04]  /*12d80*/  LDL R176, [R1+0x410] ;  /* 0x0004100001b07983 */ /* 0x000ea80000100800 */
[----:B------:R-:W2:Y:S01]  /*12d90*/  LDL R178, [R1+0x34c] ;  /* 0x00034c0001b27983 */ /* 0x000ea20000100800 */
[----:B0-----:R-:W-:-:S03]  /*12da0*/  PRMT R162, RZ, 0x7610, R162 ;  /* 0x00007610ffa27816 */ /* 0x001fc600000000a2 */
[----:B------:R-:W2:Y:S04]  /*12db0*/  LDL R180, [R1+0x2d0] ;  /* 0x0002d00001b47983 */ /* 0x000ea80000100800 */
[----:B------:R3:W2:Y:S04]  /*12dc0*/  @!P0 LDG.E.U8 R162, desc[UR40][R168.64] ;  /* 0x00000028a8a28981 */ /* 0x0006a8000c1e1100 */
[----:B------:R-:W2:Y:S04]  /*12dd0*/  LDL R249, [R1+0x10c] ;  /* 0x00010c0001f97983 */ /* 0x000ea80000100800 */
[----:B------:R-:W2:Y:S04]  /*12de0*/  LDL R191, [R1+0x110] ;  /* 0x0001100001bf7983 */ /* 0x000ea80000100800 */
[----:B------:R-:W2:Y:S01]  /*12df0*/  LDL R190, [R1+0xcc] ;  /* 0x0000cc0001be7983 */ /* 0x000ea20000100800 */
[----:B------:R-:W-:-:S03]  /*12e00*/  PRMT R188, RZ, 0x7610, R188 ;  /* 0x00007610ffbc7816 */ /* 0x000fc600000000bc */
[----:B------:R-:W2:Y:S01]  /*12e10*/  LDL R250, [R1+0x3c4] ;  /* 0x0003c40001fa7983 */ /* 0x000ea20000100800 */
[----:B---3--:R-:W-:-:S03]  /*12e20*/  @!P0 IMAD.MOV.U32 R168, RZ, RZ, R0 ;  /* 0x000000ffffa88224 */ /* 0x008fc600078e0000 */
[----:B------:R-:W3:Y:S01]  /*12e30*/  LDL R0, [R1+0x58] ;  /* 0x0000580001007983 */ /* 0x000ee20000100800 */
[----:B----4-:R-:W-:-:S03]  /*12e40*/  @!P0 IMAD.MOV.U32 R169, RZ, RZ, R2 ;  /* 0x000000ffffa98224 */ /* 0x010fc600078e0002 */
[----:B------:R-:W4:Y:S01]  /*12e50*/  LDL R2, [R1+0x54] ;  /* 0x0000540001027983 */ /* 0x000f220000100800 */
[----:B------:R-:W-:-:S06]  /*12e60*/  PRMT R163, RZ, 0x7610, R163 ;  /* 0x00007610ffa37816 */ /* 0x000fcc00000000a3 */
[----:B------:R0:W4:Y:S01]  /*12e70*/  @!P0 LDG.E.U8 R163, desc[UR40][R168.64] ;  /* 0x00000028a8a38981 */ /* 0x000122000c1e1100 */
[----:B------:R-:W-:Y:S01]  /*12e80*/  @!P0 IMAD.MOV.U32 R171, RZ, RZ, R170 ;  /* 0x000000ffffab8224 */ /* 0x000fe200078e00aa */
[----:B0-----:R-:W-:Y:S02]  /*12e90*/  PRMT R168, RZ, 0x7610, R168 ;  /* 0x00007610ffa87816 */ /* 0x001fe400000000a8 */
[----:B------:R-:W-:Y:S01]  /*12ea0*/  PRMT R169, RZ, 0x7610, R169 ;  /* 0x00007610ffa97816 */ /* 0x000fe200000000a9 */
[----:B--2---:R-:W-:Y:S02]  /*12eb0*/  @!P0 IMAD.MOV.U32 R170, RZ, RZ, R5 ;  /* 0x000000ffffaa8224 */ /* 0x004fe400078e0005 */
[----:B------:R-:W2:Y:S04]  /*12ec0*/  LDL R5, [R1+0x414] ;  /* 0x0004140001057983 */ /* 0x000ea80000100800 */
[----:B------:R0:W2:Y:S02]  /*12ed0*/  @!P0 LDG.E.U8 R168, desc[UR40][R170.64] ;  /* 0x00000028aaa88981 */ /* 0x0000a4000c1e1100 */
[----:B0-----:R-:W-:-:S02]  /*12ee0*/  @!P0 IMAD.MOV.U32 R171, RZ, RZ, R4 ;  /* 0x000000ffffab8224 */ /* 0x001fc400078e0004 */
[----:B------:R-:W2:Y:S01]  /*12ef0*/  LDL R4, [R1+0x3cc] ;  /* 0x0003cc0001047983 */ /* 0x000ea20000100800 */
[----:B------:R-:W-:-:S03]  /*12f00*/  @!P0 IMAD.MOV.U32 R170, RZ, RZ, R3 ;  /* 0x000000ffffaa8224 */ /* 0x000fc600078e0003 */
[----:B------:R-:W2:Y:S04]  /*12f10*/  LDL R3, [R1+0x3d0] ;  /* 0x0003d00001037983 */ /* 0x000ea80000100800 */
[----:B------:R0:W2:Y:S02]  /*12f20*/  @!P0 LDG.E.U8 R169, desc[UR40][R170.64] ;  /* 0x00000028aaa98981 */ /* 0x0000a4000c1e1100 */
[----:B0-----:R-:W-:-:S06]  /*12f30*/  PRMT R170, RZ, 0x7610, R170 ;  /* 0x00007610ffaa7816 */ /* 0x001fcc00000000aa */
[----:B------:R0:W2:Y:S02]  /*12f40*/  @!P0 LDG.E.U8 R170, desc[UR40][R172.64] ;  /* 0x00000028acaa8981 */ /* 0x0000a4000c1e1100 */
[----:B0-----:R-:W-:Y:S02]  /*12f50*/  @!P0 IMAD.MOV.U32 R172, RZ, RZ, R174 ;  /* 0x000000ffffac8224 */ /* 0x001fe400078e00ae */
[----:B------:R-:W-:Y:S02]  /*12f60*/  @!P0 IMAD.MOV.U32 R173, RZ, RZ, R175 ;  /* 0x000000ffffad8224 */ /* 0x000fe400078e00af */
[----:B---3--:R-:W-:Y:S02]  /*12f70*/  @!P0 IMAD.MOV.U32 R174, RZ, RZ, R0 ;  /* 0x000000ffffae8224 */ /* 0x008fe400078e0000 */
[----:B------:R-:W3:Y:S01]  /*12f80*/  LDL R0, [R1+0x390] ;  /* 0x0003900001007983 */ /* 0x000ee20000100800 */
[----:B----4-:R-:W-:-:S03]  /*12f90*/  @!P0 IMAD.MOV.U32 R175, RZ, RZ, R2 ;  /* 0x000000ffffaf8224 */ /* 0x010fc600078e0002 */
[----:B------:R-:W4:Y:S01]  /*12fa0*/  LDL R2, [R1+0x38c] ;  /* 0x00038c0001027983 */ /* 0x000f220000100800 */
[----:B------:R-:W-:-:S06]  /*12fb0*/  PRMT R171, RZ, 0x7610, R171 ;  /* 0x00007610ffab7816 */ /* 0x000fcc00000000ab */
[----:B------:R0:W4:Y:S02]  /*12fc0*/  @!P0 LDG.E.U8 R171, desc[UR40][R172.64] ;  /* 0x00000028acab8981 */ /* 0x000124000c1e1100 */
[----:B0-----:R-:W-:-:S06]  /*12fd0*/  PRMT R172, RZ, 0x7610, R172 ;  /* 0x00007610ffac7816 */ /* 0x001fcc00000000ac */
[----:B------:R0:W4:Y:S01]  /*12fe0*/  @!P0 LDG.E.U8 R172, desc[UR40][R174.64] ;  /* 0x00000028aeac8981 */ /* 0x000122000c1e1100 */
[----:B------:R-:W-:Y:S01]  /*12ff0*/  PRMT R173, RZ, 0x7610, R173 ;  /* 0x00007610ffad7816 */ /* 0x000fe200000000ad */
[----:B0-----:R-:W-:Y:S02]  /*13000*/  @!P0 IMAD.MOV.U32 R175, RZ, RZ, R176 ;  /* 0x000000ffffaf8224 */ /* 0x001fe400078e00b0 */
[----:B--2---:R-:W-:Y:S02]  /*13010*/  @!P0 IMAD.MOV.U32 R174, RZ, RZ, R5 ;  /* 0x000000ffffae8224 */ /* 0x004fe400078e0005 */
[----:B------:R-:W2:Y:S04]  /*13020*/  LDL R5, [R1+0x350] ;  /* 0x0003500001057983 */ /* 0x000ea80000100800 */
[----:B------:R0:W2:Y:S02]  /*13030*/  @!P0 LDG.E.U8 R173, desc[UR40][R174.64] ;  /* 0x00000028aead8981 */ /* 0x0000a4000c1e1100 */
[----:B0-----:R-:W-:Y:S01]  /*13040*/  PRMT R174, RZ, 0x7610, R174 ;  /* 0x00007610ffae7816 */ /* 0x001fe200000000ae */
[----:B------:R-:W-:-:S02]  /*13050*/  @!P0 IMAD.MOV.U32 R177, RZ, RZ, R4 ;  /* 0x000000ffffb18224 */ /* 0x000fc400078e0004 */
        /* <DEDUP_REMOVED lines=8> */
[----:B------:R-:W-:Y:S01]  /*130e0*/  PRMT R175, RZ, 0x7610, R175 ;  /* 0x00007610ffaf7816 */ /* 0x000fe200000000af */
[----:B------:R-:W-:-:S05]  /*130f0*/  @!P0 IMAD.MOV.U32 R179, RZ, RZ, R178 ;  /* 0x000000ffffb38224 */ /* 0x000fca00078e00b2 */
[----:B------:R0:W4:Y:S02]  /*13100*/  @!P0 LDG.E.U8 R175, desc[UR40][R176.64] ;  /* 0x00000028b0af8981 */ /* 0x000124000c1e1100 */
[----:B0-----:R-:W-:Y:S02]  /*13110*/  PRMT R176, RZ, 0x7610, R176 ;  /* 0x00007610ffb07816 */ /* 0x001fe400000000b0 */
[----:B------:R-:W-:Y:S01]  /*13120*/  PRMT R177, RZ, 0x7610, R177 ;  /* 0x00007610ffb17816 */ /* 0x000fe200000000b1 */
[----:B--2---:R-:W-:Y:S02]  /*13130*/  @!P0 IMAD.MOV.U32 R178, RZ, RZ, R5 ;  /* 0x000000ffffb28224 */ /* 0x004fe400078e0005 */
[----:B------:R-:W2:Y:S04]  /*13140*/  LDL R5, [R1+0x210] ;  /* 0x0002100001057983 */ /* 0x000ea80000100800 */
[----:B------:R0:W2:Y:S02]  /*13150*/  @!P0 LDG.E.U8 R176, desc[UR40][R178.64] ;  /* 0x00000028b2b08981 */ /* 0x0000a4000c1e1100 */
[----:B0-----:R-:W-:-:S02]  /*13160*/  @!P0 IMAD.MOV.U32 R178, RZ, RZ, R182 ;  /* 0x000000ffffb28224 */ /* 0x001fc400078e00b6 */
[----:B------:R-:W-:-:S05]  /*13170*/  @!P0 IMAD.MOV.U32 R179, RZ, RZ, R183 ;  /* 0x000000ffffb38224 */ /* 0x000fca00078e00b7 */
[----:B------:R0:W2:Y:S02]  /*13180*/  @!P0 LDG.E.U8 R177, desc[UR40][R178.64] ;  /* 0x00000028b2b18981 */ /* 0x0000a4000c1e1100 */
[----:B0-----:R-:W-:-:S06]  /*13190*/  PRMT R178, RZ, 0x7610, R178 ;  /* 0x00007610ffb27816 */ /* 0x001fcc00000000b2 */
[----:B------:R0:W2:Y:S02]  /*131a0*/  @!P0 LDG.E.U8 R178, desc[UR40][R180.64] ;  /* 0x00000028b4b28981 */ /* 0x0000a4000c1e1100 */
[----:B0-----:R-:W-:Y:S02]  /*131b0*/  @!P0 IMAD.MOV.U32 R180, RZ, RZ, R3 ;  /* 0x000000ffffb48224 */ /* 0x001fe400078e0003 */
[----:B------:R-:W-:Y:S01]  /*131c0*/  @!P0 IMAD.MOV.U32 R181, RZ, RZ, R4 ;  /* 0x000000ffffb58224 */ /* 0x000fe200078e0004 */
[----:B------:R-:W2:Y:S04]  /*131d0*/  LDL R3, [R1+0x1d0] ;  /* 0x0001d00001037983 */ /* 0x000ea80000100800 */
[----:B------:R-:W2:Y:S01]  /*131e0*/  LDL R4, [R1+0x1cc] ;  /* 0x0001cc0001047983 */ /* 0x000ea20000100800 */
[----:B---3--:R-:W-:-:S03]  /*131f0*/  @!P0 IMAD.MOV.U32 R182, RZ, RZ, R0 ;  /* 0x000000ffffb68224 */ /* 0x008fc600078e0000 */
[----:B------:R-:W3:Y:S01]  /*13200*/  LDL R0, [R1+0x190] ;  /* 0x0001900001007983 */ /* 0x000ee20000100800 */
[----:B----4-:R-:W-:-:S03]  /*13210*/  @!P0 IMAD.MOV.U32 R183, RZ, RZ, R2 ;  /* 0x000000ffffb78224 */ /* 0x010fc600078e0002 */
[----:B------:R-:W4:Y:S01]  /*13220*/  LDL R2, [R1+0x18c] ;  /* 0x00018c0001027983 */ /* 0x000f220000100800 */
[----:B------:R-:W-:-:S06]  /*13230*/  PRMT R179, RZ, 0x7610, R179 ;  /* 0x00007610ffb37816 */ /* 0x000fcc00000000b3 */
[----:B------:R0:W4:Y:S02]  /*13240*/  @!P0 LDG.E.U8 R179, desc[UR40][R180.64] ;  /* 0x00000028b4b38981 */ /* 0x000124000c1e1100 */
[----:B0-----:R-:W-:Y:S02]  /*13250*/  PRMT R180, RZ, 0x7610, R180 ;  /* 0x00007610ffb47816 */ /* 0x001fe400000000b4 */
[----:B------:R-:W-:-:S04]  /*13260*/  PRMT R181, RZ, 0x7610, R181 ;  /* 0x00007610ffb57816 */ /* 0x000fc800000000b5 */
[----:B------:R0:W4:Y:S02]  /*13270*/  @!P0 LDG.E.U8 R180, desc[UR40][R182.64] ;  /* 0x00000028b6b48981 */ /* 0x000124000c1e1100 */
        /* <DEDUP_REMOVED lines=20> */
[----:B------:R-:W-:Y:S02]  /*133c0*/  @!P0 IMAD.MOV.U32 R187, RZ, RZ, R249 ;  /* 0x000000ffffbb8224 */ /* 0x000fe400078e00f9 */
[----:B------:R-:W-:Y:S01]  /*133d0*/  @!P0 IMAD.MOV.U32 R191, RZ, RZ, R190 ;  /* 0x000000ffffbf8224 */ /* 0x000fe200078e00be */
[----:B------:R-:W4:Y:S04]  /*133e0*/  LDL R249, [R1+0x3c8] ;  /* 0x0003c80001f97983 */ /* 0x000f280000100800 */
[----:B------:R0:W4:Y:S02]  /*133f0*/  @!P0 LDG.E.U8 R185, desc[UR40][R186.64] ;  /* 0x00000028bab98981 */ /* 0x000124000c1e1100 */
[----:B0-----:R-:W-:-:S02]  /*13400*/  PRMT R186, RZ, 0x7610, R186 ;  /* 0x00007610ffba7816 */ /* 0x001fc400000000ba */
[----:B------:R-:W-:Y:S01]  /*13410*/  PRMT R187, RZ, 0x7610, R187 ;  /* 0x00007610ffbb7816 */ /* 0x000fe200000000bb */
[----:B--2---:R-:W-:Y:S02]  /*13420*/  @!P0 IMAD.MOV.U32 R190, RZ, RZ, R5 ;  /* 0x000000ffffbe8224 */ /* 0x004fe400078e0005 */
[----:B------:R-:W2:Y:S04]  /*13430*/  LDL R5, [R1+0x384] ;  /* 0x0003840001057983 */ /* 0x000ea80000100800 */
[----:B------:R0:W2:Y:S02]  /*13440*/  @!P0 LDG.E.U8 R186, desc[UR40][R190.64] ;  /* 0x00000028beba8981 */ /* 0x0000a4000c1e1100 */
[----:B0-----:R-:W-:Y:S02]  /*13450*/  @!P0 IMAD.MOV.U32 R190, RZ, RZ, R3 ;  /* 0x000000ffffbe8224 */ /* 0x001fe400078e0003 */
[----:B------:R-:W2:Y:S01]  /*13460*/  LDL R3, [R1+0x344] ;  /* 0x0003440001037983 */ /* 0x000ea20000100800 */
[----:B------:R-:W-:-:S03]  /*13470*/  @!P0 IMAD.MOV.U32 R191, RZ, RZ, R4 ;  /* 0x000000ffffbf8224 */ /* 0x000fc600078e0004 */
[----:B------:R-:W2:Y:S04]  /*13480*/  LDL R4, [R1+0x388] ;  /* 0x0003880001047983 */ /* 0x000ea80000100800 */
[----:B------:R3:W2:Y:S02]  /*13490*/  @!P0 LDG.E.U8 R187, desc[UR40][R190.64] ;  /* 0x00000028bebb8981 */ /* 0x0006a4000c1e1100 */
[----:B---3--:R-:W-:Y:S02]  /*134a0*/  @!P0 IMAD.MOV.U32 R190, RZ, RZ, R0 ;  /* 0x000000ffffbe8224 */ /* 0x008fe400078e0000 */
[----:B----4-:R-:W-:Y:S02]  /*134b0*/  @!P0 IMAD.MOV.U32 R191, RZ, RZ, R2 ;  /* 0x000000ffffbf8224 */ /* 0x010fe400078e0002 */
[----:B------:R-:W3:Y:S04]  /*134c0*/  LDL R2, [R1+0x348] ;  /* 0x0003480001027983 */ /* 0x000ee80000100800 */
[----:B------:R-:W4:Y:S04]  /*134d0*/  LDL.LU R0, [R1+0x48] ;  /* 0x0000480001007983 */ /* 0x000f280000300800 */
[----:B------:R0:W4:Y:S04]  /*134e0*/  @!P0 LDG.E.U8 R188, desc[UR40][R190.64] ;  /* 0x00000028bebc8981 */ /* 0x000128000c1e1100 */
[----:B------:R-:W0:Y:S04]  /*134f0*/  LDL R190, [R1+0x408] ;  /* 0x0004080001be7983 */ /* 0x000e280000100800 */
[----:B------:R-:W0:Y:S01]  /*13500*/  LDL R191, [R1+0x40c] ;  /* 0x00040c0001bf7983 */ /* 0x000e220000100800 */
[----:B------:R-:W-:-:S02]  /*13510*/  PRMT R192, RZ, 0x7610, R192 ;  /* 0x00007610ffc07816 */ /* 0x000fc400000000c0 */
[----:B------:R-:W-:Y:S02]  /*13520*/  PRMT R194, RZ, 0x7610, R194 ;  /* 0x00007610ffc27816 */ /* 0x000fe400000000c2 */
[----:B------:R-:W-:Y:S02]  /*13530*/  PRMT R196, RZ, 0x7610, R196 ;  /* 0x00007610ffc47816 */ /* 0x000fe400000000c4 */
[----:B------:R-:W-:Y:S02]  /*13540*/  PRMT R198, RZ, 0x7610, R198 ;  /* 0x00007610ffc67816 */ /* 0x000fe400000000c6 */
[----:B0-----:R-:W-:-:S04]  /*13550*/  @!P0 LOP3.LUT R191, R191, R190, RZ, 0x3c, !PT ;  /* 0x000000bebfbf8212 */ /* 0x001fc800078e3cff */
[----:B------:R-:W-:-:S04]  /*13560*/  @!P0 LOP3.LUT R190, R191, R190, RZ, 0x3c, !PT ;  /* 0x000000bebfbe8212 */ /* 0x000fc800078e3cff */
[----:B------:R-:W-:-:S05]  /*13570*/  @!P0 LOP3.LUT R191, R191, R190, RZ, 0x3c, !PT ;  /* 0x000000bebfbf8212 */ /* 0x000fca00078e3cff */
[----:B------:R0:W4:Y:S02]  /*13580*/  @!P0 LDG.E.U8 R192, desc[UR40][R190.64] ;  /* 0x00000028bec08981 */ /* 0x000124000c1e1100 */
[----:B0-----:R-:W-:Y:S02]  /*13590*/  @!P0 IMAD.MOV.U32 R190, RZ, RZ, R249 ;  /* 0x000000ffffbe8224 */ /* 0x001fe400078e00f9 */
[----:B------:R-:W-:Y:S01]  /*135a0*/  @!P0 IMAD.MOV.U32 R191, RZ, RZ, R250 ;  /* 0x000000ffffbf8224 */ /* 0x000fe200078e00fa */
[----:B------:R-:W-:Y:S01]  /*135b0*/  PRMT R199, RZ, 0x7610, R199 ;  /* 0x00007610ffc77816 */ /* 0x000fe200000000c7 */
[----:B------:R-:W4:Y:S04]  /*135c0*/  LDL R250, [R1+0x284] ;  /* 0x0002840001fa7983 */ /* 0x000f280000100800 */
[----:B------:R2:W4:Y:S04]  /*135d0*/  @!P0 LDG.E.U8 R194, desc[UR40][R190.64] ;  /* 0x00000028bec28981 */ /* 0x000528000c1e1100 */
[----:B------:R-:W4:Y:S01]  /*135e0*/  LDL R249, [R1+0x288] ;  /* 0x0002880001f97983 */ /* 0x000f220000100800 */
[----:B--2---:R-:W-:-:S02]  /*135f0*/  @!P0 IMAD.MOV.U32 R190, RZ, RZ, R4 ;  /* 0x000000ffffbe8224 */ /* 0x004fc400078e0004 */
[----:B------:R-:W-:Y:S01]  /*13600*/  @!P0 IMAD.MOV.U32 R191, RZ, RZ, R5 ;  /* 0x000000ffffbf8224 */ /* 0x000fe200078e0005 */
[----:B------:R-:W2:Y:S04]  /*13610*/  LDL R4, [R1+0x248] ;  /* 0x0002480001047983 */ /* 0x000ea80000100800 */
[----:B------:R3:W2:Y:S04]  /*13620*/  @!P0 LDG.E.U8 R196, desc[UR40][R190.64] ;  /* 0x00000028bec48981 */ /* 0x0006a8000c1e1100 */
[----:B------:R-:W2:Y:S01]  /*13630*/  LDL R5, [R1+0x244] ;  /* 0x0002440001057983 */ /* 0x000ea20000100800 */
[----:B---3--:R-:W-:-:S02]  /*13640*/  @!P0 IMAD.MOV.U32 R190, RZ, RZ, R2 ;  /* 0x000000ffffbe8224 */ /* 0x008fc400078e0002 */
[----:B------:R-:W-:Y:S01]  /*13650*/  @!P0 IMAD.MOV.U32 R191, RZ, RZ, R3 ;  /* 0x000000ffffbf8224 */ /* 0x000fe200078e0003 */
[----:B------:R-:W3:Y:S04]  /*13660*/  LDL R2, [R1+0x208] ;  /* 0x0002080001027983 */ /* 0x000ee80000100800 */
[----:B------:R0:W3:Y:S04]  /*13670*/  @!P0 LDG.E.U8 R198, desc[UR40][R190.64] ;  /* 0x00000028bec68981 */ /* 0x0000e8000c1e1100 */
[----:B------:R-:W3:Y:S04]  /*13680*/  LDL R3, [R1+0x204] ;  /* 0x0002040001037983 */ /* 0x000ee80000100800 */
[----:B------:R-:W0:Y:S04]  /*13690*/  LDL R190, [R1+0x304] ;  /* 0x0003040001be7983 */ /* 0x000e280000100800 */
[----:B------:R-:W0:Y:S02]  /*136a0*/  LDL R191, [R1+0x308] ;  /* 0x0003080001bf7983 */ /* 0x000e240000100800 */
[----:B0-----:R-:W-:-:S04]  /*136b0*/  @!P0 LOP3.LUT R191, R191, R190, RZ, 0x3c, !PT ;  /* 0x000000bebfbf8212 */ /* 0x001fc800078e3cff */
[----:B------:R-:W-:-:S04]  /*136c0*/  @!P0 LOP3.LUT R190, R191, R190, RZ, 0x3c, !PT ;  /* 0x000000bebfbe8212 */ /* 0x000fc800078e3cff */
[----:B------:R-:W-:-:S05]  /*136d0*/  @!P0 LOP3.LUT R191, R191, R190, RZ, 0x3c, !PT ;  /* 0x000000bebfbf8212 */ /* 0x000fca00078e3cff */
[----:B------:R0:W3:Y:S04]  /*136e0*/  @!P0 LDG.E.U8 R199, desc[UR40][R190.64] ;  /* 0x00000028bec78981 */ /* 0x0000e8000c1e1100 */
[----:B------:R-:W0:Y:S04]  /*136f0*/  LDL R190, [R1+0x2c4] ;  /* 0x0002c40001be7983 */ /* 0x000e280000100800 */
[----:B------:R-:W0:Y:S01]  /*13700*/  LDL R191, [R1+0x2c8] ;  /* 0x0002c80001bf7983 */ /* 0x000e220000100800 */
[----:B------:R-:W-:Y:S02]  /*13710*/  PRMT R202, RZ, 0x7610, R202 ;  /* 0x00007610ffca7816 */ /* 0x000fe400000000ca */
[----:B------:R-:W-:-:S02]  /*13720*/  PRMT R203, RZ, 0x7610, R203 ;  /* 0x00007610ffcb7816 */ /* 0x000fc400000000cb */
[----:B------:R-:W-:Y:S02]  /*13730*/  PRMT R206, RZ, 0x7610, R206 ;  /* 0x00007610ffce7816 */ /* 0x000fe400000000ce */
[----:B------:R-:W-:Y:S02]  /*13740*/  PRMT R208, RZ, 0x7610, R208 ;  /* 0x00007610ffd07816 */ /* 0x000fe400000000d0 */
[----:B0-----:R-:W-:-:S04]  /*13750*/  @!P0 LOP3.LUT R191, R191, R190, RZ, 0x3c, !PT ;  /* 0x000000bebfbf8212 */ /* 0x001fc800078e3cff */
[----:B------:R-:W-:-:S04]  /*13760*/  @!P0 LOP3.LUT R190, R191, R190, RZ, 0x3c, !PT ;  /* 0x000000bebfbe8212 */ /* 0x000fc800078e3cff */
[----:B------:R-:W-:-:S05]  /*13770*/  @!P0 LOP3.LUT R191, R191, R190, RZ, 0x3c, !PT ;  /* 0x000000bebfbf8212 */ /* 0x000fca00078e3cff */
[----:B------:R4:W3:Y:S02]  /*13780*/  @!P0 LDG.E.U8 R202, desc[UR40][R190.64] ;  /* 0x00000028beca8981 */ /* 0x0008e4000c1e1100 */
[----:B----4-:R-:W-:Y:S02]  /*13790*/  @!P0 IMAD.MOV.U32 R190, RZ, RZ, R249 ;  /* 0x000000ffffbe8224 */ /* 0x010fe400078e00f9 */
[----:B------:R-:W-:Y:S01]  /*137a0*/  @!P0 IMAD.MOV.U32 R191, RZ, RZ, R250 ;  /* 0x000000ffffbf8224 */ /* 0x000fe200078e00fa */
[----:B------:R-:W-:Y:S01]  /*137b0*/  PRMT R210, RZ, 0x7610, R210 ;  /* 0x00007610ffd27816 */ /* 0x000fe200000000d2 */
[----:B------:R-:W4:Y:S04]  /*137c0*/  LDL R250, [R1+0x104] ;  /* 0x0001040001fa7983 */ /* 0x000f280000100800 */
[----:B------:R2:W4:Y:S01]  /*137d0*/  @!P0 LDG.E.U8 R203, desc[UR40][R190.64] ;  /* 0x00000028becb8981 */ /* 0x000522000c1e1100 */
[----:B------:R-:W-:-:S03]  /*137e0*/  PRMT R211, RZ, 0x7610, R211 ;  /* 0x00007610ffd37816 */ /* 0x000fc600000000d3 */
[----:B------:R-:W4:Y:S01]  /*137f0*/  LDL R249, [R1+0x108] ;  /* 0x0001080001f97983 */ /* 0x000f220000100800 */
[----:B--2---:R-:W-:Y:S02]  /*13800*/  @!P0 IMAD.MOV.U32 R190, RZ, RZ, R4 ;  /* 0x000000ffffbe8224 */ /* 0x004fe400078e0004 */
        /* <DEDUP_REMOVED lines=34> */
[----:B------:R-:W4:Y:S04]  /*13a30*/  LDL R249, [R1+0x340] ;  /* 0x0003400001f97983 */ /* 0x000f280000100800 */
[----:B------:R2:W4:Y:S04]  /*13a40*/  @!P0 LDG.E.U8 R213, desc[UR40][R190.64] ;  /* 0x00000028bed58981 */ /* 0x000528000c1e1100 */
[----:B------:R-:W4:Y:S01]  /*13a50*/  LDL R250, [R1+0x33c] ;  /* 0x00033c0001fa7983 */ /* 0x000f220000100800 */
[----:B--2---:R-:W-:-:S02]  /*13a60*/  @!P0 IMAD.MOV.U32 R190, RZ, RZ, R4 ;  /* 0x000000ffffbe8224 */ /* 0x004fc400078e0004 */
[----:B------:R-:W-:Y:S01]  /*13a70*/  @!P0 IMAD.MOV.U32 R191, RZ, RZ, R5 ;  /* 0x000000ffffbf8224 */ /* 0x000fe200078e0005 */
[----:B------:R-:W2:Y:S04]  /*13a80*/  LDL R4, [R1+0x2fc] ;  /* 0x0002fc0001047983 */ /* 0x000ea80000100800 */
[----:B------:R3:W2:Y:S04]  /*13a90*/  @!P0 LDG.E.U8 R214, desc[UR40][R190.64] ;  /* 0x00000028bed68981 */ /* 0x0006a8000c1e1100 */
[----:B------:R-:W4:Y:S01]  /*13aa0*/  LDL R5, [R1+0x37c] ;  /* 0x00037c0001057983 */ /* 0x000f220000100800 */
[----:B---3--:R-:W-:-:S02]  /*13ab0*/  @!P0 IMAD.MOV.U32 R190, RZ, RZ, R2 ;  /* 0x000000ffffbe8224 */ /* 0x008fc400078e0002 */
[----:B------:R-:W-:Y:S01]  /*13ac0*/  @!P0 IMAD.MOV.U32 R191, RZ, RZ, R3 ;  /* 0x000000ffffbf8224 */ /* 0x000fe200078e0003 */
[----:B------:R-:W3:Y:S04]  /*13ad0*/  LDL R2, [R1+0x380] ;  /* 0x0003800001027983 */ /* 0x000ee80000100800 */
[----:B------:R0:W2:Y:S04]  /*13ae0*/  @!P0 LDG.E.U8 R215, desc[UR40][R190.64] ;  /* 0x00000028bed78981 */ /* 0x0000a8000c1e1100 */
[----:B------:R-:W2:Y:S04]  /*13af0*/  LDL R3, [R1+0x300] ;  /* 0x0003000001037983 */ /* 0x000ea80000100800 */
[----:B------:R1:W-:Y:S01]  /*13b00*/  STL [R1+0x890], R0 ;  /* 0x0008900001007387 */ /* 0x0003e20000100800 */
[----:B0-----:R-:W-:-:S02]  /*13b10*/  @!P0 IMAD.MOV.U32 R190, RZ, RZ, R0 ;  /* 0x000000ffffbe8224 */ /* 0x001fc400078e0000 */
[----:B------:R-:W-:-:S05]  /*13b20*/  @!P0 IMAD.MOV.U32 R191, RZ, RZ, R252 ;  /* 0x000000ffffbf8224 */ /* 0x000fca00078e00fc */
[----:B------:R0:W2:Y:S04]  /*13b30*/  @!P0 LDG.E.U8 R216, desc[UR40][R190.64] ;  /* 0x00000028bed88981 */ /* 0x0000a8000c1e1100 */
[----:B-1----:R-:W2:Y:S04]  /*13b40*/  LDL.LU R0, [R1+0x80] ;  /* 0x0000800001007983 */ /* 0x002ea80000300800 */
[----:B------:R1:W-:Y:S04]  /*13b50*/  STL [R1+0x88c], R252 ;  /* 0x00088cfc01007387 */ /* 0x0003e80000100800 */
[----:B-1----:R-:W2:Y:S04]  /*13b60*/  LDL.LU R252, [R1+0x7c] ;  /* 0x00007c0001fc7983 */ /* 0x002ea80000300800 */
[----:B------:R-:W0:Y:S04]  /*13b70*/  LDL R190, [R1+0x400] ;  /* 0x0004000001be7983 */ /* 0x000e280000100800 */
[----:B------:R-:W0:Y:S01]  /*13b80*/  LDL R191, [R1+0x404] ;  /* 0x0004040001bf7983 */ /* 0x000e220000100800 */
[----:B------:R-:W-:-:S02]  /*13b90*/  PRMT R217, RZ, 0x7610, R217 ;  /* 0x00007610ffd97816 */ /* 0x000fc400000000d9 */
[----:B0-----:R-:W-:-:S04]  /*13ba0*/  @!P0 LOP3.LUT R191, R191, R190, RZ, 0x3c, !PT ;  /* 0x000000bebfbf8212 */ /* 0x001fc800078e3cff */
[----:B------:R-:W-:-:S04]  /*13bb0*/  @!P0 LOP3.LUT R190, R191, R190, RZ, 0x3c, !PT ;  /* 0x000000bebfbe8212 */ /* 0x000fc800078e3cff */
[----:B------:R-:W-:-:S05]  /*13bc0*/  @!P0 LOP3.LUT R191, R191, R190, RZ, 0x3c, !PT ;  /* 0x000000bebfbf8212 */ /* 0x000fca00078e3cff */
[----:B------:R0:W2:Y:S04]  /*13bd0*/  @!P0 LDG.E.U8 R217, desc[UR40][R190.64] ;  /* 0x00000028bed98981 */ /* 0x0000a8000c1e1100 */
        /* <DEDUP_REMOVED lines=9> */
[----:B------:R3:W2:Y:S02]  /*13c70*/  @!P0 LDG.E.U8 R218, desc[UR40][R190.64] ;  /* 0x00000028beda8981 */ /* 0x0006a4000c1e1100 */
[----:B---3--:R-:W-:Y:S02]  /*13c80*/  @!P0 IMAD.MOV.U32 R190, RZ, RZ, R2 ;  /* 0x000000ffffbe8224 */ /* 0x008fe400078e0002 */
[----:B----4-:R-:W-:Y:S01]  /*13c90*/  @!P0 IMAD.MOV.U32 R191, RZ, RZ, R5 ;  /* 0x000000ffffbf8224 */ /* 0x010fe200078e0005 */
[----:B------:R-:W3:Y:S04]  /*13ca0*/  LDL R2, [R1+0x240] ;  /* 0x0002400001027983 */ /* 0x000ee80000100800 */
[----:B------:R0:W4:Y:S04]  /*13cb0*/  @!P0 LDG.E.U8 R219, desc[UR40][R190.64] ;  /* 0x00000028bedb8981 */ /* 0x000128000c1e1100 */
[----:B------:R-:W4:Y:S01]  /*13cc0*/  LDL R5, [R1+0x23c] ;  /* 0x00023c0001057983 */ /* 0x000f220000100800 */
[----:B0-----:R-:W-:-:S02]  /*13cd0*/  @!P0 IMAD.MOV.U32 R190, RZ, RZ, R249 ;  /* 0x000000ffffbe8224 */ /* 0x001fc400078e00f9 */
[----:B------:R-:W-:Y:S01]  /*13ce0*/  @!P0 IMAD.MOV.U32 R191, RZ, RZ, R250 ;  /* 0x000000ffffbf8224 */ /* 0x000fe200078e00fa */
[----:B------:R-:W4:Y:S04]  /*13cf0*/  LDL.LU R249, [R1+0x24] ;  /* 0x0000240001f97983 */ /* 0x000f280000300800 */
[----:B------:R2:W4:Y:S02]  /*13d00*/  @!P0 LDG.E.U8 R220, desc[UR40][R190.64] ;  /* 0x00000028bedc8981 */ /* 0x000524000c1e1100 */
[----:B--2---:R-:W-:Y:S02]  /*13d10*/  @!P0 IMAD.MOV.U32 R190, RZ, RZ, R3 ;  /* 0x000000ffffbe8224 */ /* 0x004fe400078e0003 */
[----:B------:R-:W-:Y:S02]  /*13d20*/  @!P0 IMAD.MOV.U32 R191, RZ, RZ, R4 ;  /* 0x000000ffffbf8224 */ /* 0x000fe400078e0004 */
[----:B------:R-:W2:Y:S04]  /*13d30*/  LDL R4, [R1+0x1c0] ;  /* 0x0001c00001047983 */ /* 0x000ea80000100800 */
[----:B------:R-:W2:Y:S04]  /*13d40*/  LDL.LU R250, [R1+0x28] ;  /* 0x0000280001fa7983 */ /* 0x000ea80000300800 */
[----:B------:R-:W2:Y:S04]  /*13d50*/  LDL.LU R3, [R1+0x2c] ;  /* 0x00002c0001037983 */ /* 0x000ea80000300800 */
[----:B------:R0:W2:Y:S04]  /*13d60*/  @!P0 LDG.E.U8 R221, desc[UR40][R190.64] ;  /* 0x00000028bedd8981 */ /* 0x0000a8000c1e1100 */
        /* <DEDUP_REMOVED lines=11> */
[----:B0-----:R-:W-:-:S04]  /*13e20*/  @!P0 LOP3.LUT R191, R191, R190, RZ, 0x3c, !PT ;  /* 0x000000bebfbf8212 */ /* 0x001fc800078e3cff */
[----:B------:R-:W-:-:S04]  /*13e30*/  @!P0 LOP3.LUT R190, R191, R190, RZ, 0x3c, !PT ;  /* 0x000000bebfbe8212 */ /* 0x000fc800078e3cff */
[----:B------:R-:W-:-:S05]  /*13e40*/  @!P0 LOP3.LUT R191, R191, R190, RZ, 0x3c, !PT ;  /* 0x000000bebfbf8212 */ /* 0x000fca00078e3cff */
[----:B------:R3:W2:Y:S02]  /*13e50*/  @!P0 LDG.E.U8 R223, desc[UR40][R190.64] ;  /* 0x00000028bedf8981 */ /* 0x0006a4000c1e1100 */
[----:B---3--:R-:W-:Y:S02]  /*13e60*/  @!P0 IMAD.MOV.U32 R190, RZ, RZ, R2 ;  /* 0x000000ffffbe8224 */ /* 0x008fe400078e0002 */
[----:B----4-:R-:W-:Y:S01]  /*13e70*/  @!P0 IMAD.MOV.U32 R191, RZ, RZ, R5 ;  /* 0x000000ffffbf8224 */ /* 0x010fe200078e0005 */
[----:B------:R-:W3:Y:S04]  /*13e80*/  LDL.LU R2, [R1+0x34] ;  /* 0x0000340001027983 */ /* 0x000ee80000300800 */
[----:B------:R-:W4:Y:S04]  /*13e90*/  LDL.LU R5, [R1+0x20] ;  /* 0x0000200001057983 */ /* 0x000f280000300800 */
[----:B------:R0:W4:Y:S04]  /*13ea0*/  @!P0 LDG.E.U8 R224, desc[UR40][R190.64] ;  /* 0x00000028bee08981 */ /* 0x000128000c1e1100 */
[----:B------:R-:W0:Y:S04]  /*13eb0*/  LDL R190, [R1+0x1fc] ;  /* 0x0001fc0001be7983 */ /* 0x000e280000100800 */
[----:B------:R-:W0:Y:S01]  /*13ec0*/  LDL R191, [R1+0x200] ;  /* 0x0002000001bf7983 */ /* 0x000e220000100800 */
[----:B------:R-:W-:-:S02]  /*13ed0*/  PRMT R225, RZ, 0x7610, R225 ;  /* 0x00007610ffe17816 */ /* 0x000fc400000000e1 */
[----:B0-----:R-:W-:-:S04]  /*13ee0*/  @!P0 LOP3.LUT R191, R191, R190, RZ, 0x3c, !PT ;  /* 0x000000bebfbf8212 */ /* 0x001fc800078e3cff */
[----:B------:R-:W-:-:S04]  /*13ef0*/  @!P0 LOP3.LUT R190, R191, R190, RZ, 0x3c, !PT ;  /* 0x000000bebfbe8212 */ /* 0x000fc800078e3cff */
[----:B------:R-:W-:-:S05]  /*13f00*/  @!P0 LOP3.LUT R191, R191, R190, RZ, 0x3c, !PT ;  /* 0x000000bebfbf8212 */ /* 0x000fca00078e3cff */
[----:B------:R2:W4:Y:S04]  /*13f10*/  @!P0 LDG.E.U8 R225, desc[UR40][R190.64] ;  /* 0x00000028bee18981 */ /* 0x000528000c1e1100 */
[----:B------:R-:W3:Y:S01]  /*13f20*/  LDL R191, [R1+0x1bc] ;  /* 0x0001bc0001bf7983 */ /* 0x000ee20000100800 */
[----:B------:R-:W-:Y:S01]  /*13f30*/  PRMT R228, RZ, 0x7610, R228 ;  /* 0x00007610ffe47816 */ /* 0x000fe200000000e4 */
[----:B--2---:R-:W-:-:S05]  /*13f40*/  @!P0 IMAD.MOV.U32 R190, RZ, RZ, R4 ;  /* 0x000000ffffbe8224 */ /* 0x004fca00078e0004 */
[----:B---3--:R0:W2:Y:S04]  /*13f50*/  @!P0 LDG.E.U8 R228, desc[UR40][R190.64] ;  /* 0x00000028bee48981 */ /* 0x0080a8000c1e1100 */
[----:B------:R-:W0:Y:S04]  /*13f60*/  LDL R190, [R1+0x17c] ;  /* 0x00017c0001be7983 */ /* 0x000e280000100800 */
[----:B------:R-:W0:Y:S01]  /*13f70*/  LDL R191, [R1+0x180] ;  /* 0x0001800001bf7983 */ /* 0x000e220000100800 */
[----:B------:R-:W-:Y:S01]  /*13f80*/  PRMT R231, RZ, 0x7610, R231 ;  /* 0x00007610ffe77816 */ /* 0x000fe200000000e7 */
[----:B------:R-:W1:Y:S01]  /*13f90*/  S2R R4, SR_TID.X ;  /* 0x0000000000047919 */ /* 0x000e620000002100 */
[----:B0-----:R-:W-:-:S04]  /*13fa0*/  @!P0 LOP3.LUT R191, R191, R190, RZ, 0x3c, !PT ;  /* 0x000000bebfbf8212 */ /* 0x001fc800078e3cff */
[----:B------:R-:W-:-:S04]  /*13fb0*/  @!P0 LOP3.LUT R190, R191, R190, RZ, 0x3c, !PT ;  /* 0x000000bebfbe8212 */ /* 0x000fc800078e3cff */
[----:B------:R-:W-:-:S05]  /*13fc0*/  @!P0 LOP3.LUT R191, R191, R190, RZ, 0x3c, !PT ;  /* 0x000000bebfbf8212 */ /* 0x000fca00078e3cff */
[----:B------:R0:W3:Y:S04]  /*13fd0*/  @!P0 LDG.E.U8 R231, desc[UR40][R190.64] ;  /* 0x00000028bee78981 */ /* 0x0000e8000c1e1100 */
[----:B------:R-:W0:Y:S04]  /*13fe0*/  LDL R190, [R1+0x13c] ;  /* 0x00013c0001be7983 */ /* 0x000e280000100800 */
[----:B------:R-:W0:Y:S01]  /*13ff0*/  LDL R191, [R1+0x140] ;  /* 0x0001400001bf7983 */ /* 0x000e220000100800 */
[----:B-1----:R-:W-:Y:S02]  /*14000*/  LOP3.LUT R4, R4, 0x7f, RZ, 0xc0, !PT ;  /* 0x0000007f04047812 */ /* 0x002fe400078ec0ff */
[----:B------:R-:W-:-:S03]  /*14010*/  PRMT R233, RZ, 0x7610, R233 ;  /* 0x00007610ffe97816 */ /* 0x000fc600000000e9 */
[----:B------:R1:W-:Y:S04]  /*14020*/  STS.U8 [R4+UR8+0x4000], R249 ;  /* 0x004000f904007988 */ /* 0x0003e80008000008 */
[----:B-1----:R-:W2:Y:S01]  /*14030*/  LDL.LU R249, [R1+0x8c0] ;  /* 0x0008c00001f97983 */ /* 0x002ea20000300800 */
[----:B0-----:R-:W-:-:S04]  /*14040*/  @!P0 LOP3.LUT R191, R191, R190, RZ, 0x3c, !PT ;  /* 0x000000bebfbf8212 */ /* 0x001fc800078e3cff */
[----:B------:R-:W-:-:S04]  /*14050*/  @!P0 LOP3.LUT R190, R191, R190, RZ, 0x3c, !PT ;  /* 0x000000bebfbe8212 */ /* 0x000fc800078e3cff */
[----:B------:R-:W-:-:S05]  /*14060*/  @!P0 LOP3.LUT R191, R191, R190, RZ, 0x3c, !PT ;  /* 0x000000bebfbf8212 */ /* 0x000fca00078e3cff */
[----:B------:R0:W3:Y:S04]  /*14070*/  @!P0 LDG.E.U8 R233, desc[UR40][R190.64] ;  /* 0x00000028bee98981 */ /* 0x0000e8000c1e1100 */
[----:B------:R-:W0:Y:S04]  /*14080*/  LDL R190, [R1+0xfc] ;  /* 0x0000fc0001be7983 */ /* 0x000e280000100800 */
[----:B------:R-:W0:Y:S01]  /*14090*/  LDL R191, [R1+0x100] ;  /* 0x0001000001bf7983 */ /* 0x000e220000100800 */
        /* <DEDUP_REMOVED lines=11> */
[----:B-1----:R-:W2:Y:S04]  /*14150*/  LDL.LU R4, [R1+0x8b8] ;  /* 0x0008b80001047983 */ /* 0x002ea80000300800 */
[----:B------:R-:W3:Y:S01]  /*14160*/  LDL.LU R3, [R1+0x8b4] ;  /* 0x0008b40001037983 */ /* 0x000ee20000300800 */
[----:B0-----:R-:W-:-:S04]  /*14170*/  @!P0 LOP3.LUT R191, R191, R190, RZ, 0x3c, !PT ;  /* 0x000000bebfbf8212 */ /* 0x001fc800078e3cff */
[----:B------:R-:W-:-:S04]  /*14180*/  @!P0 LOP3.LUT R190, R191, R190, RZ, 0x3c, !PT ;  /* 0x000000bebfbe8212 */ /* 0x000fc800078e3cff */
[----:B------:R-:W-:-:S05]  /*14190*/  @!P0 LOP3.LUT R191, R191, R190, RZ, 0x3c, !PT ;  /* 0x000000bebfbf8212 */ /* 0x000fca00078e3cff */
[----:B------:R0:W2:Y:S04]  /*141a0*/  @!P0 LDG.E.U8 R240, desc[UR40][R190.64] ;  /* 0x00000028bef08981 */ /* 0x0000a8000c1e1100 */
[----:B------:R-:W4:Y:S01]  /*141b0*/  LDL.LU R191, [R1+0x30] ;  /* 0x0000300001bf7983 */ /* 0x000f220000300800 */
[----:B0-----:R-:W0:Y:S01]  /*141c0*/  S2R R190, SR_TID.X ;  /* 0x0000000000be7919 */ /* 0x001e220000002100 */
[----:B------:R-:W-:Y:S02]  /*141d0*/  PRMT R251, RZ, 0x7610, R251 ;  /* 0x00007610fffb7816 */ /* 0x000fe400000000fb */
[----:B0-----:R-:W-:-:S05]  /*141e0*/  LOP3.LUT R190, R190, 0x7f, RZ, 0xc0, !PT ;  /* 0x0000007fbebe7812 */ /* 0x001fca00078ec0ff */
[----:B----4-:R0:W-:Y:S02]  /*141f0*/  STS.U8 [R190+UR8+0x4c00], R191 ;  /* 0x004c00bfbe007988 */ /* 0x0101e40008000008 */
[----:B0-----:R-:W-:Y:S02]  /*14200*/  @!P0 IMAD.MOV.U32 R190, RZ, RZ, R0 ;  /* 0x000000ffffbe8224 */ /* 0x001fe400078e0000 */
[----:B------:R-:W-:-:S05]  /*14210*/  @!P0 IMAD.MOV.U32 R191, RZ, RZ, R252 ;  /* 0x000000ffffbf8224 */ /* 0x000fca00078e00fc */
[----:B------:R0:W4:Y:S02]  /*14220*/  @!P0 LDG.E.U8 R251, desc[UR40][R190.64] ;  /* 0x00000028befb8981 */ /* 0x000124000c1e1100 */
[----:B0-----:R-:W0:Y:S02]  /*14230*/  S2R R191, SR_TID.X ;  /* 0x0000000000bf7919 */ /* 0x001e240000002100 */
[----:B------:R-:W3:Y:S01]  /*14240*/  LDL.LU R190, [R1+0x1c] ;  /* 0x00001c0001be7983 */ /* 0x000ee20000300800 */
[----:B0-----:R-:W-:-:S05]  /*14250*/  LOP3.LUT R191, R191, 0x7f, RZ, 0xc0, !PT ;  /* 0x0000007fbfbf7812 */ /* 0x001fca00078ec0ff */
[----:B------:R0:W-:Y:S04]  /*14260*/  STS.U8 [R191+UR8+0x5000], R2 ;  /* 0x00500002bf007988 */ /* 0x0001e80008000008 */
[----:B------:R1:W-:Y:S04]  /*14270*/  STS.U8 [R191+UR8+0x5400], R5 ;  /* 0x00540005bf007988 */ /* 0x0003e80008000008 */
[----:B0-----:R-:W2:Y:S04]  /*14280*/  LDL.LU R2, [R1+0x8b0] ;  /* 0x0008b00001027983 */ /* 0x001ea80000300800 */
[----:B-1----:R-:W4:Y:S04]  /*14290*/  LDL.LU R5, [R1+0x8ac] ;  /* 0x0008ac0001057983 */ /* 0x002f280000300800 */
[----:B---3--:R-:W-:Y:S04]  /*142a0*/  STS.U8 [R191+UR8+0x5800], R190 ;  /* 0x005800bebf007988 */ /* 0x008fe80008000008 */
[----:B----4-:R0:W-:Y:S04]  /*142b0*/  STS.U8 [R191+UR8+0x5c00], R5 ;  /* 0x005c0005bf007988 */ /* 0x0101e80008000008 */
[----:B0-----:R-:W3:Y:S01]  /*142c0*/  LDL.LU R5, [R1+0x8a8] ;  /* 0x0008a80001057983 */ /* 0x001ee20000300800 */
[----:B------:R-:W0:Y:S03]  /*142d0*/  S2R R190, SR_TID.X ;  /* 0x0000000000be7919 */ /* 0x000e260000002100 */
[----:B--2---:R1:W-:Y:S04]  /*142e0*/  STS.U8 [R191+UR8+0x6000], R2 ;  /* 0x00600002bf007988 */ /* 0x0043e80008000008 */
[----:B------:R-:W-:Y:S04]  /*142f0*/  STS.U8 [R191+UR8+0x6400], R3 ;  /* 0x00640003bf007988 */ /* 0x000fe80008000008 */
[----:B------:R-:W-:Y:S04]  /*14300*/  STS.U8 [R191+UR8+0x6800], R4 ;  /* 0x00680004bf007988 */ /* 0x000fe80008000008 */
[----:B------:R2:W-:Y:S04]  /*14310*/  STS.U8 [R191+UR8+0x6c00], R250 ;  /* 0x006c00fabf007988 */ /* 0x0005e80008000008 */
[----:B-1----:R-:W4:Y:S01]  /*14320*/  LDL.LU R2, [R1+0x8a4] ;  /* 0x0008a40001027983 */ /* 0x002f220000300800 */
[----:B--2---:R-:W1:Y:S01]  /*14330*/  S2R R250, SR_TID.X ;  /* 0x0000000000fa7919 */ /* 0x004e620000002100 */
[----:B0-----:R-:W-:-:S02]  /*14340*/  LOP3.LUT R190, R190, 0x7f, RZ, 0xc0, !PT ;  /* 0x0000007fbebe7812 */ /* 0x001fc400078ec0ff */
[----:B------:R0:W-:Y:S04]  /*14350*/  STS.U8 [R191+UR8+0x7000], R249 ;  /* 0x007000f9bf007988 */ /* 0x0001e80008000008 */
[----:B------:R-:W-:Y:S04]  /*14360*/  STS.U8 [R191+UR8+0x7400], R248 ;  /* 0x007400f8bf007988 */ /* 0x000fe80008000008 */
[----:B------:R-:W2:Y:S01]  /*14370*/  LDL.LU R3, [R1+0x8a0] ;  /* 0x0008a00001037983 */ /* 0x000ea20000300800 */
[----:B0-----:R-:W-:-:S03]  /*14380*/  LOP3.LUT R249, R190, 0x10, RZ, 0x3c, !PT ;  /* 0x00000010bef97812 */ /* 0x001fc600078e3cff */
[----:B------:R-:W-:Y:S04]  /*14390*/  STS.U8 [R191+UR8+0x7800], R247 ;  /* 0x007800f7bf007988 */ /* 0x000fe80008000008 */
        /* <DEDUP_REMOVED lines=8> */
[----:B------:R-:W-:Y:S01]  /*14420*/  STS.U8 [R249+UR8+0x5c80], R229 ;  /* 0x005c80e5f9007988 */ /* 0x000fe20008000008 */
[----:B-1----:R-:W-:-:S03]  /*14430*/  LOP3.LUT R250, R250, 0x7f, RZ, 0xc0, !PT ;  /* 0x0000007ffafa7812 */ /* 0x002fc600078ec0ff */
[----:B------:R-:W-:Y:S04]  /*14440*/  STS.U8 [R249+UR8+0x6080], R227 ;  /* 0x006080e3f9007988 */ /* 0x000fe80008000008 */
[----:B------:R-:W-:Y:S04]  /*14450*/  STS.U8 [R249+UR8+0x6480], R226 ;  /* 0x006480e2f9007988 */ /* 0x000fe80008000008 */
[----:B------:R-:W-:Y:S04]  /*14460*/  STS.U8 [R249+UR8+0x6880], R209 ;  /* 0x006880d1f9007988 */ /* 0x000fe80008000008 */
[----:B------:R-:W-:Y:S04]  /*14470*/  STS.U8 [R249+UR8+0x6c80], R207 ;  /* 0x006c80cff9007988 */ /* 0x000fe80008000008 */
[----:B------:R-:W-:Y:S01]  /*14480*/  STS.U8 [R249+UR8+0x7080], R205 ;  /* 0x007080cdf9007988 */ /* 0x000fe20008000008 */
[----:B------:R-:W-:-:S03]  /*14490*/  LOP3.LUT R190, R250, 0x20, RZ, 0x3c, !PT ;  /* 0x00000020fabe7812 */ /* 0x000fc600078e3cff */
[----:B------:R-:W-:Y:S04]  /*144a0*/  STS.U8 [R249+UR8+0x7480], R204 ;  /* 0x007480ccf9007988 */ /* 0x000fe80008000008 */
[----:B------:R-:W-:Y:S04]  /*144b0*/  STS.U8 [R249+UR8+0x7880], R201 ;  /* 0x007880c9f9007988 */ /* 0x000fe80008000008 */
[----:B------:R0:W-:Y:S04]  /*144c0*/  STS.U8 [R249+UR8+0x7c80], R200 ;  /* 0x007c80c8f9007988 */ /* 0x0001e80008000008 */
[----:B------:R-:W4:Y:S01]  /*144d0*/  LDL.LU R4, [R1+0x89c] ;  /* 0x00089c0001047983 */ /* 0x000f220000300800 */
[----:B0-----:R-:W-:-:S02]  /*144e0*/  LOP3.LUT R249, R250, 0x30, RZ, 0x3c, !PT ;  /* 0x00000030faf97812 */ /* 0x001fc400078e3cff */
[----:B------:R-:W0:Y:S01]  /*144f0*/  S2R R250, SR_TID.X ;  /* 0x0000000000fa7919 */ /* 0x000e220000002100 */
        /* <DEDUP_REMOVED lines=15> */
[----:B------:R1:W-:Y:S04]  /*145f0*/  STS.U8 [R190+UR8+0x7d00], R153 ;  /* 0x007d0099be007988 */ /* 0x0003e80008000008 */
[----:B------:R-:W-:Y:S04]  /*14600*/  STS.U8 [R249+UR8+0x4180], R197 ;  /* 0x004180c5f9007988 */ /* 0x000fe80008000008 */
[----:B------:R-:W-:Y:S04]  /*14610*/  STS.U8 [R249+UR8+0x4580], R195 ;  /* 0x004580c3f9007988 */ /* 0x000fe80008000008 */
[----:B------:R-:W-:Y:S04]  /*14620*/  STS.U8 [R249+UR8+0x4980], R152 ;  /* 0x00498098f9007988 */ /* 0x000fe80008000008 */
[----:B------:R-:W-:Y:S01]  /*14630*/  STS.U8 [R249+UR8+0x4d80], R23 ;  /* 0x004d8017f9007988 */ /* 0x000fe20008000008 */
[----:B0-----:R-:W-:-:S03]  /*14640*/  LOP3.LUT R250, R250, 0x7f, RZ, 0xc0, !PT ;  /* 0x0000007ffafa7812 */ /* 0x001fc600078ec0ff */
        /* <DEDUP_REMOVED lines=20> */
[----:B------:R-:W-:Y:S01]  /*14790*/  STS.U8 [R190+UR8+0x5e00], R160 ;  /* 0x005e00a0be007988 */ /* 0x000fe20008000008 */
[----:B------:R-:W-:-:S03]  /*147a0*/  LOP3.LUT R154, R250, 0x50, RZ, 0x3c, !PT ;  /* 0x00000050fa9a7812 */ /* 0x000fc600078e3cff */
        /* <DEDUP_REMOVED lines=42> */
[----:B---3--:R0:W-:Y:S04]  /*14a50*/  STS.U8 [R7+UR8+0x7f80], R5 ;  /* 0x007f800507007988 */ /* 0x0081e80008000008 */
[----:B0-----:R-:W3:Y:S04]  /*14a60*/  LDL.LU R5, [R1+0x898] ;  /* 0x0008980001057983 */ /* 0x001ee80000300800 */
[----:B------:R-:W2:Y:S04]  /*14a70*/  LDL R6, [R1+0x85c] ;  /* 0x00085c0001067983 */ /* 0x000ea80000100800 */
[----:B------:R-:W4:Y:S04]  /*14a80*/  LDL.LU R246, [R1+0x81c] ;  /* 0x00081c0001f67983 */ /* 0x000f280000300800 */
        /* <DEDUP_REMOVED lines=8> */
[----:B------:R-:W4:Y:S01]  /*14b10*/  LDL.LU R190, [R1+0x7dc] ;  /* 0x0007dc0001be7983 */ /* 0x000f220000300800 */
[----:B---3--:R-:W-:-:S05]  /*14b20*/  VIADD R5, R5, 0x1 ;  /* 0x0000000105057836 */ /* 0x008fca0000000000 */
[----:B------:R0:W-:Y:S01]  /*14b30*/  STL [R1+0x38], R5 ;  /* 0x0000380501007387 */ /* 0x0001e20000100800 */
[----:B--2---:R-:W-:Y:S02]  /*14b40*/  ISETP.NE.U32.AND P0, PT, R5, R6, PT ;  /* 0x000000060500720c */ /* 0x004fe40003f05070 */
[----:B0-----:R-:W0:Y:S02]  /*14b50*/  LDC R5, c[0x0][0x238] ;  /* 0x00008e00ff057b82 */ /* 0x001e240000000800 */
[----:B0-----:R-:W-:-:S05]  /*14b60*/  IMAD.SHL.U32 R5, R5, 0x80, RZ ;  /* 0x0000008005057824 */ /* 0x001fca00078e00ff */
[----:B------:R-:W-:-:S05]  /*14b70*/  IADD3 R3, P4, R5, R3, RZ ;  /* 0x0000000305037210 */ /* 0x000fca0007f9e0ff */
[----:B------:R0:W-:Y:S04]  /*14b80*/  STL [R1+0x814], R3 ;  /* 0x0008140301007387 */ /* 0x0001e80000100800 */
[----:B0-----:R-:W2:Y:S01]  /*14b90*/  LDL.LU R3, [R1+0x894] ;  /* 0x0008940001037983 */ /* 0x001ea20000300800 */
[C---:B----4-:R-:W-:Y:S02]  /*14ba0*/  IADD3 R246, P3, R5.reuse, R246, RZ ;  /* 0x000000f605f67210 */ /* 0x050fe40007f7e0ff */
[C---:B------:R-:W-:Y:S02]  /*14bb0*/  IADD3 R191, P6, R5.reuse, R191, RZ ;  /* 0x000000bf05bf7210 */ /* 0x040fe40007fde0ff */
[C---:B------:R-:W-:Y:S01]  /*14bc0*/  IADD3 R249, P5, R5.reuse, R249, RZ ;  /* 0x000000f905f97210 */ /* 0x040fe20007fbe0ff */
[----:B------:R0:W-:Y:S01]  /*14bd0*/  STL [R1+0x81c], R246 ;  /* 0x00081cf601007387 */ /* 0x0001e20000100800 */
[----:B------:R-:W-:-:S03]  /*14be0*/  IADD3 R2, P1, R5, R2, RZ ;  /* 0x0000000205027210 */ /* 0x000fc60007f3e0ff */
[----:B0-----:R-:W3:Y:S04]  /*14bf0*/  LDL.LU R246, [R1+0x800] ;  /* 0x0008000001f67983 */ /* 0x001ee80000300800 */
[----:B------:R0:W-:Y:S04]  /*14c00*/  STL [R1+0x804], R191 ;  /* 0x000804bf01007387 */ /* 0x0001e80000100800 */
[----:B------:R1:W-:Y:S04]  /*14c10*/  STL [R1+0x80c], R249 ;  /* 0x00080cf901007387 */ /* 0x0003e80000100800 */
[----:B0-----:R-:W4:Y:S04]  /*14c20*/  LDL.LU R191, [R1+0x7d4] ;  /* 0x0007d40001bf7983 */ /* 0x001f280000300800 */
[----:B------:R0:W-:Y:S04]  /*14c30*/  STL [R1+0x7fc], R2 ;  /* 0x0007fc0201007387 */ /* 0x0001e80000100800 */
[----:B------:R-:W4:Y:S04]  /*14c40*/  LDL.LU R245, [R1+0x7f8] ;  /* 0x0007f80001f57983 */ /* 0x000f280000300800 */
[----:B-1----:R-:W4:Y:S01]  /*14c50*/  LDL.LU R249, [R1+0x7cc] ;  /* 0x0007cc0001f97983 */ /* 0x002f220000300800 */
[----:B------:R-:W-:-:S02]  /*14c60*/  IADD3 R4, P2, R5, R4, RZ ;  /* 0x0000000405047210 */ /* 0x000fc40007f5e0ff */
[----:B0-----:R-:W-:-:S05]  /*14c70*/  SHF.R.S32.HI R2, RZ, 0x1f, R5 ;  /* 0x0000001fff027819 */ /* 0x001fca0000011405 */
[C---:B------:R-:W-:Y:S01]  /*14c80*/  IMAD.X R243, R2.reuse, 0x1, R243, P3 ;  /* 0x0000000102f37824 */ /* 0x040fe200018e06f3 */
[C---:B------:R-:W-:Y:S01]  /*14c90*/  IADD3 R244, P3, R5.reuse, R244, RZ ;  /* 0x000000f405f47210 */ /* 0x040fe20007f7e0ff */
[C---:B------:R-:W-:Y:S01]  /*14ca0*/  IMAD.X R247, R2.reuse, 0x1, R247, P4 ;  /* 0x0000000102f77824 */ /* 0x040fe200020e06f7 */
[C---:B------:R-:W-:Y:S01]  /*14cb0*/  IADD3 R250, P4, R5.reuse, R250, RZ ;  /* 0x000000fa05fa7210 */ /* 0x040fe20007f9e0ff */
[C---:B------:R-:W-:Y:S01]  /*14cc0*/  IMAD.X R248, R2.reuse, 0x1, R248, P5 ;  /* 0x0000000102f87824 */ /* 0x040fe200028e06f8 */
[C---:B------:R-:W-:Y:S01]  /*14cd0*/  IADD3 R190, P5, R5.reuse, R190, RZ ;  /* 0x000000be05be7210 */ /* 0x040fe20007fbe0ff */
[----:B--2---:R-:W-:Y:S01]  /*14ce0*/  IMAD.X R3, R2, 0x1, R3, P2 ;  /* 0x0000000102037824 */ /* 0x004fe200010e0603 */
[----:B------:R-:W-:-:S05]  /*14cf0*/  IADD3 R242, P2, R5, R242, RZ ;  /* 0x000000f205f27210 */ /* 0x000fca0007f5e0ff */
[----:B------:R-:W-:Y:S04]  /*14d00*/  STL [R1+0x7f4], R242 ;  /* 0x0007f4f201007387 */ /* 0x000fe80000100800 */
[----:B------:R-:W-:Y:S04]  /*14d10*/  STL [R1+0x818], R243 ;  /* 0x000818f301007387 */ /* 0x000fe80000100800 */
[----:B------:R-:W2:Y:S04]  /*14d20*/  LDL.LU R235, [R1+0x7f0] ;  /* 0x0007f00001eb7983 */ /* 0x000ea80000300800 */
[----:B------:R-:W-:Y:S04]  /*14d30*/  STL [R1+0x7ec], R244 ;  /* 0x0007ecf401007387 */ /* 0x000fe80000100800 */
[----:B------:R-:W2:Y:S04]  /*14d40*/  LDL.LU R236, [R1+0x7c4] ;  /* 0x0007c40001ec7983 */ /* 0x000ea80000300800 */
[----:B------:R-:W-:Y:S04]  /*14d50*/  STL [R1+0x810], R247 ;  /* 0x000810f701007387 */ /* 0x000fe80000100800 */
[----:B------:R-:W2:Y:S04]  /*14d60*/  LDL.LU R200, [R1+0x7e8] ;  /* 0x0007e80001c87983 */ /* 0x000ea80000300800 */
[----:B------:R0:W-:Y:S04]  /*14d70*/  STL [R1+0x7e4], R250 ;  /* 0x0007e4fa01007387 */ /* 0x0001e80000100800 */
[----:B------:R-:W2:Y:S04]  /*14d80*/  LDL.LU R201, [R1+0x7bc] ;  /* 0x0007bc0001c97983 */ /* 0x000ea80000300800 */
[----:B------:R-:W2:Y:S04]  /*14d90*/  LDL.LU R204, [R1+0x7e0] ;  /* 0x0007e00001cc7983 */ /* 0x000ea80000300800 */
[----:B0-----:R-:W2:Y:S04]  /*14da0*/  LDL.LU R250, [R1+0x7b4] ;  /* 0x0007b40001fa7983 */ /* 0x001ea80000300800 */
[----:B------:R-:W2:Y:S04]  /*14db0*/  LDL.LU R205, [R1+0x7d8] ;  /* 0x0007d80001cd7983 */ /* 0x000ea80000300800 */
[----:B------:R-:W2:Y:S04]  /*14dc0*/  LDL.LU R207, [R1+0x7ac] ;  /* 0x0007ac0001cf7983 */ /* 0x000ea80000300800 */
[----:B------:R0:W-:Y:S04]  /*14dd0*/  STL [R1+0x808], R248 ;  /* 0x000808f801007387 */ /* 0x0001e80000100800 */
[----:B0-----:R-:W2:Y:S04]  /*14de0*/  LDL.LU R248, [R1+0x7d0] ;  /* 0x0007d00001f87983 */ /* 0x001ea80000300800 */
[----:B------:R-:W2:Y:S04]  /*14df0*/  LDL.LU R209, [R1+0x7a4] ;  /* 0x0007a40001d17983 */ /* 0x000ea80000300800 */
[----:B------:R-:W2:Y:S04]  /*14e00*/  LDL.LU R226, [R1+0x7c8] ;  /* 0x0007c80001e27983 */ /* 0x000ea80000300800 */
[----:B------:R-:W2:Y:S04]  /*14e10*/  LDL.LU R227, [R1+0x79c] ;  /* 0x00079c0001e37983 */ /* 0x000ea80000300800 */
[----:B------:R0:W-:Y:S04]  /*14e20*/  STL [R1+0x7dc], R190 ;  /* 0x0007dcbe01007387 */ /* 0x0001e80000100800 */
[----:B------:R-:W2:Y:S04]  /*14e30*/  LDL.LU R229, [R1+0x7c0] ;  /* 0x0007c00001e57983 */ /* 0x000ea80000300800 */
[----:B------:R-:W2:Y:S04]  /*14e40*/  LDL.LU R237, [R1+0x794] ;  /* 0x0007940001ed7983 */ /* 0x000ea80000300800 */
[----:B------:R-:W2:Y:S01]  /*14e50*/  LDL.LU R238, [R1+0x7b8] ;  /* 0x0007b80001ee7983 */ /* 0x000ea20000300800 */
[----:B---3--:R-:W-:-:S03]  /*14e60*/  IMAD.X R246, R2, 0x1, R246, P6 ;  /* 0x0000000102f67824 */ /* 0x008fc600030e06f6 */
[----:B------:R-:W3:Y:S04]  /*14e70*/  LDL.LU R241, [R1+0x78c] ;  /* 0x00078c0001f17983 */ /* 0x000ee80000300800 */
[----:B------:R-:W3:Y:S01]  /*14e80*/  LDL.LU R247, [R1+0x7b0] ;  /* 0x0007b00001f77983 */ /* 0x000ee20000300800 */
[----:B----4-:R-:W-:-:S03]  /*14e90*/  IADD3 R191, P6, R5, R191, RZ ;  /* 0x000000bf05bf7210 */ /* 0x010fc60007fde0ff */
[----:B0-----:R-:W4:Y:S04]  /*14ea0*/  LDL.LU R190, [R1+0x784] ;  /* 0x0007840001be7983 */ /* 0x001f280000300800 */
[----:B------:R0:W-:Y:S01]  /*14eb0*/  STL [R1+0x800], R246 ;  /* 0x000800f601007387 */ /* 0x0001e20000100800 */
[C---:B------:R-:W-:Y:S01]  /*14ec0*/  IMAD.X R245, R2.reuse, 0x1, R245, P1 ;  /* 0x0000000102f57824 */ /* 0x040fe200008e06f5 */
[C---:B------:R-:W-:Y:S02]  /*14ed0*/  IADD3 R249, P1, R5.reuse, R249, RZ ;  /* 0x000000f905f97210 */ /* 0x040fe40007f3e0ff */
[----:B0-----:R-:W4:Y:S04]  /*14ee0*/  LDL.LU R246, [R1+0x7a8] ;  /* 0x0007a80001f67983 */ /* 0x001f280000300800 */
[----:B------:R0:W-:Y:S04]  /*14ef0*/  STL [R1+0x7d4], R191 ;  /* 0x0007d4bf01007387 */ /* 0x0001e80000100800 */
[----:B0-----:R-:W4:Y:S04]  /*14f00*/  LDL.LU R191, [R1+0x77c] ;  /* 0x00077c0001bf7983 */ /* 0x001f280000300800 */
[----:B------:R-:W4:Y:S04]  /*14f10*/  LDL.LU R242, [R1+0x7a0] ;  /* 0x0007a00001f27983 */ /* 0x000f280000300800 */
[----:B------:R-:W4:Y:S04]  /*14f20*/  LDL.LU R243, [R1+0x774] ;  /* 0x0007740001f37983 */ /* 0x000f280000300800 */
[----:B------:R0:W-:Y:S04]  /*14f30*/  STL [R1+0x7f8], R245 ;  /* 0x0007f8f501007387 */ /* 0x0001e80000100800 */
[----:B------:R-:W4:Y:S04]  /*14f40*/  LDL.LU R244, [R1+0x798] ;  /* 0x0007980001f47983 */ /* 0x000f280000300800 */
[----:B------:R1:W-:Y:S04]  /*14f50*/  STL [R1+0x7cc], R249 ;  /* 0x0007ccf901007387 */ /* 0x0003e80000100800 */
[----:B0-----:R-:W4:Y:S04]  /*14f60*/  LDL.LU R245, [R1+0x76c] ;  /* 0x00076c0001f57983 */ /* 0x001f280000300800 */
[----:B-1----:R-:W4:Y:S01]  /*14f70*/  LDL.LU R249, [R1+0x790] ;  /* 0x0007900001f97983 */ /* 0x002f220000300800 */
[----:B--2---:R-:W-:Y:S01]  /*14f80*/  IMAD.X R235, R2, 0x1, R235, P2 ;  /* 0x0000000102eb7824 */ /* 0x004fe200010e06eb */
[----:B------:R-:W-:-:S04]  /*14f90*/  IADD3 R236, P2, R5, R236, RZ ;  /* 0x000000ec05ec7210 */ /* 0x000fc80007f5e0ff */
[----:B------:R-:W-:Y:S01]  /*14fa0*/  STL [R1+0x7f0], R235 ;  /* 0x0007f0eb01007387 */ /* 0x000fe20000100800 */
[----:B------:R-:W-:-:S03]  /*14fb0*/  IMAD.X R200, R2, 0x1, R200, P3 ;  /* 0x0000000102c87824 */ /* 0x000fc600018e06c8 */
[----:B------:R-:W-:Y:S04]  /*14fc0*/  STL [R1+0x7c4], R236 ;  /* 0x0007c4ec01007387 */ /* 0x000fe80000100800 */
[----:B------:R-:W-:Y:S01]  /*14fd0*/  STL [R1+0x7e8], R200 ;  /* 0x0007e8c801007387 */ /* 0x000fe20000100800 */
[C---:B------:R-:W-:Y:S01]  /*14fe0*/  IADD3 R201, P3, R5.reuse, R201, RZ ;  /* 0x000000c905c97210 */ /* 0x040fe20007f7e0ff */
[----:B------:R-:W-:Y:S01]  /*14ff0*/  IMAD.X R204, R2, 0x1, R204, P4 ;  /* 0x0000000102cc7824 */ /* 0x000fe200020e06cc */
[----:B------:R-:W-:-:S05]  /*15000*/  IADD3 R250, P4, R5, R250, RZ ;  /* 0x000000fa05fa7210 */ /* 0x000fca0007f9e0ff */
[----:B------:R0:W-:Y:S01]  /*15010*/  STL [R1+0x7b4], R250 ;  /* 0x0007b4fa01007387 */ /* 0x0001e20000100800 */
[----:B------:R-:W-:-:S03]  /*15020*/  IMAD.X R205, R2, 0x1, R205, P5 ;  /* 0x0000000102cd7824 */ /* 0x000fc600028e06cd */
[----:B------:R-:W-:Y:S04]  /*15030*/  STL [R1+0x7bc], R201 ;  /* 0x0007bcc901007387 */ /* 0x000fe80000100800 */
[----:B0-----:R-:W2:Y:S01]  /*15040*/  LDL.LU R250, [R1+0x764] ;  /* 0x0007640001fa7983 */ /* 0x001ea20000300800 */
[C---:B------:R-:W-:Y:S01]  /*15050*/  IADD3 R207, P5, R5.reuse, R207, RZ ;  /* 0x000000cf05cf7210 */ /* 0x040fe20007fbe0ff */
[----:B------:R-:W-:Y:S02]  /*15060*/  IMAD.X R248, R2, 0x1, R248, P6 ;  /* 0x0000000102f87824 */ /* 0x000fe400030e06f8 */
[----:B------:R-:W-:Y:S01]  /*15070*/  STL [R1+0x7e0], R204 ;  /* 0x0007e0cc01007387 */ /* 0x000fe20000100800 */
[----:B------:R-:W-:-:S03]  /*15080*/  IADD3 R209, P6, R5, R209, RZ ;  /* 0x000000d105d17210 */ /* 0x000fc60007fde0ff */
[----:B------:R0:W-:Y:S01]  /*15090*/  STL [R1+0x7d0], R248 ;  /* 0x0007d0f801007387 */ /* 0x0001e20000100800 */
[----:B------:R-:W-:-:S03]  /*150a0*/  IMAD.X R226, R2, 0x1, R226, P1 ;  /* 0x0000000102e27824 */ /* 0x000fc600008e06e2 */
[----:B------:R-:W-:Y:S01]  /*150b0*/  STL [R1+0x7d8], R205 ;  /* 0x0007d8cd01007387 */ /* 0x000fe20000100800 */
[----:B------:R-:W-:-:S03]  /*150c0*/  IADD3 R227, P1, R5, R227, RZ ;  /* 0x000000e305e37210 */ /* 0x000fc60007f3e0ff */
[----:B0-----:R-:W2:Y:S04]  /*150d0*/  LDL.LU R248, [R1+0x788] ;  /* 0x0007880001f87983 */ /* 0x001ea80000300800 */
[----:B------:R-:W-:Y:S01]  /*150e0*/  STL [R1+0x7ac], R207 ;  /* 0x0007accf01007387 */ /* 0x000fe20000100800 */
[----:B------:R-:W-:-:S03]  /*150f0*/  IMAD.X R229, R2, 0x1, R229, P2 ;  /* 0x0000000102e57824 */ /* 0x000fc600010e06e5 */
[----:B------:R-:W-:Y:S01]  /*15100*/  STL [R1+0x7a4], R209 ;  /* 0x0007a4d101007387 */ /* 0x000fe20000100800 */
[----:B------:R-:W-:-:S03]  /*15110*/  IADD3 R237, P2, R5, R237, RZ ;  /* 0x000000ed05ed7210 */ /* 0x000fc60007f5e0ff */
[----:B------:R-:W-:Y:S01]  /*15120*/  STL [R1+0x7c8], R226 ;  /* 0x0007c8e201007387 */ /* 0x000fe20000100800 */
[----:B------:R-:W-:-:S03]  /*15130*/  IMAD.X R238, R2, 0x1, R238, P3 ;  /* 0x0000000102ee7824 */ /* 0x000fc600018e06ee */
[----:B------:R-:W-:Y:S01]  /*15140*/  STL [R1+0x79c], R227 ;  /* 0x00079ce301007387 */ /* 0x000fe20000100800 */
[C---:B---3--:R-:W-:Y:S01]  /*15150*/  IADD3 R241, P3, R5.reuse, R241, RZ ;  /* 0x000000f105f17210 */ /* 0x048fe20007f7e0ff */
[----:B------:R-:W-:Y:S02]  /*15160*/  IMAD.X R247, R2, 0x1, R247, P4 ;  /* 0x0000000102f77824 */ /* 0x000fe400020e06f7 */
[----:B------:R-:W-:Y:S01]  /*15170*/  STL [R1+0x7c0], R229 ;  /* 0x0007c0e501007387 */ /* 0x000fe20000100800 */
[----:B----4-:R-:W-:-:S03]  /*15180*/  IADD3 R190, P4, R5, R190, RZ ;  /* 0x000000be05be7210 */ /* 0x010fc60007f9e0ff */
[----:B------:R-:W-:Y:S04]  /*15190*/  STL [R1+0x794], R237 ;  /* 0x000794ed01007387 */ /* 0x000fe80000100800 */
[----:B------:R-:W-:Y:S04]  /*151a0*/  STL [R1+0x7b8], R238 ;  /* 0x0007b8ee01007387 */ /* 0x000fe80000100800 */
[----:B------:R0:W-:Y:S04]  /*151b0*/  STL [R1+0x7b0], R247 ;  /* 0x0007b0f701007387 */ /* 0x0001e80000100800 */
[----:B------:R-:W-:Y:S01]  /*151c0*/  STL [R1+0x78c], R241 ;  /* 0x00078cf101007387 */ /* 0x000fe20000100800 */
[----:B------:R-:W-:-:S03]  /*151d0*/  IMAD.X R246, R2, 0x1, R246, P5 ;  /* 0x0000000102f67824 */ /* 0x000fc600028e06f6 */
[----:B0-----:R-:W3:Y:S04]  /*151e0*/  LDL.LU R247, [R1+0x75c] ;  /* 0x00075c0001f77983 */ /* 0x001ee80000300800 */
[----:B------:R0:W-:Y:S01]  /*151f0*/  STL [R1+0x784], R190 ;  /* 0x000784be01007387 */ /* 0x0001e20000100800 */
[----:B------:R-:W-:-:S03]  /*15200*/  IADD3 R191, P5, R5, R191, RZ ;  /* 0x000000bf05bf7210 */ /* 0x000fc60007fbe0ff */
[----:B0-----:R-:W4:Y:S01]  /*15210*/  LDL.LU R190, [R1+0x780] ;  /* 0x0007800001be7983 */ /* 0x001f220000300800 */
[----:B------:R-:W-:-:S03]  /*15220*/  IMAD.X R242, R2, 0x1, R242, P6 ;  /* 0x0000000102f27824 */ /* 0x000fc600030e06f2 */
        /* <DEDUP_REMOVED lines=8> */
[----:B------:R-:W-:Y:S04]  /*152b0*/  STL [R1+0x7a0], R242 ;  /* 0x0007a0f201007387 */ /* 0x000fe80000100800 */
[----:B------:R-:W-:Y:S04]  /*152c0*/  STL [R1+0x774], R243 ;  /* 0x000774f301007387 */ /* 0x000fe80000100800 */
[----:B------:R-:W4:Y:S04]  /*152d0*/  LDL.LU R235, [R1+0x74c] ;  /* 0x00074c0001eb7983 */ /* 0x000f280000300800 */
[----:B------:R-:W-:Y:S04]  /*152e0*/  STL [R1+0x798], R244 ;  /* 0x000798f401007387 */ /* 0x000fe80000100800 */
[----:B------:R-:W4:Y:S04]  /*152f0*/  LDL.LU R236, [R1+0x770] ;  /* 0x0007700001ec7983 */ /* 0x000f280000300800 */
[----:B------:R-:W-:Y:S04]  /*15300*/  STL [R1+0x76c], R245 ;  /* 0x00076cf501007387 */ /* 0x000fe80000100800 */
[----:B------:R-:W4:Y:S04]  /*15310*/  LDL.LU R200, [R1+0x744] ;  /* 0x0007440001c87983 */ /* 0x000f280000300800 */
[----:B------:R0:W-:Y:S04]  /*15320*/  STL [R1+0x790], R249 ;  /* 0x000790f901007387 */ /* 0x0001e80000100800 */
[----:B------:R-:W4:Y:S04]  /*15330*/  LDL.LU R201, [R1+0x768] ;  /* 0x0007680001c97983 */ /* 0x000f280000300800 */
[----:B------:R-:W4:Y:S04]  /*15340*/  LDL.LU R204, [R1+0x73c] ;  /* 0x00073c0001cc7983 */ /* 0x000f280000300800 */
[----:B0-----:R-:W4:Y:S04]  /*15350*/  LDL.LU R249, [R1+0x760] ;  /* 0x0007600001f97983 */ /* 0x001f280000300800 */
[----:B------:R-:W4:Y:S04]  /*15360*/  LDL.LU R205, [R1+0x734] ;  /* 0x0007340001cd7983 */ /* 0x000f280000300800 */
[----:B------:R-:W4:Y:S01]  /*15370*/  LDL.LU R207, [R1+0x758] ;  /* 0x0007580001cf7983 */ /* 0x000f220000300800 */
[----:B--2---:R-:W-:-:S05]  /*15380*/  IADD3 R250, P2, R5, R250, RZ ;  /* 0x000000fa05fa7210 */ /* 0x004fca0007f5e0ff */
[----:B------:R0:W-:Y:S04]  /*15390*/  STL [R1+0x764], R250 ;  /* 0x000764fa01007387 */ /* 0x0001e80000100800 */
[----:B0-----:R-:W2:Y:S04]  /*153a0*/  LDL.LU R250, [R1+0x72c] ;  /* 0x00072c0001fa7983 */ /* 0x001ea80000300800 */
[----:B------:R-:W2:Y:S01]  /*153b0*/  LDL.LU R209, [R1+0x750] ;  /* 0x0007500001d17983 */ /* 0x000ea20000300800 */
[----:B------:R-:W-:-:S03]  /*153c0*/  IMAD.X R248, R2, 0x1, R248, P3 ;  /* 0x0000000102f87824 */ /* 0x000fc600018e06f8 */
[----:B------:R-:W2:Y:S04]  /*153d0*/  LDL.LU R226, [R1+0x724] ;  /* 0x0007240001e27983 */ /* 0x000ea80000300800 */
[----:B------:R-:W2:Y:S04]  /*153e0*/  LDL.LU R227, [R1+0x748] ;  /* 0x0007480001e37983 */ /* 0x000ea80000300800 */
[----:B------:R0:W-:Y:S04]  /*153f0*/  STL [R1+0x788], R248 ;  /* 0x000788f801007387 */ /* 0x0001e80000100800 */
[----:B------:R-:W2:Y:S04]  /*15400*/  LDL.LU R229, [R1+0x71c] ;  /* 0x00071c0001e57983 */ /* 0x000ea80000300800 */
[----:B------:R-:W2:Y:S04]  /*15410*/  LDL.LU R237, [R1+0x740] ;  /* 0x0007400001ed7983 */ /* 0x000ea80000300800 */
[----:B------:R-:W2:Y:S04]  /*15420*/  LDL.LU R238, [R1+0x714] ;  /* 0x0007140001ee7983 */ /* 0x000ea80000300800 */
[----:B------:R-:W2:Y:S04]  /*15430*/  LDL.LU R241, [R1+0x738] ;  /* 0x0007380001f17983 */ /* 0x000ea80000300800 */
[----:B------:R-:W2:Y:S04]  /*15440*/  LDL.LU R245, [R1+0x70c] ;  /* 0x00070c0001f57983 */ /* 0x000ea80000300800 */
[----:B0-----:R-:W2:Y:S01]  /*15450*/  LDL.LU R248, [R1+0x730] ;  /* 0x0007300001f87983 */ /* 0x001ea20000300800 */
[----:B---3--:R-:W-:-:S05]  /*15460*/  IADD3 R247, P3, R5, R247, RZ ;  /* 0x000000f705f77210 */ /* 0x008fca0007f7e0ff */
[----:B------:R0:W-:Y:S01]  /*15470*/  STL [R1+0x75c], R247 ;  /* 0x00075cf701007387 */ /* 0x0001e20000100800 */
[----:B----4-:R-:W-:-:S03]  /*15480*/  IMAD.X R190, R2, 0x1, R190, P4 ;  /* 0x0000000102be7824 */ /* 0x010fc600020e06be */
[----:B0-----:R-:W3:Y:S04]  /*15490*/  LDL.LU R247, [R1+0x704] ;  /* 0x0007040001f77983 */ /* 0x001ee80000300800 */
[----:B------:R0:W-:Y:S01]  /*154a0*/  STL [R1+0x780], R190 ;  /* 0x000780be01007387 */ /* 0x0001e20000100800 */
[----:B------:R-:W-:-:S03]  /*154b0*/  IADD3 R246, P4, R5, R246, RZ ;  /* 0x000000f605f67210 */ /* 0x000fc60007f9e0ff */
[----:B0-----:R-:W4:Y:S04]  /*154c0*/  LDL.LU R190, [R1+0x728] ;  /* 0x0007280001be7983 */ /* 0x001f280000300800 */
[----:B------:R-:W4:Y:S04]  /*154d0*/  LDL.LU R242, [R1+0x6fc] ;  /* 0x0006fc0001f27983 */ /* 0x000f280000300800 */
[----:B------:R-:W4:Y:S01]  /*154e0*/  LDL.LU R243, [R1+0x720] ;  /* 0x0007200001f37983 */ /* 0x000f220000300800 */
[----:B------:R-:W-:-:S03]  /*154f0*/  IMAD.X R191, R2, 0x1, R191, P5 ;  /* 0x0000000102bf7824 */ /* 0x000fc600028e06bf */
[----:B------:R0:W-:Y:S04]  /*15500*/  STL [R1+0x754], R246 ;  /* 0x000754f601007387 */ /* 0x0001e80000100800 */
[----:B------:R-:W4:Y:S04]  /*15510*/  LDL.LU R244, [R1+0x6f4] ;  /* 0x0006f40001f47983 */ /* 0x000f280000300800 */
[----:B------:R1:W-:Y:S04]  /*15520*/  STL [R1+0x778], R191 ;  /* 0x000778bf01007387 */ /* 0x0003e80000100800 */
[----:B0-----:R-:W4:Y:S01]  /*15530*/  LDL.LU R246, [R1+0x718] ;  /* 0x0007180001f67983 */ /* 0x001f220000300800 */
[----:B------:R-:W-:-:S03]  /*15540*/  IADD3 R235, P5, R5, R235, RZ ;  /* 0x000000eb05eb7210 */ /* 0x000fc60007fbe0ff */
[----:B-1----:R-:W4:Y:S01]  /*15550*/  LDL.LU R191, [R1+0x6ec] ;  /* 0x0006ec0001bf7983 */ /* 0x002f220000300800 */
[----:B------:R-:W-:-:S03]  /*15560*/  IMAD.X R236, R2, 0x1, R236, P6 ;  /* 0x0000000102ec7824 */ /* 0x000fc600030e06ec */
[----:B------:R-:W-:Y:S01]  /*15570*/  STL [R1+0x74c], R235 ;  /* 0x00074ceb01007387 */ /* 0x000fe20000100800 */
[----:B------:R-:W-:-:S03]  /*15580*/  IADD3 R200, P6, R5, R200, RZ ;  /* 0x000000c805c87210 */ /* 0x000fc60007fde0ff */
[----:B------:R-:W-:Y:S04]  /*15590*/  STL [R1+0x770], R236 ;  /* 0x000770ec01007387 */ /* 0x000fe80000100800 */
[----:B------:R-:W-:Y:S01]  /*155a0*/  STL [R1+0x744], R200 ;  /* 0x000744c801007387 */ /* 0x000fe20000100800 */
[C---:B------:R-:W-:Y:S02]  /*155b0*/  IMAD.X R201, R2.reuse, 0x1, R201, P1 ;  /* 0x0000000102c97824 */ /* 0x040fe400008e06c9 */
[----:B------:R-:W-:-:S05]  /*155c0*/  IMAD.X R249, R2, 0x1, R249, P2 ;  /* 0x0000000102f97824 */ /* 0x000fca00010e06f9 */
[----:B------:R0:W-:Y:S04]  /*155d0*/  STL [R1+0x760], R249 ;  /* 0x000760f901007387 */ /* 0x0001e80000100800 */
[----:B------:R-:W-:Y:S04]  /*155e0*/  STL [R1+0x768], R201 ;  /* 0x000768c901007387 */ /* 0x000fe80000100800 */
[----:B0-----:R-:W4:Y:S01]  /*155f0*/  LDL.LU R249, [R1+0x710] ;  /* 0x0007100001f97983 */ /* 0x001f220000300800 */
[C---:B------:R-:W-:Y:S01]  /*15600*/  IADD3 R204, P1, R5.reuse, R204, RZ ;  /* 0x000000cc05cc7210 */ /* 0x040fe20007f3e0ff */
[----:B------:R-:W-:Y:S01]  /*15610*/  IMAD.X R207, R2, 0x1, R207, P3 ;  /* 0x0000000102cf7824 */ /* 0x000fe200018e06cf */
[----:B------:R-:W-:-:S03]  /*15620*/  IADD3 R205, P2, R5, R205, RZ ;  /* 0x000000cd05cd7210 */ /* 0x000fc60007f5e0ff */
[----:B------:R-:W-:Y:S01]  /*15630*/  STL [R1+0x73c], R204 ;  /* 0x00073ccc01007387 */ /* 0x000fe20000100800 */
[----:B--2---:R-:W-:Y:S01]  /*15640*/  IADD3 R250, P3, R5, R250, RZ ;  /* 0x000000fa05fa7210 */ /* 0x004fe20007f7e0ff */
[----:B------:R-:W-:-:S04]  /*15650*/  IMAD.X R209, R2, 0x1, R209, P4 ;  /* 0x0000000102d17824 */ /* 0x000fc800020e06d1 */
[----:B------:R0:W-:Y:S01]  /*15660*/  STL [R1+0x72c], R250 ;  /* 0x00072cfa01007387 */ /* 0x0001e20000100800 */
[----:B------:R-:W-:-:S03]  /*15670*/  IADD3 R226, P4, R5, R226, RZ ;  /* 0x000000e205e27210 */ /* 0x000fc60007f9e0ff */
[----:B------:R-:W-:Y:S01]  /*15680*/  STL [R1+0x734], R205 ;  /* 0x000734cd01007387 */ /* 0x000fe20000100800 */
[----:B------:R-:W-:-:S03]  /*15690*/  IMAD.X R227, R2, 0x1, R227, P5 ;  /* 0x0000000102e37824 */ /* 0x000fc600028e06e3 */
[----:B0-----:R-:W2:Y:S04]  /*156a0*/  LDL.LU R250, [R1+0x6e4] ;  /* 0x0006e40001fa7983 */ /* 0x001ea80000300800 */
[----:B------:R-:W-:Y:S01]  /*156b0*/  STL [R1+0x758], R207 ;  /* 0x000758cf01007387 */ /* 0x000fe20000100800 */
[----:B------:R-:W-:-:S03]  /*156c0*/  IADD3 R229, P5, R5, R229, RZ ;  /* 0x000000e505e57210 */ /* 0x000fc60007fbe0ff */
[----:B------:R-:W-:Y:S01]  /*156d0*/  STL [R1+0x750], R209 ;  /* 0x000750d101007387 */ /* 0x000fe20000100800 */
[----:B------:R-:W-:-:S03]  /*156e0*/  IMAD.X R237, R2, 0x1, R237, P6 ;  /* 0x0000000102ed7824 */ /* 0x000fc600030e06ed */
[----:B------:R-:W-:Y:S01]  /*156f0*/  STL [R1+0x724], R226 ;  /* 0x000724e201007387 */ /* 0x000fe20000100800 */
[C---:B------:R-:W-:Y:S01]  /*15700*/  IADD3 R238, P6, R5.reuse, R238, RZ ;  /* 0x000000ee05ee7210 */ /* 0x040fe20007fde0ff */
[----:B------:R-:W-:Y:S02]  /*15710*/  IMAD.X R241, R2, 0x1, R241, P1 ;  /* 0x0000000102f17824 */ /* 0x000fe400008e06f1 */
[----:B------:R-:W-:Y:S01]  /*15720*/  STL [R1+0x748], R227 ;  /* 0x000748e301007387 */ /* 0x000fe20000100800 */
[----:B------:R-:W-:-:S03]  /*15730*/  IADD3 R245, P1, R5, R245, RZ ;  /* 0x000000f505f57210 */ /* 0x000fc60007f3e0ff */
[----:B------:R-:W-:Y:S01]  /*15740*/  STL [R1+0x71c], R229 ;  /* 0x00071ce501007387 */ /* 0x000fe20000100800 */
[----:B------:R-:W-:-:S03]  /*15750*/  IMAD.X R248, R2, 0x1, R248, P2 ;  /* 0x0000000102f87824 */ /* 0x000fc600010e06f8 */
[----:B------:R-:W-:Y:S04]  /*15760*/  STL [R1+0x740], R237 ;  /* 0x000740ed01007387 */ /* 0x000fe80000100800 */
[----:B------:R-:W-:Y:S04]  /*15770*/  STL [R1+0x714], R238 ;  /* 0x000714ee01007387 */ /* 0x000fe80000100800 */
[----:B------:R0:W-:Y:S04]  /*15780*/  STL [R1+0x70c], R245 ;  /* 0x00070cf501007387 */ /* 0x0001e80000100800 */
[----:B------:R-:W-:Y:S04]  /*15790*/  STL [R1+0x738], R241 ;  /* 0x000738f101007387 */ /* 0x000fe80000100800 */
[----:B0-----:R-:W2:Y:S04]  /*157a0*/  LDL.LU R245, [R1+0x708] ;  /* 0x0007080001f57983 */ /* 0x001ea80000300800 */
[----:B------:R0:W-:Y:S01]  /*157b0*/  STL [R1+0x730], R248 ;  /* 0x000730f801007387 */ /* 0x0001e20000100800 */
[----:B---3--:R-:W-:-:S03]  /*157c0*/  IADD3 R247, P2, R5, R247, RZ ;  /* 0x000000f705f77210 */ /* 0x008fc60007f5e0ff */
[----:B0-----:R-:W3:Y:S04]  /*157d0*/  LDL.LU R248, [R1+0x6dc] ;  /* 0x0006dc0001f87983 */ /* 0x001ee80000300800 */
[----:B------:R0:W-:Y:S01]  /*157e0*/  STL [R1+0x704], R247 ;  /* 0x000704f701007387 */ /* 0x0001e20000100800 */
[C---:B----4-:R-:W-:Y:S01]  /*157f0*/  IMAD.X R190, R2.reuse, 0x1, R190, P3 ;  /* 0x0000000102be7824 */ /* 0x050fe200018e06be */
[----:B------:R-:W-:Y:S02]  /*15800*/  IADD3 R242, P3, R5, R242, RZ ;  /* 0x000000f205f27210 */ /* 0x000fe40007f7e0ff */
[----:B0-----:R-:W4:Y:S01]  /*15810*/  LDL.LU R247, [R1+0x700] ;  /* 0x0007000001f77983 */ /* 0x001f220000300800 */
[----:B------:R-:W-:-:S03]  /*15820*/  IMAD.X R243, R2, 0x1, R243, P4 ;  /* 0x0000000102f37824 */ /* 0x000fc600020e06f3 */
[----:B------:R0:W-:Y:S01]  /*15830*/  STL [R1+0x728], R190 ;  /* 0x000728be01007387 */ /* 0x0001e20000100800 */
[----:B------:R-:W-:-:S03]  /*15840*/  IADD3 R244, P4, R5, R244, RZ ;  /* 0x000000f405f47210 */ /* 0x000fc60007f9e0ff */
[----:B0-----:R-:W4:Y:S04]  /*15850*/  LDL.LU R190, [R1+0x6d4] ;  /* 0x0006d40001be7983 */ /* 0x001f280000300800 */
[----:B------:R-:W-:Y:S01]  /*15860*/  STL [R1+0x6fc], R242 ;  /* 0x0006fcf201007387 */ /* 0x000fe20000100800 */
[----:B------:R-:W-:-:S03]  /*15870*/  IMAD.X R246, R2, 0x1, R246, P5 ;  /* 0x0000000102f67824 */ /* 0x000fc600028e06f6 */
[----:B------:R-:W-:Y:S01]  /*15880*/  STL [R1+0x720], R243 ;  /* 0x000720f301007387 */ /* 0x000fe20000100800 */
[----:B------:R-:W-:-:S03]  /*15890*/  IADD3 R191, P5, R5, R191, RZ ;  /* 0x000000bf05bf7210 */ /* 0x000fc60007fbe0ff */
[----:B------:R-:W4:Y:S04]  /*158a0*/  LDL.LU R236, [R1+0x6f8] ;  /* 0x0006f80001ec7983 */ /* 0x000f280000300800 */
[----:B------:R-:W-:Y:S04]  /*158b0*/  STL [R1+0x6f4], R244 ;  /* 0x0006f4f401007387 */ /* 0x000fe80000100800 */
[----:B------:R-:W4:Y:S04]  /*158c0*/  LDL.LU R200, [R1+0x6cc] ;  /* 0x0006cc0001c87983 */ /* 0x000f280000300800 */
[----:B------:R-:W-:Y:S04]  /*158d0*/  STL [R1+0x718], R246 ;  /* 0x000718f601007387 */ /* 0x000fe80000100800 */
[----:B------:R-:W4:Y:S04]  /*158e0*/  LDL.LU R201, [R1+0x6f0] ;  /* 0x0006f00001c97983 */ /* 0x000f280000300800 */
[----:B------:R0:W-:Y:S04]  /*158f0*/  STL [R1+0x6ec], R191 ;  /* 0x0006ecbf01007387 */ /* 0x0001e80000100800 */
[----:B0-----:R-:W4:Y:S04]  /*15900*/  LDL.LU R191, [R1+0x6c4] ;  /* 0x0006c40001bf7983 */ /* 0x001f280000300800 */
[----:B------:R-:W4:Y:S04]  /*15910*/  LDL.LU R204, [R1+0x6e8] ;  /* 0x0006e80001cc7983 */ /* 0x000f280000300800 */
[----:B------:R-:W4:Y:S01]  /*15920*/  LDL.LU R205, [R1+0x6bc] ;  /* 0x0006bc0001cd7983 */ /* 0x000f220000300800 */
[----:B------:R-:W-:-:S03]  /*15930*/  IMAD.X R249, R2, 0x1, R249, P6 ;  /* 0x0000000102f97824 */ /* 0x000fc600030e06f9 */
[----:B------:R-:W4:Y:S04]  /*15940*/  LDL.LU R207, [R1+0x6e0] ;  /* 0x0006e00001cf7983 */ /* 0x000f280000300800 */
[----:B------:R0:W-:Y:S04]  /*15950*/  STL [R1+0x710], R249 ;  /* 0x000710f901007387 */ /* 0x0001e80000100800 */
[----:B0-----:R-:W4:Y:S04]  /*15960*/  LDL.LU R249, [R1+0x6b4] ;  /* 0x0006b40001f97983 */ /* 0x001f280000300800 */
[----:B------:R-:W4:Y:S04]  /*15970*/  LDL.LU R209, [R1+0x6d8] ;  /* 0x0006d80001d17983 */ /* 0x000f280000300800 */
[----:B------:R-:W4:Y:S04]  /*15980*/  LDL.LU R226, [R1+0x6ac] ;  /* 0x0006ac0001e27983 */ /* 0x000f280000300800 */
[----:B------:R-:W4:Y:S01]  /*15990*/  LDL.LU R227, [R1+0x6d0] ;  /* 0x0006d00001e37983 */ /* 0x000f220000300800 */
[----:B--2---:R-:W-:-:S05]  /*159a0*/  IADD3 R250, P6, R5, R250, RZ ;  /* 0x000000fa05fa7210 */ /* 0x004fca0007fde0ff */
[----:B------:R0:W-:Y:S04]  /*159b0*/  STL [R1+0x6e4], R250 ;  /* 0x0006e4fa01007387 */ /* 0x0001e80000100800 */
[----:B------:R-:W2:Y:S04]  /*159c0*/  LDL.LU R229, [R1+0x6a4] ;  /* 0x0006a40001e57983 */ /* 0x000ea80000300800 */
[----:B------:R-:W2:Y:S04]  /*159d0*/  LDL.LU R237, [R1+0x6c8] ;  /* 0x0006c80001ed7983 */ /* 0x000ea80000300800 */
[----:B------:R-:W2:Y:S04]  /*159e0*/  LDL.LU R238, [R1+0x69c] ;  /* 0x00069c0001ee7983 */ /* 0x000ea80000300800 */
[----:B------:R-:W2:Y:S04]  /*159f0*/  LDL.LU R241, [R1+0x6c0] ;  /* 0x0006c00001f17983 */ /* 0x000ea80000300800 */
[----:B------:R-:W2:Y:S04]  /*15a00*/  LDL.LU R246, [R1+0x694] ;  /* 0x0006940001f67983 */ /* 0x000ea80000300800 */
[----:B0-----:R-:W2:Y:S01]  /*15a10*/  LDL.LU R250, [R1+0x6b8] ;  /* 0x0006b80001fa7983 */ /* 0x001ea20000300800 */
[----:B------:R-:W-:-:S05]  /*15a20*/  IMAD.X R245, R2, 0x1, R245, P1 ;  /* 0x0000000102f57824 */ /* 0x000fca00008e06f5 */
[----:B------:R0:W-:Y:S01]  /*15a30*/  STL [R1+0x708], R245 ;  /* 0x000708f501007387 */ /* 0x0001e20000100800 */
[----:B---3--:R-:W-:-:S03]  /*15a40*/  IADD3 R248, P1, R5, R248, RZ ;  /* 0x000000f805f87210 */ /* 0x008fc60007f3e0ff */
[----:B0-----:R-:W3:Y:S04]  /*15a50*/  LDL.LU R245, [R1+0x68c] ;  /* 0x00068c0001f57983 */ /* 0x001ee80000300800 */
[----:B------:R0:W-:Y:S01]  /*15a60*/  STL [R1+0x6dc], R248 ;  /* 0x0006dcf801007387 */ /* 0x0001e20000100800 */
[----:B----4-:R-:W-:-:S03]  /*15a70*/  IMAD.X R247, R2, 0x1, R247, P2 ;  /* 0x0000000102f77824 */ /* 0x010fc600010e06f7 */
[----:B0-----:R-:W4:Y:S04]  /*15a80*/  LDL.LU R248, [R1+0x6b0] ;  /* 0x0006b00001f87983 */ /* 0x001f280000300800 */
[----:B------:R-:W4:Y:S04]  /*15a90*/  LDL.LU R242, [R1+0x684] ;  /* 0x0006840001f27983 */ /* 0x000f280000300800 */
[----:B------:R-:W4:Y:S01]  /*15aa0*/  LDL.LU R243, [R1+0x6a8] ;  /* 0x0006a80001f37983 */ /* 0x000f220000300800 */
[----:B------:R-:W-:-:S03]  /*15ab0*/  IADD3 R190, P2, R5, R190, RZ ;  /* 0x000000be05be7210 */ /* 0x000fc60007f5e0ff */
[----:B------:R0:W-:Y:S04]  /*15ac0*/  STL [R1+0x700], R247 ;  /* 0x000700f701007387 */ /* 0x0001e80000100800 */
[----:B------:R-:W4:Y:S04]  /*15ad0*/  LDL.LU R244, [R1+0x67c] ;  /* 0x00067c0001f47983 */ /* 0x000f280000300800 */
[----:B------:R1:W-:Y:S04]  /*15ae0*/  STL [R1+0x6d4], R190 ;  /* 0x0006d4be01007387 */ /* 0x0003e80000100800 */
[----:B0-----:R-:W4:Y:S01]  /*15af0*/  LDL.LU R247, [R1+0x6a0] ;  /* 0x0006a00001f77983 */ /* 0x001f220000300800 */
[----:B------:R-:W-:-:S03]  /*15b00*/  IMAD.X R236, R2, 0x1, R236, P3 ;  /* 0x0000000102ec7824 */ /* 0x000fc600018e06ec */
[----:B-1----:R-:W4:Y:S01]  /*15b10*/  LDL.LU R190, [R1+0x674] ;  /* 0x0006740001be7983 */ /* 0x002f220000300800 */
[----:B------:R-:W-:-:S03]  /*15b20*/  IADD3 R200, P3, R5, R200, RZ ;  /* 0x000000c805c87210 */ /* 0x000fc60007f7e0ff */
[----:B------:R-:W-:Y:S01]  /*15b30*/  STL [R1+0x6f8], R236 ;  /* 0x0006f8ec01007387 */ /* 0x000fe20000100800 */
[----:B------:R-:W-:Y:S01]  /*15b40*/  IMAD.X R201, R2, 0x1, R201, P4 ;  /* 0x0000000102c97824 */ /* 0x000fe200020e06c9 */
[----:B------:R-:W-:-:S05]  /*15b50*/  IADD3 R191, P4, R5, R191, RZ ;  /* 0x000000bf05bf7210 */ /* 0x000fca0007f9e0ff */
[----:B------:R0:W-:Y:S04]  /*15b60*/  STL [R1+0x6c4], R191 ;  /* 0x0006c4bf01007387 */ /* 0x0001e80000100800 */
[----:B------:R-:W-:Y:S01]  /*15b70*/  STL [R1+0x6cc], R200 ;  /* 0x0006ccc801007387 */ /* 0x000fe20000100800 */
[----:B------:R-:W-:-:S03]  /*15b80*/  IMAD.X R204, R2, 0x1, R204, P5 ;  /* 0x0000000102cc7824 */ /* 0x000fc600028e06cc */
[----:B0-----:R-:W4:Y:S01]  /*15b90*/  LDL.LU R191, [R1+0x698] ;  /* 0x0006980001bf7983 */ /* 0x001f220000300800 */
[----:B------:R-:W-:Y:S01]  /*15ba0*/  IMAD.X R207, R2, 0x1, R207, P6 ;  /* 0x0000000102cf7824 */ /* 0x000fe200030e06cf */
[C---:B------:R-:W-:Y:S02]  /*15bb0*/  IADD3 R205, P5, R5.reuse, R205, RZ ;  /* 0x000000cd05cd7210 */ /* 0x040fe40007fbe0ff */
[----:B------:R-:W-:Y:S01]  /*15bc0*/  STL [R1+0x6f0], R201 ;  /* 0x0006f0c901007387 */ /* 0x000fe20000100800 */
[----:B------:R-:W-:-:S03]  /*15bd0*/  IADD3 R249, P6, R5, R249, RZ ;  /* 0x000000f905f97210 */ /* 0x000fc60007fde0ff */
[----:B------:R-:W-:Y:S04]  /*15be0*/  STL [R1+0x6e8], R204 ;  /* 0x0006e8cc01007387 */ /* 0x000fe80000100800 */
[----:B------:R0:W-:Y:S04]  /*15bf0*/  STL [R1+0x6b4], R249 ;  /* 0x0006b4f901007387 */ /* 0x0001e80000100800 */
[----:B------:R-:W-:Y:S04]  /*15c00*/  STL [R1+0x6bc], R205 ;  /* 0x0006bccd01007387 */ /* 0x000fe80000100800 */
[----:B0-----:R-:W4:Y:S01]  /*15c10*/  LDL.LU R249, [R1+0x66c] ;  /* 0x00066c0001f97983 */ /* 0x001f220000300800 */
[C---:B------:R-:W-:Y:S01]  /*15c20*/  IMAD.X R209, R2.reuse, 0x1, R209, P1 ;  /* 0x0000000102d17824 */ /* 0x040fe200008e06d1 */
[C---:B------:R-:W-:Y:S01]  /*15c30*/  IADD3 R226, P1, R5.reuse, R226, RZ ;  /* 0x000000e205e27210 */ /* 0x040fe20007f3e0ff */
[C---:B------:R-:W-:Y:S01]  /*15c40*/  IMAD.X R227, R2.reuse, 0x1, R227, P2 ;  /* 0x0000000102e37824 */ /* 0x040fe200010e06e3 */
[----:B------:R-:W-:Y:S04]  /*15c50*/  STL [R1+0x6e0], R207 ;  /* 0x0006e0cf01007387 */ /* 0x000fe80000100800 */
[----:B------:R-:W-:Y:S04]  /*15c60*/  STL [R1+0x6d8], R209 ;  /* 0x0006d8d101007387 */ /* 0x000fe80000100800 */
[----:B------:R-:W-:Y:S04]  /*15c70*/  STL [R1+0x6ac], R226 ;  /* 0x0006ace201007387 */ /* 0x000fe80000100800 */
[----:B------:R-:W-:Y:S01]  /*15c80*/  STL [R1+0x6d0], R227 ;  /* 0x0006d0e301007387 */ /* 0x000fe20000100800 */
[----:B--2---:R-:W-:Y:S01]  /*15c90*/  IADD3 R229, P2, R5, R229, RZ ;  /* 0x000000e505e57210 */ /* 0x004fe20007f5e0ff */
[----:B------:R-:W-:-:S04]  /*15ca0*/  IMAD.X R237, R2, 0x1, R237, P3 ;  /* 0x0000000102ed7824 */ /* 0x000fc800018e06ed */
[----:B------:R-:W-:Y:S01]  /*15cb0*/  STL [R1+0x6a4], R229 ;  /* 0x0006a4e501007387 */ /* 0x000fe20000100800 */
[C---:B------:R-:W-:Y:S01]  /*15cc0*/  IADD3 R238, P3, R5.reuse, R238, RZ ;  /* 0x000000ee05ee7210 */ /* 0x040fe20007f7e0ff */
[----:B------:R-:W-:Y:S02]  /*15cd0*/  IMAD.X R241, R2, 0x1, R241, P4 ;  /* 0x0000000102f17824 */ /* 0x000fe400020e06f1 */
[----:B------:R-:W-:Y:S01]  /*15ce0*/  STL [R1+0x6c8], R237 ;  /* 0x0006c8ed01007387 */ /* 0x000fe20000100800 */
[----:B------:R-:W-:-:S03]  /*15cf0*/  IADD3 R246, P4, R5, R246, RZ ;  /* 0x000000f605f67210 */ /* 0x000fc60007f9e0ff */
[----:B------:R-:W-:Y:S01]  /*15d00*/  STL [R1+0x69c], R238 ;  /* 0x00069cee01007387 */ /* 0x000fe20000100800 */
[----:B------:R-:W-:-:S03]  /*15d10*/  IMAD.X R250, R2, 0x1, R250, P5 ;  /* 0x0000000102fa7824 */ /* 0x000fc600028e06fa */
[----:B------:R0:W-:Y:S04]  /*15d20*/  STL [R1+0x694], R246 ;  /* 0x000694f601007387 */ /* 0x0001e80000100800 */
[----:B------:R-:W-:Y:S04]  /*15d30*/  STL [R1+0x6c0], R241 ;  /* 0x0006c0f101007387 */ /* 0x000fe80000100800 */
[----:B0-----:R-:W2:Y:S04]  /*15d40*/  LDL.LU R246, [R1+0x690] ;  /* 0x0006900001f67983 */ /* 0x001ea80000300800 */
[----:B------:R0:W-:Y:S04]  /*15d50*/  STL [R1+0x6b8], R250 ;  /* 0x0006b8fa01007387 */ /* 0x0001e80000100800 */
[----:B0-----:R-:W2:Y:S01]  /*15d60*/  LDL.LU R250, [R1+0x664] ;  /* 0x0006640001fa7983 */ /* 0x001ea20000300800 */
[----:B---3--:R-:W-:-:S05]  /*15d70*/  IADD3 R245, P5, R5, R245, RZ ;  /* 0x000000f505f57210 */ /* 0x008fca0007fbe0ff */
[----:B------:R0:W-:Y:S01]  /*15d80*/  STL [R1+0x68c], R245 ;  /* 0x00068cf501007387 */ /* 0x0001e20000100800 */
[----:B----4-:R-:W-:-:S03]  /*15d90*/  IMAD.X R248, R2, 0x1, R248, P6 ;  /* 0x0000000102f87824 */ /* 0x010fc600030e06f8 */
[----:B0-----:R-:W3:Y:S01]  /*15da0*/  LDL.LU R245, [R1+0x688] ;  /* 0x0006880001f57983 */ /* 0x001ee20000300800 */
[----:B------:R-:W-:-:S03]  /*15db0*/  IADD3 R242, P6, R5, R242, RZ ;  /* 0x000000f205f27210 */ /* 0x000fc60007fde0ff */
[----:B------:R0:W-:Y:S01]  /*15dc0*/  STL [R1+0x6b0], R248 ;  /* 0x0006b0f801007387 */ /* 0x0001e20000100800 */
[----:B------:R-:W-:-:S03]  /*15dd0*/  IMAD.X R243, R2, 0x1, R243, P1 ;  /* 0x0000000102f37824 */ /* 0x000fc600008e06f3 */
[----:B0-----:R-:W4:Y:S01]  /*15de0*/  LDL.LU R248, [R1+0x65c] ;  /* 0x00065c0001f87983 */ /* 0x001f220000300800 */
[----:B------:R-:W-:-:S03]  /*15df0*/  IADD3 R244, P1, R5, R244, RZ ;  /* 0x000000f405f47210 */ /* 0x000fc60007f3e0ff */
[----:B------:R-:W-:Y:S04]  /*15e00*/  STL [R1+0x684], R242 ;  /* 0x000684f201007387 */ /* 0x000fe80000100800 */
[----:B------:R-:W-:Y:S01]  /*15e10*/  STL [R1+0x6a8], R243 ;  /* 0x0006a8f301007387 */ /* 0x000fe20000100800 */
[----:B------:R-:W-:-:S03]  /*15e20*/  IMAD.X R247, R2, 0x1, R247, P2 ;  /* 0x0000000102f77824 */ /* 0x000fc600010e06f7 */
[----:B------:R-:W4:Y:S04]  /*15e30*/  LDL.LU R235, [R1+0x680] ;  /* 0x0006800001eb7983 */ /* 0x000f280000300800 */
[----:B------:R-:W-:Y:S01]  /*15e40*/  STL [R1+0x67c], R244 ;  /* 0x00067cf401007387 */ /* 0x000fe20000100800 */
[----:B------:R-:W-:-:S03]  /*15e50*/  IADD3 R190, P2, R5, R190, RZ ;  /* 0x000000be05be7210 */ /* 0x000fc60007f5e0ff */
[----:B------:R-:W4:Y:S04]  /*15e60*/  LDL.LU R236, [R1+0x654] ;  /* 0x0006540001ec7983 */ /* 0x000f280000300800 */
[----:B------:R-:W-:Y:S04]  /*15e70*/  STL [R1+0x6a0], R247 ;  /* 0x0006a0f701007387 */ /* 0x000fe80000100800 */
[----:B------:R-:W4:Y:S04]  /*15e80*/  LDL.LU R200, [R1+0x678] ;  /* 0x0006780001c87983 */ /* 0x000f280000300800 */
[----:B------:R0:W-:Y:S04]  /*15e90*/  STL [R1+0x674], R190 ;  /* 0x000674be01007387 */ /* 0x0001e80000100800 */
[----:B0-----:R-:W4:Y:S04]  /*15ea0*/  LDL.LU R190, [R1+0x64c] ;  /* 0x00064c0001be7983 */ /* 0x001f280000300800 */
[----:B------:R-:W4:Y:S04]  /*15eb0*/  LDL.LU R201, [R1+0x670] ;  /* 0x0006700001c97983 */ /* 0x000f280000300800 */
[----:B------:R-:W4:Y:S04]  /*15ec0*/  LDL.LU R204, [R1+0x644] ;  /* 0x0006440001cc7983 */ /* 0x000f280000300800 */
[----:B------:R-:W4:Y:S01]  /*15ed0*/  LDL.LU R205, [R1+0x668] ;  /* 0x0006680001cd7983 */ /* 0x000f220000300800 */
[----:B------:R-:W-:-:S05]  /*15ee0*/  IMAD.X R191, R2, 0x1, R191, P3 ;  /* 0x0000000102bf7824 */ /* 0x000fca00018e06bf */
[----:B------:R0:W-:Y:S04]  /*15ef0*/  STL [R1+0x698], R191 ;  /* 0x000698bf01007387 */ /* 0x0001e80000100800 */
[----:B------:R-:W4:Y:S04]  /*15f00*/  LDL.LU R207, [R1+0x63c] ;  /* 0x00063c0001cf7983 */ /* 0x000f280000300800 */
[----:B0-----:R-:W4:Y:S04]  /*15f10*/  LDL.LU R191, [R1+0x660] ;  /* 0x0006600001bf7983 */ /* 0x001f280000300800 */
[----:B------:R-:W4:Y:S04]  /*15f20*/  LDL.LU R209, [R1+0x634] ;  /* 0x0006340001d17983 */ /* 0x000f280000300800 */
[----:B------:R-:W4:Y:S01]  /*15f30*/  LDL.LU R226, [R1+0x658] ;  /* 0x0006580001e27983 */ /* 0x000f220000300800 */
[----:B------:R-:W-:-:S03]  /*15f40*/  IADD3 R249, P3, R5, R249, RZ ;  /* 0x000000f905f97210 */ /* 0x000fc60007f7e0ff */
[----:B------:R-:W4:Y:S04]  /*15f50*/  LDL.LU R227, [R1+0x62c] ;  /* 0x00062c0001e37983 */ /* 0x000f280000300800 */
[----:B------:R0:W-:Y:S04]  /*15f60*/  STL [R1+0x66c], R249 ;  /* 0x00066cf901007387 */ /* 0x0001e80000100800 */
[----:B------:R-:W4:Y:S04]  /*15f70*/  LDL.LU R229, [R1+0x650] ;  /* 0x0006500001e57983 */ /* 0x000f280000300800 */
[----:B------:R-:W4:Y:S04]  /*15f80*/  LDL.LU R237, [R1+0x624] ;  /* 0x0006240001ed7983 */ /* 0x000f280000300800 */
[----:B------:R-:W4:Y:S04]  /*15f90*/  LDL.LU R238, [R1+0x648] ;  /* 0x0006480001ee7983 */ /* 0x000f280000300800 */
[----:B------:R-:W4:Y:S04]  /*15fa0*/  LDL.LU R241, [R1+0x61c] ;  /* 0x00061c0001f17983 */ /* 0x000f280000300800 */
[----:B------:R-:W4:Y:S04]  /*15fb0*/  LDL.LU R247, [R1+0x640] ;  /* 0x0006400001f77983 */ /* 0x000f280000300800 */
[----:B0-----:R-:W4:Y:S01]  /*15fc0*/  LDL.LU R249, [R1+0x614] ;  /* 0x0006140001f97983 */ /* 0x001f220000300800 */
[----:B--2---:R-:W-:-:S05]  /*15fd0*/  IMAD.X R246, R2, 0x1, R246, P4 ;  /* 0x0000000102f67824 */ /* 0x004fca00020e06f6 */
[----:B------:R0:W-:Y:S01]  /*15fe0*/  STL [R1+0x690], R246 ;  /* 0x000690f601007387 */ /* 0x0001e20000100800 */
[----:B------:R-:W-:-:S03]  /*15ff0*/  IADD3 R250, P4, R5, R250, RZ ;  /* 0x000000fa05fa7210 */ /* 0x000fc60007f9e0ff */
[----:B0-----:R-:W2:Y:S04]  /*16000*/  LDL.LU R246, [R1+0x638] ;  /* 0x0006380001f67983 */ /* 0x001ea80000300800 */
[----:B------:R0:W-:Y:S04]  /*16010*/  STL [R1+0x664], R250 ;  /* 0x000664fa01007387 */ /* 0x0001e80000100800 */
[----:B0-----:R-:W2:Y:S04]  /*16020*/  LDL.LU R250, [R1+0x60c] ;  /* 0x00060c0001fa7983 */ /* 0x001ea80000300800 */
[----:B------:R-:W2:Y:S01]  /*16030*/  LDL.LU R242, [R1+0x630] ;  /* 0x0006300001f27983 */ /* 0x000ea20000300800 */
[----:B---3--:R-:W-:-:S03]  /*16040*/  IMAD.X R245, R2, 0x1, R245, P5 ;  /* 0x0000000102f57824 */ /* 0x008fc600028e06f5 */
[----:B------:R-:W3:Y:S04]  /*16050*/  LDL.LU R243, [R1+0x604] ;  /* 0x0006040001f37983 */ /* 0x000ee80000300800 */
[----:B------:R0:W-:Y:S04]  /*16060*/  STL [R1+0x688], R245 ;  /* 0x000688f501007387 */ /* 0x0001e80000100800 */
[----:B------:R-:W3:Y:S01]  /*16070*/  LDL.LU R244, [R1+0x628] ;  /* 0x0006280001f47983 */ /* 0x000ee20000300800 */
[----:B----4-:R-:W-:-:S05]  /*16080*/  IADD3 R248, P5, R5, R248, RZ ;  /* 0x000000f805f87210 */ /* 0x010fca0007fbe0ff */
        /* <DEDUP_REMOVED lines=8> */
[----:B------:R0:W-:Y:S01]  /*16110*/  STL [R1+0x64c], R190 ;  /* 0x00064cbe01007387 */ /* 0x0001e20000100800 */
[----:B------:R-:W-:-:S03]  /*16120*/  IMAD.X R201, R2, 0x1, R201, P2 ;  /* 0x0000000102c97824 */ /* 0x000fc600010e06c9 */
[----:B------:R-:W-:Y:S01]  /*16130*/  STL [R1+0x654], R236 ;  /* 0x000654ec01007387 */ /* 0x000fe20000100800 */
[----:B------:R-:W-:Y:S01]  /*16140*/  IADD3 R204, P2, R5, R204, RZ ;  /* 0x000000cc05cc7210 */ /* 0x000fe20007f5e0ff */
[C---:B------:R-:W-:Y:S02]  /*16150*/  IMAD.X R205, R2.reuse, 0x1, R205, P3 ;  /* 0x0000000102cd7824 */ /* 0x040fe400018e06cd */
[----:B0-----:R-:W4:Y:S04]  /*16160*/  LDL.LU R190, [R1+0x5f4] ;  /* 0x0005f40001be7983 */ /* 0x001f280000300800 */
[----:B------:R-:W-:Y:S04]  /*16170*/  STL [R1+0x678], R200 ;  /* 0x000678c801007387 */ /* 0x000fe80000100800 */
[----:B------:R-:W-:Y:S01]  /*16180*/  STL [R1+0x670], R201 ;  /* 0x000670c901007387 */ /* 0x000fe20000100800 */
[----:B------:R-:W-:-:S03]  /*16190*/  IMAD.X R191, R2, 0x1, R191, P4 ;  /* 0x0000000102bf7824 */ /* 0x000fc600020e06bf */
[----:B------:R-:W-:Y:S04]  /*161a0*/  STL [R1+0x644], R204 ;  /* 0x000644cc01007387 */ /* 0x000fe80000100800 */
[----:B------:R0:W-:Y:S01]  /*161b0*/  STL [R1+0x660], R191 ;  /* 0x000660bf01007387 */ /* 0x0001e20000100800 */
[----:B------:R-:W-:-:S03]  /*161c0*/  IADD3 R207, P3, R5, R207, RZ ;  /* 0x000000cf05cf7210 */ /* 0x000fc60007f7e0ff */
[----:B------:R-:W-:Y:S01]  /*161d0*/  STL [R1+0x668], R205 ;  /* 0x000668cd01007387 */ /* 0x000fe20000100800 */
[C---:B------:R-:W-:Y:S01]  /*161e0*/  IADD3 R209, P4, R5.reuse, R209, RZ ;  /* 0x000000d105d17210 */ /* 0x040fe20007f9e0ff */
[----:B------:R-:W-:Y:S02]  /*161f0*/  IMAD.X R226, R2, 0x1, R226, P5 ;  /* 0x0000000102e27824 */ /* 0x000fe400028e06e2 */
[----:B0-----:R-:W4:Y:S01]  /*16200*/  LDL.LU R191, [R1+0x618] ;  /* 0x0006180001bf7983 */ /* 0x001f220000300800 */
[----:B------:R-:W-:-:S03]  /*16210*/  IADD3 R227, P5, R5, R227, RZ ;  /* 0x000000e305e37210 */ /* 0x000fc60007fbe0ff */
[----:B------:R-:W-:Y:S01]  /*16220*/  STL [R1+0x63c], R207 ;  /* 0x00063ccf01007387 */ /* 0x000fe20000100800 */
[----:B------:R-:W-:-:S03]  /*16230*/  IMAD.X R229, R2, 0x1, R229, P6 ;  /* 0x0000000102e57824 */ /* 0x000fc600030e06e5 */
        /* <DEDUP_REMOVED lines=9> */
[----:B------:R-:W-:Y:S04]  /*162d0*/  STL [R1+0x624], R237 ;  /* 0x000624ed01007387 */ /* 0x000fe80000100800 */
[----:B------:R-:W-:Y:S04]  /*162e0*/  STL [R1+0x648], R238 ;  /* 0x000648ee01007387 */ /* 0x000fe80000100800 */
[----:B------:R0:W-:Y:S04]  /*162f0*/  STL [R1+0x640], R247 ;  /* 0x000640f701007387 */ /* 0x0001e80000100800 */
[----:B------:R-:W-:Y:S04]  /*16300*/  STL [R1+0x61c], R241 ;  /* 0x00061cf101007387 */ /* 0x000fe80000100800 */
[----:B0-----:R-:W4:Y:S04]  /*16310*/  LDL.LU R247, [R1+0x5ec] ;  /* 0x0005ec0001f77983 */ /* 0x001f280000300800 */
[----:B------:R0:W-:Y:S04]  /*16320*/  STL [R1+0x614], R249 ;  /* 0x000614f901007387 */ /* 0x0001e80000100800 */
[----:B0-----:R-:W4:Y:S01]  /*16330*/  LDL.LU R249, [R1+0x610] ;  /* 0x0006100001f97983 */ /* 0x001f220000300800 */
[----:B--2---:R-:W-:-:S05]  /*16340*/  IMAD.X R246, R2, 0x1, R246, P3 ;  /* 0x0000000102f67824 */ /* 0x004fca00018e06f6 */
[----:B------:R0:W-:Y:S01]  /*16350*/  STL [R1+0x638], R246 ;  /* 0x000638f601007387 */ /* 0x0001e20000100800 */
[----:B------:R-:W-:-:S03]  /*16360*/  IADD3 R250, P3, R5, R250, RZ ;  /* 0x000000fa05fa7210 */ /* 0x000fc60007f7e0ff */
[----:B0-----:R-:W2:Y:S01]  /*16370*/  LDL.LU R246, [R1+0x5e4] ;  /* 0x0005e40001f67983 */ /* 0x001ea20000300800 */
[----:B------:R-:W-:-:S03]  /*16380*/  IMAD.X R242, R2, 0x1, R242, P4 ;  /* 0x0000000102f27824 */ /* 0x000fc600020e06f2 */
[----:B------:R0:W-:Y:S01]  /*16390*/  STL [R1+0x60c], R250 ;  /* 0x00060cfa01007387 */ /* 0x0001e20000100800 */
[----:B---3--:R-:W-:-:S03]  /*163a0*/  IADD3 R243, P4, R5, R243, RZ ;  /* 0x000000f305f37210 */ /* 0x008fc60007f9e0ff */
[----:B0-----:R-:W3:Y:S01]  /*163b0*/  LDL.LU R250, [R1+0x608] ;  /* 0x0006080001fa7983 */ /* 0x001ee20000300800 */
[----:B------:R-:W-:-:S03]  /*163c0*/  IMAD.X R244, R2, 0x1, R244, P5 ;  /* 0x0000000102f47824 */ /* 0x000fc600028e06f4 */
[----:B------:R-:W-:Y:S04]  /*163d0*/  STL [R1+0x630], R242 ;  /* 0x000630f201007387 */ /* 0x000fe80000100800 */
[----:B------:R-:W-:Y:S04]  /*163e0*/  STL [R1+0x604], R243 ;  /* 0x000604f301007387 */ /* 0x000fe80000100800 */
[----:B------:R-:W3:Y:S01]  /*163f0*/  LDL.LU R235, [R1+0x5dc] ;  /* 0x0005dc0001eb7983 */ /* 0x000ee20000300800 */
[----:B----4-:R-:W-:-:S03]  /*16400*/  IADD3 R245, P5, R5, R245, RZ ;  /* 0x000000f505f57210 */ /* 0x010fc60007fbe0ff */
[----:B------:R-:W-:Y:S01]  /*16410*/  STL [R1+0x628], R244 ;  /* 0x000628f401007387 */ /* 0x000fe20000100800 */
[----:B------:R-:W-:-:S03]  /*16420*/  IMAD.X R248, R2, 0x1, R248, P6 ;  /* 0x0000000102f87824 */ /* 0x000fc600030e06f8 */
        /* <DEDUP_REMOVED lines=8> */
[----:B------:R-:W-:-:S05]  /*164b0*/  IADD3 R190, P6, R5, R190, RZ ;  /* 0x000000be05be7210 */ /* 0x000fca0007fde0ff */
[----:B------:R0:W-:Y:S04]  /*164c0*/  STL [R1+0x5f4], R190 ;  /* 0x0005f4be01007387 */ /* 0x0001e80000100800 */
[----:B------:R-:W4:Y:S04]  /*164d0*/  LDL.LU R207, [R1+0x5e8] ;  /* 0x0005e80001cf7983 */ /* 0x000f280000300800 */
[----:B0-----:R-:W4:Y:S04]  /*164e0*/  LDL.LU R190, [R1+0x5bc] ;  /* 0x0005bc0001be7983 */ /* 0x001f280000300800 */
[----:B------:R-:W4:Y:S04]  /*164f0*/  LDL.LU R209, [R1+0x5e0] ;  /* 0x0005e00001d17983 */ /* 0x000f280000300800 */
[----:B------:R-:W4:Y:S04]  /*16500*/  LDL.LU R226, [R1+0x5b4] ;  /* 0x0005b40001e27983 */ /* 0x000f280000300800 */
[----:B------:R-:W4:Y:S01]  /*16510*/  LDL.LU R227, [R1+0x5d8] ;  /* 0x0005d80001e37983 */ /* 0x000f220000300800 */
[----:B------:R-:W-:-:S05]  /*16520*/  IMAD.X R191, R2, 0x1, R191, P1 ;  /* 0x0000000102bf7824 */ /* 0x000fca00008e06bf */
[----:B------:R0:W-:Y:S04]  /*16530*/  STL [R1+0x618], R191 ;  /* 0x000618bf01007387 */ /* 0x0001e80000100800 */
[----:B------:R-:W4:Y:S04]  /*16540*/  LDL.LU R229, [R1+0x5ac] ;  /* 0x0005ac0001e57983 */ /* 0x000f280000300800 */
[----:B------:R-:W4:Y:S04]  /*16550*/  LDL.LU R237, [R1+0x5d0] ;  /* 0x0005d00001ed7983 */ /* 0x000f280000300800 */
[----:B------:R-:W4:Y:S04]  /*16560*/  LDL.LU R238, [R1+0x5a4] ;  /* 0x0005a40001ee7983 */ /* 0x000f280000300800 */
[----:B------:R-:W4:Y:S04]  /*16570*/  LDL.LU R241, [R1+0x5c8] ;  /* 0x0005c80001f17983 */ /* 0x000f280000300800 */
[----:B------:R-:W4:Y:S04]  /*16580*/  LDL.LU R245, [R1+0x59c] ;  /* 0x00059c0001f57983 */ /* 0x000f280000300800 */
[----:B0-----:R-:W4:Y:S01]  /*16590*/  LDL.LU R191, [R1+0x5c0] ;  /* 0x0005c00001bf7983 */ /* 0x001f220000300800 */
[----:B------:R-:W-:-:S05]  /*165a0*/  IADD3 R247, P1, R5, R247, RZ ;  /* 0x000000f705f77210 */ /* 0x000fca0007f3e0ff */
[----:B------:R0:W-:Y:S01]  /*165b0*/  STL [R1+0x5ec], R247 ;  /* 0x0005ecf701007387 */ /* 0x0001e20000100800 */
[----:B------:R-:W-:-:S03]  /*165c0*/  IMAD.X R249, R2, 0x1, R249, P2 ;  /* 0x0000000102f97824 */ /* 0x000fc600010e06f9 */
[----:B0-----:R-:W4:Y:S04]  /*165d0*/  LDL.LU R247, [R1+0x594] ;  /* 0x0005940001f77983 */ /* 0x001f280000300800 */
[----:B------:R0:W-:Y:S04]  /*165e0*/  STL [R1+0x610], R249 ;  /* 0x000610f901007387 */ /* 0x0001e80000100800 */
[----:B0-----:R-:W4:Y:S04]  /*165f0*/  LDL.LU R249, [R1+0x5b8] ;  /* 0x0005b80001f97983 */ /* 0x001f280000300800 */
[----:B------:R-:W4:Y:S04]  /*16600*/  LDL.LU R242, [R1+0x58c] ;  /* 0x00058c0001f27983 */ /* 0x000f280000300800 */
[----:B------:R-:W4:Y:S01]  /*16610*/  LDL.LU R243, [R1+0x5b0] ;  /* 0x0005b00001f37983 */ /* 0x000f220000300800 */
[----:B--2---:R-:W-:-:S05]  /*16620*/  IADD3 R246, P2, R5, R246, RZ ;  /* 0x000000f605f67210 */ /* 0x004fca0007f5e0ff */
[----:B------:R0:W-:Y:S04]  /*16630*/  STL [R1+0x5e4], R246 ;  /* 0x0005e4f601007387 */ /* 0x0001e80000100800 */
[----:B------:R-:W2:Y:S01]  /*16640*/  LDL.LU R244, [R1+0x584] ;  /* 0x0005840001f47983 */ /* 0x000ea20000300800 */
[----:B---3--:R-:W-:-:S05]  /*16650*/  IMAD.X R250, R2, 0x1, R250, P3 ;  /* 0x0000000102fa7824 */ /* 0x008fca00018e06fa */
[----:B------:R1:W-:Y:S04]  /*16660*/  STL [R1+0x608], R250 ;  /* 0x000608fa01007387 */ /* 0x0003e80000100800 */
[----:B0-----:R-:W3:Y:S01]  /*16670*/  LDL.LU R246, [R1+0x5a8] ;  /* 0x0005a80001f67983 */ /* 0x001ee20000300800 */
[----:B------:R-:W-:-:S03]  /*16680*/  IADD3 R235, P3, R5, R235, RZ ;  /* 0x000000eb05eb7210 */ /* 0x000fc60007f7e0ff */
[----:B-1----:R-:W3:Y:S01]  /*16690*/  LDL.LU R250, [R1+0x57c] ;  /* 0x00057c0001fa7983 */ /* 0x002ee20000300800 */
[----:B----4-:R-:W-:-:S03]  /*166a0*/  IMAD.X R236, R2, 0x1, R236, P4 ;  /* 0x0000000102ec7824 */ /* 0x010fc600020e06ec */
[----:B------:R-:W-:Y:S01]  /*166b0*/  STL [R1+0x5dc], R235 ;  /* 0x0005dceb01007387 */ /* 0x000fe20000100800 */
[----:B------:R-:W-:Y:S01]  /*166c0*/  IADD3 R200, P4, R5, R200, RZ ;  /* 0x000000c805c87210 */ /* 0x000fe20007f9e0ff */
[----:B------:R-:W-:-:S05]  /*166d0*/  IMAD.X R248, R2, 0x1, R248, P5 ;  /* 0x0000000102f87824 */ /* 0x000fca00028e06f8 */
[----:B------:R0:W-:Y:S01]  /*166e0*/  STL [R1+0x5f8], R248 ;  /* 0x0005f8f801007387 */ /* 0x0001e20000100800 */
[----:B------:R-:W-:-:S03]  /*166f0*/  IADD3 R201, P5, R5, R201, RZ ;  /* 0x000000c905c97210 */ /* 0x000fc60007fbe0ff */
[----:B------:R-:W-:Y:S01]  /*16700*/  STL [R1+0x600], R236 ;  /* 0x000600ec01007387 */ /* 0x000fe20000100800 */
[C---:B------:R-:W-:Y:S01]  /*16710*/  IMAD.X R204, R2.reuse, 0x1, R204, P6 ;  /* 0x0000000102cc7824 */ /* 0x040fe200030e06cc */
[----:B------:R-:W-:Y:S02]  /*16720*/  IADD3 R205, P6, R5, R205, RZ ;  /* 0x000000cd05cd7210 */ /* 0x000fe40007fde0ff */
[----:B0-----:R-:W4:Y:S04]  /*16730*/  LDL.LU R248, [R1+0x5a0] ;  /* 0x0005a00001f87983 */ /* 0x001f280000300800 */
[----:B------:R-:W-:Y:S04]  /*16740*/  STL [R1+0x5d4], R200 ;  /* 0x0005d4c801007387 */ /* 0x000fe80000100800 */
[----:B------:R-:W-:Y:S01]  /*16750*/  STL [R1+0x5cc], R201 ;  /* 0x0005ccc901007387 */ /* 0x000fe20000100800 */
[----:B------:R-:W-:-:S03]  /*16760*/  IMAD.X R207, R2, 0x1, R207, P1 ;  /* 0x0000000102cf7824 */ /* 0x000fc600008e06cf */
[----:B------:R-:W-:Y:S01]  /*16770*/  STL [R1+0x5f0], R204 ;  /* 0x0005f0cc01007387 */ /* 0x000fe20000100800 */
[----:B------:R-:W-:Y:S01]  /*16780*/  IADD3 R190, P1, R5, R190, RZ ;  /* 0x000000be05be7210 */ /* 0x000fe20007f3e0ff */
[----:B------:R-:W-:-:S04]  /*16790*/  IMAD.X R209, R2, 0x1, R209, P2 ;  /* 0x0000000102d17824 */ /* 0x000fc800010e06d1 */
[----:B------:R0:W-:Y:S01]  /*167a0*/  STL [R1+0x5bc], R190 ;  /* 0x0005bcbe01007387 */ /* 0x0001e20000100800 */
[----:B------:R-:W-:-:S03]  /*167b0*/  IADD3 R226, P2, R5, R226, RZ ;  /* 0x000000e205e27210 */ /* 0x000fc60007f5e0ff */
[----:B------:R-:W-:Y:S01]  /*167c0*/  STL [R1+0x5c4], R205 ;  /* 0x0005c4cd01007387 */ /* 0x000fe20000100800 */
[----:B------:R-:W-:-:S03]  /*167d0*/  IMAD.X R227, R2, 0x1, R227, P3 ;  /* 0x0000000102e37824 */ /* 0x000fc600018e06e3 */
[----:B0-----:R-:W4:Y:S04]  /*167e0*/  LDL.LU R190, [R1+0x574] ;  /* 0x0005740001be7983 */ /* 0x001f280000300800 */
[----:B------:R-:W-:Y:S01]  /*167f0*/  STL [R1+0x5e8], R207 ;  /* 0x0005e8cf01007387 */ /* 0x000fe20000100800 */
        /* <DEDUP_REMOVED lines=11> */
[----:B------:R-:W-:Y:S04]  /*168b0*/  STL [R1+0x5a4], R238 ;  /* 0x0005a4ee01007387 */ /* 0x000fe80000100800 */
[----:B------:R0:W-:Y:S04]  /*168c0*/  STL [R1+0x59c], R245 ;  /* 0x00059cf501007387 */ /* 0x0001e80000100800 */
[----:B------:R-:W-:Y:S04]  /*168d0*/  STL [R1+0x5c8], R241 ;  /* 0x0005c8f101007387 */ /* 0x000fe80000100800 */
[----:B0-----:R-:W4:Y:S04]  /*168e0*/  LDL.LU R245, [R1+0x598] ;  /* 0x0005980001f57983 */ /* 0x001f280000300800 */
[----:B------:R0:W-:Y:S04]  /*168f0*/  STL [R1+0x5c0], R191 ;  /* 0x0005c0bf01007387 */ /* 0x0001e80000100800 */
[----:B0-----:R-:W4:Y:S01]  /*16900*/  LDL.LU R191, [R1+0x56c] ;  /* 0x00056c0001bf7983 */ /* 0x001f220000300800 */
[----:B------:R-:W-:-:S05]  /*16910*/  IADD3 R247, P6, R5, R247, RZ ;  /* 0x000000f705f77210 */ /* 0x000fca0007fde0ff */
[----:B------:R0:W-:Y:S01]  /*16920*/  STL [R1+0x594], R247 ;  /* 0x000594f701007387 */ /* 0x0001e20000100800 */
[----:B------:R-:W-:-:S03]  /*16930*/  IMAD.X R249, R2, 0x1, R249, P1 ;  /* 0x0000000102f97824 */ /* 0x000fc600008e06f9 */
[----:B0-----:R-:W4:Y:S04]  /*16940*/  LDL.LU R247, [R1+0x590] ;  /* 0x0005900001f77983 */ /* 0x001f280000300800 */
[----:B------:R0:W-:Y:S04]  /*16950*/  STL [R1+0x5b8], R249 ;  /* 0x0005b8f901007387 */ /* 0x0001e80000100800 */
[----:B0-----:R-:W4:Y:S01]  /*16960*/  LDL.LU R249, [R1+0x564] ;  /* 0x0005640001f97983 */ /* 0x001f220000300800 */
[----:B------:R-:W-:Y:S01]  /*16970*/  IADD3 R242, P1, R5, R242, RZ ;  /* 0x000000f205f27210 */ /* 0x000fe20007f3e0ff */
[----:B------:R-:W-:-:S04]  /*16980*/  IMAD.X R243, R2, 0x1, R243, P2 ;  /* 0x0000000102f37824 */ /* 0x000fc800010e06f3 */
[----:B------:R-:W-:Y:S04]  /*16990*/  STL [R1+0x58c], R242 ;  /* 0x00058cf201007387 */ /* 0x000fe80000100800 */
[----:B------:R-:W-:Y:S04]  /*169a0*/  STL [R1+0x5b0], R243 ;  /* 0x0005b0f301007387 */ /* 0x000fe80000100800 */
[----:B------:R-:W4:Y:S01]  /*169b0*/  LDL.LU R235, [R1+0x588] ;  /* 0x0005880001eb7983 */ /* 0x000f220000300800 */
[----:B--2---:R-:W-:-:S05]  /*169c0*/  IADD3 R244, P2, R5, R244, RZ ;  /* 0x000000f405f47210 */ /* 0x004fca0007f5e0ff */
[----:B------:R-:W-:Y:S04]  /*169d0*/  STL [R1+0x584], R244 ;  /* 0x000584f401007387 */ /* 0x000fe80000100800 */
[----:B------:R-:W2:Y:S01]  /*169e0*/  LDL.LU R236, [R1+0x55c] ;  /* 0x00055c0001ec7983 */ /* 0x000ea20000300800 */
[----:B---3--:R-:W-:Y:S01]  /*169f0*/  IMAD.X R246, R2, 0x1, R246, P3 ;  /* 0x0000000102f67824 */ /* 0x008fe200018e06f6 */
[----:B------:R-:W-:-:S04]  /*16a00*/  IADD3 R250, P3, R5, R250, RZ ;  /* 0x000000fa05fa7210 */ /* 0x000fc80007f7e0ff */
[----:B------:R-:W-:Y:S04]  /*16a10*/  STL [R1+0x5a8], R246 ;  /* 0x0005a8f601007387 */ /* 0x000fe80000100800 */
[----:B------:R-:W3:Y:S04]  /*16a20*/  LDL.LU R200, [R1+0x580] ;  /* 0x0005800001c87983 */ /* 0x000ee80000300800 */
[----:B------:R0:W-:Y:S04]  /*16a30*/  STL [R1+0x57c], R250 ;  /* 0x00057cfa01007387 */ /* 0x0001e80000100800 */
[----:B0-----:R-:W3:Y:S04]  /*16a40*/  LDL.LU R250, [R1+0x554] ;  /* 0x0005540001fa7983 */ /* 0x001ee80000300800 */
[----:B------:R-:W3:Y:S04]  /*16a50*/  LDL.LU R201, [R1+0x578] ;  /* 0x0005780001c97983 */ /* 0x000ee80000300800 */
[----:B------:R-:W3:Y:S04]  /*16a60*/  LDL.LU R204, [R1+0x54c] ;  /* 0x00054c0001cc7983 */ /* 0x000ee80000300800 */
[----:B------:R-:W3:Y:S01]  /*16a70*/  LDL.LU R205, [R1+0x570] ;  /* 0x0005700001cd7983 */ /* 0x000ee20000300800 */
[----:B----4-:R-:W-:-:S05]  /*16a80*/  IMAD.X R248, R2, 0x1, R248, P4 ;  /* 0x0000000102f87824 */ /* 0x010fca00020e06f8 */
[----:B------:R0:W-:Y:S04]  /*16a90*/  STL [R1+0x5a0], R248 ;  /* 0x0005a0f801007387 */ /* 0x0001e80000100800 */
[----:B------:R-:W4:Y:S04]  /*16aa0*/  LDL.LU R207, [R1+0x544] ;  /* 0x0005440001cf7983 */ /* 0x000f280000300800 */
[----:B0-----:R-:W4:Y:S04]  /*16ab0*/  LDL.LU R248, [R1+0x568] ;  /* 0x0005680001f87983 */ /* 0x001f280000300800 */
[----:B------:R-:W4:Y:S04]  /*16ac0*/  LDL.LU R209, [R1+0x53c] ;  /* 0x00053c0001d17983 */ /* 0x000f280000300800 */
[----:B------:R-:W4:Y:S04]  /*16ad0*/  LDL.LU R226, [R1+0x560] ;  /* 0x0005600001e27983 */ /* 0x000f280000300800 */
[----:B------:R-:W4:Y:S01]  /*16ae0*/  LDL.LU R227, [R1+0x534] ;  /* 0x0005340001e37983 */ /* 0x000f220000300800 */
[----:B------:R-:W-:-:S05]  /*16af0*/  IADD3 R190, P4, R5, R190, RZ ;  /* 0x000000be05be7210 */ /* 0x000fca0007f9e0ff */
[----:B------:R0:W-:Y:S04]  /*16b00*/  STL [R1+0x574], R190 ;  /* 0x000574be01007387 */ /* 0x0001e80000100800 */
[----:B------:R-:W4:Y:S04]  /*16b10*/  LDL.LU R229, [R1+0x558] ;  /* 0x0005580001e57983 */ /* 0x000f280000300800 */
[----:B------:R-:W4:Y:S04]  /*16b20*/  LDL.LU R237, [R1+0x52c] ;  /* 0x00052c0001ed7983 */ /* 0x000f280000300800 */
[----:B------:R-:W4:Y:S04]  /*16b30*/  LDL.LU R238, [R1+0x550] ;  /* 0x0005500001ee7983 */ /* 0x000f280000300800 */
[----:B------:R-:W4:Y:S04]  /*16b40*/  LDL.LU R241, [R1+0x524] ;  /* 0x0005240001f17983 */ /* 0x000f280000300800 */
[----:B------:R-:W4:Y:S04]  /*16b50*/  LDL.LU R246, [R1+0x548] ;  /* 0x0005480001f67983 */ /* 0x000f280000300800 */
[----:B0-----:R-:W4:Y:S04]  /*16b60*/  LDL.LU R190, [R1+0x51c] ;  /* 0x00051c0001be7983 */ /* 0x001f280000300800 */
[----:B------:R-:W4:Y:S01]  /*16b70*/  LDL.LU R242, [R1+0x540] ;  /* 0x0005400001f27983 */ /* 0x000f220000300800 */
[----:B------:R-:W-:Y:S01]  /*16b80*/  IMAD.X R245, R2, 0x1, R245, P5 ;  /* 0x0000000102f57824 */ /* 0x000fe200028e06f5 */
[----:B------:R-:W-:-:S05]  /*16b90*/  IADD3 R191, P5, R5, R191, RZ ;  /* 0x000000bf05bf7210 */ /* 0x000fca0007fbe0ff */
[----:B------:R0:W-:Y:S04]  /*16ba0*/  STL [R1+0x56c], R191 ;  /* 0x00056cbf01007387 */ /* 0x0001e80000100800 */
[----:B------:R1:W-:Y:S04]  /*16bb0*/  STL [R1+0x598], R245 ;  /* 0x000598f501007387 */ /* 0x0003e80000100800 */
[----:B0-----:R-:W4:Y:S01]  /*16bc0*/  LDL.LU R191, [R1+0x514] ;  /* 0x0005140001bf7983 */ /* 0x001f220000300800 */
[----:B------:R-:W-:-:S03]  /*16bd0*/  IMAD.X R247, R2, 0x1, R247, P6 ;  /* 0x0000000102f77824 */ /* 0x000fc600030e06f7 */
[----:B------:R-:W4:Y:S04]  /*16be0*/  LDL.LU R243, [R1+0x538] ;  /* 0x0005380001f37983 */ /* 0x000f280000300800 */
[----:B------:R-:W4:Y:S04]  /*16bf0*/  LDL.LU R244, [R1+0x50c] ;  /* 0x00050c0001f47983 */ /* 0x000f280000300800 */
[----:B------:R0:W-:Y:S01]  /*16c00*/  STL [R1+0x590], R247 ;  /* 0x000590f701007387 */ /* 0x0001e20000100800 */
[----:B------:R-:W-:-:S03]  /*16c10*/  IADD3 R249, P6, R5, R249, RZ ;  /* 0x000000f905f97210 */ /* 0x000fc60007fde0ff */
[----:B-1----:R-:W4:Y:S04]  /*16c20*/  LDL.LU R245, [R1+0x530] ;  /* 0x0005300001f57983 */ /* 0x002f280000300800 */
[----:B------:R1:W-:Y:S04]  /*16c30*/  STL [R1+0x564], R249 ;  /* 0x000564f901007387 */ /* 0x0003e80000100800 */
[----:B0-----:R-:W4:Y:S04]  /*16c40*/  LDL.LU R247, [R1+0x504] ;  /* 0x0005040001f77983 */ /* 0x001f280000300800 */
[----:B-1----:R-:W4:Y:S01]  /*16c50*/  LDL.LU R249, [R1+0x528] ;  /* 0x0005280001f97983 */ /* 0x002f220000300800 */
[----:B------:R-:W-:-:S05]  /*16c60*/  IMAD.X R235, R2, 0x1, R235, P1 ;  /* 0x0000000102eb7824 */ /* 0x000fca00008e06eb */
[----:B------:R-:W-:Y:S01]  /*16c70*/  STL [R1+0x588], R235 ;  /* 0x000588eb01007387 */ /* 0x000fe20000100800 */
[C---:B--2---:R-:W-:Y:S01]  /*16c80*/  IADD3 R236, P1, R5.reuse, R236, RZ ;  /* 0x000000ec05ec7210 */ /* 0x044fe20007f3e0ff */
[C---:B---3--:R-:W-:Y:S01]  /*16c90*/  IMAD.X R200, R2.reuse, 0x1, R200, P2 ;  /* 0x0000000102c87824 */ /* 0x048fe200010e06c8 */
[----:B------:R-:W-:Y:S01]  /*16ca0*/  IADD3 R250, P2, R5, R250, RZ ;  /* 0x000000fa05fa7210 */ /* 0x000fe20007f5e0ff */
[----:B------:R-:W-:-:S04]  /*16cb0*/  IMAD.X R201, R2, 0x1, R201, P3 ;  /* 0x0000000102c97824 */ /* 0x000fc800018e06c9 */
[----:B------:R0:W-:Y:S01]  /*16cc0*/  STL [R1+0x554], R250 ;  /* 0x000554fa01007387 */ /* 0x0001e20000100800 */
[----:B------:R-:W-:-:S03]  /*16cd0*/  IADD3 R204, P3, R5, R204, RZ ;  /* 0x000000cc05cc7210 */ /* 0x000fc60007f7e0ff */
[----:B------:R-:W-:Y:S01]  /*16ce0*/  STL [R1+0x55c], R236 ;  /* 0x00055cec01007387 */ /* 0x000fe20000100800 */
[----:B------:R-:W-:-:S03]  /*16cf0*/  IMAD.X R205, R2, 0x1, R205, P4 ;  /* 0x0000000102cd7824 */ /* 0x000fc600020e06cd */
[----:B0-----:R-:W2:Y:S04]  /*16d00*/  LDL.LU R250, [R1+0x4fc] ;  /* 0x0004fc0001fa7983 */ /* 0x001ea80000300800 */
[----:B------:R-:W-:Y:S04]  /*16d10*/  STL [R1+0x580], R200 ;  /* 0x000580c801007387 */ /* 0x000fe80000100800 */
[----:B------:R-:W-:Y:S04]  /*16d20*/  STL [R1+0x578], R201 ;  /* 0x000578c901007387 */ /* 0x000fe80000100800 */
[----:B------:R-:W-:Y:S01]  /*16d30*/  STL [R1+0x54c], R204 ;  /* 0x00054ccc01007387 */ /* 0x000fe20000100800 */
[C---:B----4-:R-:W-:Y:S01]  /*16d40*/  IADD3 R207, P4, R5.reuse, R207, RZ ;  /* 0x000000cf05cf7210 */ /* 0x050fe20007f9e0ff */
[----:B------:R-:W-:Y:S01]  /*16d50*/  IMAD.X R248, R2, 0x1, R248, P5 ;  /* 0x0000000102f87824 */ /* 0x000fe200028e06f8 */
[----:B------:R-:W-:-:S04]  /*16d60*/  IADD3 R209, P5, R5, R209, RZ ;  /* 0x000000d105d17210 */ /* 0x000fc80007fbe0ff */
[----:B------:R0:W-:Y:S01]  /*16d70*/  STL [R1+0x568], R248 ;  /* 0x000568f801007387 */ /* 0x0001e20000100800 */
[----:B------:R-:W-:-:S03]  /*16d80*/  IMAD.X R226, R2, 0x1, R226, P6 ;  /* 0x0000000102e27824 */ /* 0x000fc600030e06e2 */
[----:B------:R-:W-:Y:S01]  /*16d90*/  STL [R1+0x570], R205 ;  /* 0x000570cd01007387 */ /* 0x000fe20000100800 */
[----:B------:R-:W-:-:S03]  /*16da0*/  IADD3 R227, P6, R5, R227, RZ ;  /* 0x000000e305e37210 */ /* 0x000fc60007fde0ff */
[----:B0-----:R-:W3:Y:S04]  /*16db0*/  LDL.LU R248, [R1+0x520] ;  /* 0x0005200001f87983 */ /* 0x001ee80000300800 */
[----:B------:R-:W-:Y:S04]  /*16dc0*/  STL [R1+0x544], R207 ;  /* 0x000544cf01007387 */ /* 0x000fe80000100800 */
        /* <DEDUP_REMOVED lines=12> */
[----:B------:R0:W-:Y:S04]  /*16e90*/  STL [R1+0x548], R246 ;  /* 0x000548f601007387 */ /* 0x0001e80000100800 */
[----:B------:R-:W-:Y:S01]  /*16ea0*/  STL [R1+0x524], R241 ;  /* 0x000524f101007387 */ /* 0x000fe20000100800 */
[----:B------:R-:W-:-:S03]  /*16eb0*/  IMAD.X R242, R2, 0x1, R242, P4 ;  /* 0x0000000102f27824 */ /* 0x000fc600020e06f2 */
[----:B0-----:R-:W4:Y:S04]  /*16ec0*/  LDL.LU R246, [R1+0x4f4] ;  /* 0x0004f40001f67983 */ /* 0x001f280000300800 */
[----:B------:R0:W-:Y:S04]  /*16ed0*/  STL [R1+0x51c], R190 ;  /* 0x00051cbe01007387 */ /* 0x0001e80000100800 */
[----:B0-----:R-:W4:Y:S01]  /*16ee0*/  LDL.LU R190, [R1+0x518] ;  /* 0x0005180001be7983 */ /* 0x001f220000300800 */
[----:B------:R-:W-:Y:S01]  /*16ef0*/  IADD3 R191, P4, R5, R191, RZ ;  /* 0x000000bf05bf7210 */ /* 0x000fe20007f9e0ff */
[----:B------:R-:W-:-:S04]  /*16f00*/  IMAD.X R243, R2, 0x1, R243, P5 ;  /* 0x0000000102f37824 */ /* 0x000fc800028e06f3 */
[----:B------:R0:W-:Y:S01]  /*16f10*/  STL [R1+0x514], R191 ;  /* 0x000514bf01007387 */ /* 0x0001e20000100800 */
[----:B------:R-:W-:-:S03]  /*16f20*/  IADD3 R244, P5, R5, R244, RZ ;  /* 0x000000f405f47210 */ /* 0x000fc60007fbe0ff */
[----:B0-----:R-:W4:Y:S01]  /*16f30*/  LDL.LU R191, [R1+0x4ec] ;  /* 0x0004ec0001bf7983 */ /* 0x001f220000300800 */
[----:B------:R-:W-:-:S03]  /*16f40*/  IMAD.X R245, R2, 0x1, R245, P6 ;  /* 0x0000000102f57824 */ /* 0x000fc600030e06f5 */
[----:B------:R-:W-:Y:S04]  /*16f50*/  STL [R1+0x540], R242 ;  /* 0x000540f201007387 */ /* 0x000fe80000100800 */
[----:B------:R-:W-:Y:S01]  /*16f60*/  STL [R1+0x538], R243 ;  /* 0x000538f301007387 */ /* 0x000fe20000100800 */
[----:B------:R-:W-:-:S03]  /*16f70*/  IADD3 R247, P6, R5, R247, RZ ;  /* 0x000000f705f77210 */ /* 0x000fc60007fde0ff */
[----:B------:R-:W-:Y:S01]  /*16f80*/  STL [R1+0x50c], R244 ;  /* 0x00050cf401007387 */ /* 0x000fe20000100800 */
[----:B------:R-:W-:-:S03]  /*16f90*/  IMAD.X R249, R2, 0x1, R249, P1 ;  /* 0x0000000102f97824 */ /* 0x000fc600008e06f9 */
        /* <DEDUP_REMOVED lines=13> */
[----:B0-----:R-:W2:Y:S04]  /*17070*/  LDL.LU R250, [R1+0x4f0] ;  /* 0x0004f00001fa7983 */ /* 0x001ea80000300800 */
[----:B------:R-:W2:Y:S04]  /*17080*/  LDL.LU R207, [R1+0x4c4] ;  /* 0x0004c40001cf7983 */ /* 0x000ea80000300800 */
[----:B------:R-:W2:Y:S04]  /*17090*/  LDL.LU R209, [R1+0x4e8] ;  /* 0x0004e80001d17983 */ /* 0x000ea80000300800 */
[----:B------:R-:W2:Y:S01]  /*170a0*/  LDL.LU R226, [R1+0x4bc] ;  /* 0x0004bc0001e27983 */ /* 0x000ea20000300800 */
[----:B---3--:R-:W-:-:S05]  /*170b0*/  IMAD.X R248, R2, 0x1, R248, P2 ;  /* 0x0000000102f87824 */ /* 0x008fca00010e06f8 */
[----:B------:R0:W-:Y:S04]  /*170c0*/  STL [R1+0x520], R248 ;  /* 0x000520f801007387 */ /* 0x0001e80000100800 */
[----:B------:R-:W3:Y:S04]  /*170d0*/  LDL.LU R227, [R1+0x4e0] ;  /* 0x0004e00001e37983 */ /* 0x000ee80000300800 */
[----:B------:R-:W3:Y:S04]  /*170e0*/  LDL.LU R229, [R1+0x4b4] ;  /* 0x0004b40001e57983 */ /* 0x000ee80000300800 */
[----:B------:R-:W3:Y:S04]  /*170f0*/  LDL.LU R237, [R1+0x4d8] ;  /* 0x0004d80001ed7983 */ /* 0x000ee80000300800 */
[----:B------:R-:W3:Y:S04]  /*17100*/  LDL.LU R238, [R1+0x4ac] ;  /* 0x0004ac0001ee7983 */ /* 0x000ee80000300800 */
[----:B------:R-:W3:Y:S04]  /*17110*/  LDL.LU R247, [R1+0x4d0] ;  /* 0x0004d00001f77983 */ /* 0x000ee80000300800 */
[----:B0-----:R-:W3:Y:S04]  /*17120*/  LDL.LU R248, [R1+0x4a4] ;  /* 0x0004a40001f87983 */ /* 0x001ee80000300800 */
[----:B------:R-:W3:Y:S01]  /*17130*/  LDL.LU R241, [R1+0x4c8] ;  /* 0x0004c80001f17983 */ /* 0x000ee20000300800 */
[----:B----4-:R-:W-:Y:S01]  /*17140*/  IADD3 R246, P2, R5, R246, RZ ;  /* 0x000000f605f67210 */ /* 0x010fe20007f5e0ff */
[----:B------:R-:W-:-:S05]  /*17150*/  IMAD.X R190, R2, 0x1, R190, P3 ;  /* 0x0000000102be7824 */ /* 0x000fca00018e06be */
[----:B------:R0:W-:Y:S04]  /*17160*/  STL [R1+0x518], R190 ;  /* 0x000518be01007387 */ /* 0x0001e80000100800 */
        /* <DEDUP_REMOVED lines=8> */
[----:B-1----:R-:W4:Y:S01]  /*171f0*/  LDL.LU R246, [R1+0x4b0] ;  /* 0x0004b00001f67983 */ /* 0x002f220000300800 */
[----:B------:R-:W-:-:S03]  /*17200*/  IMAD.X R234, R2, 0x1, R234, P4 ;  /* 0x0000000102ea7824 */ /* 0x000fc600020e06ea */
[----:B0-----:R-:W4:Y:S04]  /*17210*/  LDL.LU R191, [R1+0x484] ;  /* 0x0004840001bf7983 */ /* 0x001f280000300800 */
[----:B------:R-:W-:Y:S01]  /*17220*/  STL [R1+0x510], R234 ;  /* 0x000510ea01007387 */ /* 0x000fe20000100800 */
[C---:B------:R-:W-:Y:S01]  /*17230*/  IADD3 R235, P4, R5.reuse, R235, RZ ;  /* 0x000000eb05eb7210 */ /* 0x040fe20007f9e0ff */
[----:B------:R-:W-:Y:S01]  /*17240*/  IMAD.X R236, R2, 0x1, R236, P5 ;  /* 0x0000000102ec7824 */ /* 0x000fe200028e06ec */
[----:B------:R-:W-:-:S05]  /*17250*/  IADD3 R249, P5, R5, R249, RZ ;  /* 0x000000f905f97210 */ /* 0x000fca0007fbe0ff */
        /* <DEDUP_REMOVED lines=8> */
[----:B------:R-:W-:Y:S01]  /*172e0*/  STL [R1+0x4d4], R201 ;  /* 0x0004d4c901007387 */ /* 0x000fe20000100800 */
[C---:B--2---:R-:W-:Y:S01]  /*172f0*/  IADD3 R205, P1, R5.reuse, R205, RZ ;  /* 0x000000cd05cd7210 */ /* 0x044fe20007f3e0ff */
[----:B------:R-:W-:Y:S01]  /*17300*/  IMAD.X R250, R2, 0x1, R250, P2 ;  /* 0x0000000102fa7824 */ /* 0x000fe200010e06fa */
[----:B------:R-:W-:-:S04]  /*17310*/  IADD3 R207, P2, R5, R207, RZ ;  /* 0x000000cf05cf7210 */ /* 0x000fc80007f5e0ff */
[----:B------:R0:W-:Y:S01]  /*17320*/  STL [R1+0x4f0], R250 ;  /* 0x0004f0fa01007387 */ /* 0x0001e20000100800 */
[----:B------:R-:W-:-:S03]  /*17330*/  IMAD.X R209, R2, 0x1, R209, P3 ;  /* 0x0000000102d17824 */ /* 0x000fc600018e06d1 */
[----:B------:R-:W-:Y:S01]  /*17340*/  STL [R1+0x4f8], R204 ;  /* 0x0004f8cc01007387 */ /* 0x000fe20000100800 */
[----:B------:R-:W-:-:S03]  /*17350*/  IADD3 R226, P3, R5, R226, RZ ;  /* 0x000000e205e27210 */ /* 0x000fc60007f7e0ff */
[----:B0-----:R-:W2:Y:S04]  /*17360*/  LDL.LU R250, [R1+0x47c] ;  /* 0x00047c0001fa7983 */ /* 0x001ea80000300800 */
[----:B------:R-:W-:Y:S04]  /*17370*/  STL [R1+0x4cc], R205 ;  /* 0x0004cccd01007387 */ /* 0x000fe80000100800 */
[----:B------:R-:W-:Y:S04]  /*17380*/  STL [R1+0x4c4], R207 ;  /* 0x0004c4cf01007387 */ /* 0x000fe80000100800 */
[----:B------:R-:W-:Y:S01]  /*17390*/  STL [R1+0x4e8], R209 ;  /* 0x0004e8d101007387 */ /* 0x000fe20000100800 */
[----:B---3--:R-:W-:-:S03]  /*173a0*/  IMAD.X R227, R2, 0x1, R227, P4 ;  /* 0x0000000102e37824 */ /* 0x008fc600020e06e3 */
        /* <DEDUP_REMOVED lines=9> */
[----:B------:R0:W-:Y:S04]  /*17440*/  STL [R1+0x4d0], R247 ;  /* 0x0004d0f701007387 */ /* 0x0001e80000100800 */
[----:B------:R-:W-:Y:S01]  /*17450*/  STL [R1+0x4ac], R238 ;  /* 0x0004acee01007387 */ /* 0x000fe20000100800 */
[----:B------:R-:W-:-:S03]  /*17460*/  IMAD.X R241, R2, 0x1, R241, P1 ;  /* 0x0000000102f17824 */ /* 0x000fc600008e06f1 */
[----:B0-----:R-:W3:Y:S04]  /*17470*/  LDL.LU R247, [R1+0x4a0] ;  /* 0x0004a00001f77983 */ /* 0x001ee80000300800 */
[----:B------:R0:W-:Y:S04]  /*17480*/  STL [R1+0x4a4], R248 ;  /* 0x0004a4f801007387 */ /* 0x0001e80000100800 */
[----:B0-----:R-:W3:Y:S01]  /*17490*/  LDL.LU R248, [R1+0x474] ;  /* 0x0004740001f87983 */ /* 0x001ee20000300800 */
[----:B----4-:R-:W-:Y:S01]  /*174a0*/  IADD3 R190, P1, R5, R190, RZ ;  /* 0x000000be05be7210 */ /* 0x010fe20007f3e0ff */
[----:B------:R-:W-:-:S04]  /*174b0*/  IMAD.X R242, R2, 0x1, R242, P2 ;  /* 0x0000000102f27824 */ /* 0x000fc800010e06f2 */
[----:B------:R0:W-:Y:S01]  /*174c0*/  STL [R1+0x49c], R190 ;  /* 0x00049cbe01007387 */ /* 0x0001e20000100800 */
[C---:B------:R-:W-:Y:S01]  /*174d0*/  IADD3 R243, P2, R5.reuse, R243, RZ ;  /* 0x000000f305f37210 */ /* 0x040fe20007f5e0ff */
[----:B------:R-:W-:Y:S02]  /*174e0*/  IMAD.X R244, R2, 0x1, R244, P3 ;  /* 0x0000000102f47824 */ /* 0x000fe400018e06f4 */
[----:B0-----:R-:W4:Y:S04]  /*174f0*/  LDL.LU R190, [R1+0x498] ;  /* 0x0004980001be7983 */ /* 0x001f280000300800 */
[----:B------:R-:W-:Y:S04]  /*17500*/  STL [R1+0x4c8], R241 ;  /* 0x0004c8f101007387 */ /* 0x000fe80000100800 */
[----:B------:R-:W-:Y:S01]  /*17510*/  STL [R1+0x4c0], R242 ;  /* 0x0004c0f201007387 */ /* 0x000fe20000100800 */
[----:B------:R-:W-:-:S03]  /*17520*/  IADD3 R245, P3, R5, R245, RZ ;  /* 0x000000f505f57210 */ /* 0x000fc60007f7e0ff */
        /* <DEDUP_REMOVED lines=28> */
[----:B0-----:R-:W2:Y:S04]  /*176f0*/  LDL.LU R250, [R1+0x450] ;  /* 0x0004500001fa7983 */ /* 0x001ea80000300800 */
[----:B------:R-:W2:Y:S01]  /*17700*/  LDL.LU R241, [R1+0x834] ;  /* 0x0008340001f17983 */ /* 0x000ea20000300800 */
[----:B---3--:R-:W-:Y:S01]  /*17710*/  IMAD.X R247, R2, 0x1, R247, P6 ;  /* 0x0000000102f77824 */ /* 0x008fe200030e06f7 */
[----:B------:R-:W-:-:S05]  /*17720*/  IADD3 R248, P6, R5, R248, RZ ;  /* 0x000000f805f87210 */ /* 0x000fca0007fde0ff */
[----:B------:R0:W-:Y:S04]  /*17730*/  STL [R1+0x474], R248 ;  /* 0x000474f801007387 */ /* 0x0001e80000100800 */
        /* <DEDUP_REMOVED lines=8> */
[----:B-1----:R-:W4:Y:S04]  /*177c0*/  LDL.LU R247, [R1+0x820] ;  /* 0x0008200001f77983 */ /* 0x002f280000300800 */
[----:B0-----:R-:W4:Y:S01]  /*177d0*/  LDL.LU R190, [R1+0x430] ;  /* 0x0004300001be7983 */ /* 0x001f220000300800 */
[----:B------:R-:W-:-:S05]  /*177e0*/  IADD3 R234, P1, R5, R234, RZ ;  /* 0x000000ea05ea7210 */ /* 0x000fca0007f3e0ff */
[----:B------:R-:W-:Y:S01]  /*177f0*/  STL [R1+0x46c], R234 ;  /* 0x00046cea01007387 */ /* 0x000fe20000100800 */
[C---:B------:R-:W-:Y:S01]  /*17800*/  IMAD.X R235, R2.reuse, 0x1, R235, P2 ;  /* 0x0000000102eb7824 */ /* 0x040fe200010e06eb */
[----:B------:R-:W-:Y:S01]  /*17810*/  IADD3 R236, P2, R5, R236, RZ ;  /* 0x000000ec05ec7210 */ /* 0x000fe20007f5e0ff */
[----:B------:R-:W-:-:S05]  /*17820*/  IMAD.X R191, R2, 0x1, R191, P3 ;  /* 0x0000000102bf7824 */ /* 0x000fca00018e06bf */
[----:B------:R0:W-:Y:S01]  /*17830*/  STL [R1+0x488], R191 ;  /* 0x000488bf01007387 */ /* 0x0001e20000100800 */
[----:B------:R-:W-:-:S03]  /*17840*/  IADD3 R200, P3, R5, R200, RZ ;  /* 0x000000c805c87210 */ /* 0x000fc60007f7e0ff */
[----:B------:R-:W-:Y:S01]  /*17850*/  STL [R1+0x490], R235 ;  /* 0x000490eb01007387 */ /* 0x000fe20000100800 */
[----:B------:R-:W-:-:S03]  /*17860*/  IMAD.X R201, R2, 0x1, R201, P4 ;  /* 0x0000000102c97824 */ /* 0x000fc600020e06c9 */
[----:B0-----:R-:W4:Y:S01]  /*17870*/  LDL.LU R191, [R1+0x41c] ;  /* 0x00041c0001bf7983 */ /* 0x001f220000300800 */
[----:B------:R-:W-:-:S03]  /*17880*/  IADD3 R204, P4, R5, R204, RZ ;  /* 0x000000cc05cc7210 */ /* 0x000fc60007f9e0ff */
[----:B------:R-:W-:Y:S01]  /*17890*/  STL [R1+0x464], R236 ;  /* 0x000464ec01007387 */ /* 0x000fe20000100800 */
[----:B------:R-:W-:-:S03]  /*178a0*/  IMAD.X R205, R2, 0x1, R205, P5 ;  /* 0x0000000102cd7824 */ /* 0x000fc600028e06cd */
        /* <DEDUP_REMOVED lines=23> */
[----:B------:R-:W-:Y:S01]  /*17a20*/  STL [R1+0x458], R238 ;  /* 0x000458ee01007387 */ /* 0x000fe20000100800 */
[----:B------:R-:W-:-:S03]  /*17a30*/  IADD3 R241, P4, R241, UR9, RZ ;  /* 0x00000009f1f17c10 */ /* 0x000fc6000ff9e0ff */
[----:B0-----:R-:W2:Y:S04]  /*17a40*/  LDL.LU R246, [R1+0x414] ;  /* 0x0004140001f67983 */ /* 0x001ea80000300800 */
[----:B------:R0:W-:Y:S04]  /*17a50*/  STL [R1+0x450], R250 ;  /* 0x000450fa01007387 */ /* 0x0001e80000100800 */
[----:B0-----:R-:W2:Y:S01]  /*17a60*/  LDL.LU R250, [R1+0x830] ;  /* 0x0008300001fa7983 */ /* 0x001ea20000300800 */
[----:B---3--:R-:W-:Y:S01]  /*17a70*/  IMAD.X R248, R2, 0x1, R248, P5 ;  /* 0x0000000102f87824 */ /* 0x008fe200028e06f8 */
[----:B------:R-:W-:-:S04]  /*17a80*/  IADD3 R242, P5, R242, UR9, RZ ;  /* 0x00000009f2f27c10 */ /* 0x000fc8000ffbe0ff */
[----:B------:R0:W-:Y:S01]  /*17a90*/  STL [R1+0x448], R248 ;  /* 0x000448f801007387 */ /* 0x0001e20000100800 */
[----:B------:R-:W-:Y:S01]  /*17aa0*/  IMAD.X R243, R2, 0x1, R243, P6 ;  /* 0x0000000102f37824 */ /* 0x000fe200030e06f3 */
[----:B------:R-:W-:Y:S02]  /*17ab0*/  IADD3 R244, P6, R244, UR9, RZ ;  /* 0x00000009f4f47c10 */ /* 0x000fe4000ffde0ff */
[----:B0-----:R-:W3:Y:S04]  /*17ac0*/  LDL.LU R248, [R1+0x40c] ;  /* 0x00040c0001f87983 */ /* 0x001ee80000300800 */
[----:B------:R-:W-:Y:S04]  /*17ad0*/  STL [R1+0x834], R241 ;  /* 0x000834f101007387 */ /* 0x000fe80000100800 */
[----:B------:R-:W-:Y:S01]  /*17ae0*/  STL [R1+0x82c], R242 ;  /* 0x00082cf201007387 */ /* 0x000fe20000100800 */
[----:B----4-:R-:W-:-:S03]  /*17af0*/  IMAD.X R245, R2, 0x1, R245, P1 ;  /* 0x0000000102f57824 */ /* 0x010fc600008e06f5 */
[----:B------:R-:W-:Y:S01]  /*17b00*/  STL [R1+0x440], R243 ;  /* 0x000440f301007387 */ /* 0x000fe20000100800 */
[----:B------:R-:W-:-:S03]  /*17b10*/  IADD3 R247, P1, R247, UR9, RZ ;  /* 0x00000009f7f77c10 */ /* 0x000fc6000ff3e0ff */
        /* <DEDUP_REMOVED lines=12> */
[----:B------:R-:W-:-:S05]  /*17be0*/  IADD3 R191, P2, R191, UR9, RZ ;  /* 0x00000009bfbf7c10 */ /* 0x000fca000ff5e0ff */
        /* <DEDUP_REMOVED lines=15> */
[----:B--2---:R-:W-:-:S02]  /*17ce0*/  IADD3 R246, P3, R246, UR9, RZ ;  /* 0x00000009f6f67c10 */ /* 0x004fc4000ff7e0ff */
[----:B------:R-:W-:-:S05]  /*17cf0*/  IADD3.X R250, R250, UR42, RZ, P4, !PT ;  /* 0x0000002afafa7c10 */ /* 0x000fca000a7fe4ff */
[----:B------:R0:W-:Y:S04]  /*17d00*/  STL [R1+0x830], R250 ;  /* 0x000830fa01007387 */ /* 0x0001e80000100800 */
[----:B------:R1:W-:Y:S04]  /*17d10*/  STL [R1+0x414], R246 ;  /* 0x000414f601007387 */ /* 0x0003e80000100800 */
[----:B0-----:R-:W2:Y:S04]  /*17d20*/  LDL.LU R250, [R1+0x3b8] ;  /* 0x0003b80001fa7983 */ /* 0x001ea80000300800 */
[----:B------:R-:W2:Y:S04]  /*17d30*/  LDL.LU R242, [R1+0x3dc] ;  /* 0x0003dc0001f27983 */ /* 0x000ea80000300800 */
[----:B------:R-:W2:Y:S04]  /*17d40*/  LDL.LU R243, [R1+0x3b0] ;  /* 0x0003b00001f37983 */ /* 0x000ea80000300800 */
[----:B------:R-:W2:Y:S01]  /*17d50*/  LDL.LU R244, [R1+0x3d4] ;  /* 0x0003d40001f47983 */ /* 0x000ea20000300800 */
[----:B---3--:R-:W-:-:S05]  /*17d60*/  IADD3 R248, P4, R248, UR9, RZ ;  /* 0x00000009f8f87c10 */ /* 0x008fca000ff9e0ff */
[----:B------:R0:W-:Y:S04]  /*17d70*/  STL [R1+0x40c], R248 ;  /* 0x00040cf801007387 */ /* 0x0001e80000100800 */
[----:B------:R-:W3:Y:S04]  /*17d80*/  LDL.LU R245, [R1+0x3a8] ;  /* 0x0003a80001f57983 */ /* 0x000ee80000300800 */
[----:B-1----:R-:W3:Y:S04]  /*17d90*/  LDL.LU R246, [R1+0x3cc] ;  /* 0x0003cc0001f67983 */ /* 0x002ee80000300800 */
[----:B0-----:R-:W3:Y:S01]  /*17da0*/  LDL.LU R248, [R1+0x3a0] ;  /* 0x0003a00001f87983 */ /* 0x001ee20000300800 */
[----:B----4-:R-:W-:-:S05]  /*17db0*/  IADD3.X R234, R234, UR42, RZ, P5, !PT ;  /* 0x0000002aeaea7c10 */ /* 0x010fca000affe4ff */
[----:B------:R-:W-:Y:S01]  /*17dc0*/  STL [R1+0x424], R234 ;  /* 0x000424ea01007387 */ /* 0x000fe20000100800 */
[----:B------:R-:W-:Y:S02]  /*17dd0*/  IADD3 R235, P5, R235, UR9, RZ ;  /* 0x00000009ebeb7c10 */ /* 0x000fe4000ffbe0ff */
[----:B------:R-:W-:Y:S02]  /*17de0*/  IADD3.X R236, R236, UR42, RZ, P6, !PT ;  /* 0x0000002aecec7c10 */ /* 0x000fe4000b7fe4ff */
[----:B------:R-:W-:-:S05]  /*17df0*/  IADD3 R190, P6, R190, UR9, RZ ;  /* 0x00000009bebe7c10 */ /* 0x000fca000ffde0ff */
[----:B------:R0:W-:Y:S01]  /*17e00*/  STL [R1+0x3fc], R190 ;  /* 0x0003fcbe01007387 */ /* 0x0001e20000100800 */
[----:B------:R-:W-:-:S03]  /*17e10*/  IADD3.X R200, R200, UR42, RZ, P1, !PT ;  /* 0x0000002ac8c87c10 */ /* 0x000fc60008ffe4ff */
[----:B------:R-:W-:Y:S01]  /*17e20*/  STL [R1+0x404], R235 ;  /* 0x000404eb01007387 */ /* 0x000fe20000100800 */
[----:B------:R-:W-:Y:S02]  /*17e30*/  IADD3 R201, P1, R201, UR9, RZ ;  /* 0x00000009c9c97c10 */ /* 0x000fe4000ff3e0ff */
[----:B------:R-:W-:Y:S01]  /*17e40*/  IADD3.X R204, R204, UR42, RZ, P2, !PT ;  /* 0x0000002acccc7c10 */ /* 0x000fe200097fe4ff */
[----:B0-----:R-:W4:Y:S04]  /*17e50*/  LDL.LU R190, [R1+0x3c4] ;  /* 0x0003c40001be7983 */ /* 0x001f280000300800 */
[----:B------:R-:W-:Y:S04]  /*17e60*/  STL [R1+0x824], R236 ;  /* 0x000824ec01007387 */ /* 0x000fe80000100800 */
[----:B------:R-:W-:Y:S04]  /*17e70*/  STL [R1+0x420], R200 ;  /* 0x000420c801007387 */ /* 0x000fe80000100800 */
[----:B------:R-:W-:Y:S01]  /*17e80*/  STL [R1+0x3f4], R201 ;  /* 0x0003f4c901007387 */ /* 0x000fe20000100800 */
[----:B------:R-:W-:-:S02]  /*17e90*/  IADD3.X R191, R191, UR42, RZ, P3, !PT ;  /* 0x0000002abfbf7c10 */ /* 0x000fc40009ffe4ff */
[----:B------:R-:W-:-:S03]  /*17ea0*/  IADD3 R205, P2, R205, UR9, RZ ;  /* 0x00000009cdcd7c10 */ /* 0x000fc6000ff5e0ff */
[----:B------:R0:W-:Y:S01]  /*17eb0*/  STL [R1+0x410], R191 ;  /* 0x000410bf01007387 */ /* 0x0001e20000100800 */
[----:B------:R-:W-:-:S03]  /*17ec0*/  IADD3 R207, P3, R207, UR9, RZ ;  /* 0x00000009cfcf7c10 */ /* 0x000fc6000ff7e0ff */
[----:B------:R-:W-:Y:S01]  /*17ed0*/  STL [R1+0x418], R204 ;  /* 0x000418cc01007387 */ /* 0x000fe20000100800 */
[----:B------:R-:W-:Y:S02]  /*17ee0*/  IADD3.X R209, R209, UR42, RZ, P4, !PT ;  /* 0x0000002ad1d17c10 */ /* 0x000fe4000a7fe4ff */
[----:B------:R-:W-:Y:S01]  /*17ef0*/  IADD3 R226, P4, R226, UR9, RZ ;  /* 0x00000009e2e27c10 */ /* 0x000fe2000ff9e0ff */
[----:B0-----:R-:W4:Y:S04]  /*17f00*/  LDL.LU R191, [R1+0x398] ;  /* 0x0003980001bf7983 */ /* 0x001f280000300800 */
[----:B------:R-:W-:Y:S01]  /*17f10*/  STL [R1+0x3e8], R205 ;  /* 0x0003e8cd01007387 */ /* 0x000fe20000100800 */
[----:B------:R-:W-:-:S03]  /*17f20*/  IADD3.X R227, R227, UR42, RZ, P5, !PT ;  /* 0x0000002ae3e37c10 */ /* 0x000fc6000affe4ff */
[----:B------:R-:W-:Y:S01]  /*17f30*/  STL [R1+0x3e0], R207 ;  /* 0x0003e0cf01007387 */ /* 0x000fe20000100800 */
[----:B------:R-:W-:-:S03]  /*17f40*/  IADD3 R229, P5, R229, UR9, RZ ;  /* 0x00000009e5e57c10 */ /* 0x000fc6000ffbe0ff */
        /* <DEDUP_REMOVED lines=8> */
[----:B------:R-:W-:Y:S04]  /*17fd0*/  STL [R1+0x3f8], R237 ;  /* 0x0003f8ed01007387 */ /* 0x000fe80000100800 */
[----:B------:R0:W-:Y:S04]  /*17fe0*/  STL [R1+0x3f0], R247 ;  /* 0x0003f0f701007387 */ /* 0x0001e80000100800 */
[----:B------:R-:W-:Y:S04]  /*17ff0*/  STL [R1+0x3c8], R238 ;  /* 0x0003c8ee01007387 */ /* 0x000fe80000100800 */
[----:B0-----:R-:W4:Y:S04]  /*18000*/  LDL.LU R247, [R1+0x3bc] ;  /* 0x0003bc0001f77983 */ /* 0x001f280000300800 */
[----:B------:R0:W-:Y:S04]  /*18010*/  STL [R1+0x3c0], R249 ;  /* 0x0003c0f901007387 */ /* 0x0001e80000100800 */
[----:B0-----:R-:W4:Y:S01]  /*18020*/  LDL.LU R249, [R1+0x390] ;  /* 0x0003900001f97983 */ /* 0x001f220000300800 */
[----:B------:R-:W-:-:S02]  /*18030*/  IADD3.X R241, R241, UR42, RZ, P2, !PT ;  /* 0x0000002af1f17c10 */ /* 0x000fc400097fe4ff */
[----:B--2---:R-:W-:Y:S02]  /*18040*/  IADD3 R250, P2, R250, UR9, RZ ;  /* 0x00000009fafa7c10 */ /* 0x004fe4000ff5e0ff */
[----:B------:R-:W-:-:S03]  /*18050*/  IADD3.X R242, R242, UR42, RZ, P3, !PT ;  /* 0x0000002af2f27c10 */ /* 0x000fc60009ffe4ff */
[----:B------:R0:W-:Y:S01]  /*18060*/  STL [R1+0x3b8], R250 ;  /* 0x0003b8fa01007387 */ /* 0x0001e20000100800 */
[----:B------:R-:W-:Y:S02]  /*18070*/  IADD3 R243, P3, R243, UR9, RZ ;  /* 0x00000009f3f37c10 */ /* 0x000fe4000ff7e0ff */
[----:B------:R-:W-:Y:S01]  /*18080*/  IADD3.X R244, R244, UR42, RZ, P4, !PT ;  /* 0x0000002af4f47c10 */ /* 0x000fe2000a7fe4ff */
[----:B0-----:R-:W2:Y:S04]  /*18090*/  LDL.LU R250, [R1+0x3b4] ;  /* 0x0003b40001fa7983 */ /* 0x001ea80000300800 */
[----:B------:R-:W-:Y:S04]  /*180a0*/  STL [R1+0x3e4], R241 ;  /* 0x0003e4f101007387 */ /* 0x000fe80000100800 */
[----:B------:R-:W-:Y:S04]  /*180b0*/  STL [R1+0x3dc], R242 ;  /* 0x0003dcf201007387 */ /* 0x000fe80000100800 */
[----:B------:R-:W-:Y:S01]  /*180c0*/  STL [R1+0x3b0], R243 ;  /* 0x0003b0f301007387 */ /* 0x000fe20000100800 */
[----:B---3--:R-:W-:-:S03]  /*180d0*/  IADD3 R245, P4, R245, UR9, RZ ;  /* 0x00000009f5f57c10 */ /* 0x008fc6000ff9e0ff */
[----:B------:R-:W-:Y:S01]  /*180e0*/  STL [R1+0x3d4], R244 ;  /* 0x0003d4f401007387 */ /* 0x000fe20000100800 */
[----:B------:R-:W-:-:S03]  /*180f0*/  IADD3.X R246, R246, UR42, RZ, P5, !PT ;  /* 0x0000002af6f67c10 */ /* 0x000fc6000affe4ff */
[----:B------:R-:W3:Y:S01]  /*18100*/  LDL.LU R234, [R1+0x388] ;  /* 0x0003880001ea7983 */ /* 0x000ee20000300800 */
[----:B------:R-:W-:-:S03]  /*18110*/  IADD3 R248, P5, R248, UR9, RZ ;  /* 0x00000009f8f87c10 */ /* 0x000fc6000ffbe0ff */
[----:B------:R-:W-:Y:S04]  /*18120*/  STL [R1+0x3a8], R245 ;  /* 0x0003a8f501007387 */ /* 0x000fe80000100800 */
[----:B------:R-:W3:Y:S04]  /*18130*/  LDL.LU R235, [R1+0x3ac] ;  /* 0x0003ac0001eb7983 */ /* 0x000ee80000300800 */
[----:B------:R-:W-:Y:S04]  /*18140*/  STL [R1+0x3cc], R246 ;  /* 0x0003ccf601007387 */ /* 0x000fe80000100800 */
[----:B------:R-:W3:Y:S04]  /*18150*/  LDL.LU R236, [R1+0x380] ;  /* 0x0003800001ec7983 */ /* 0x000ee80000300800 */
[----:B------:R-:W-:Y:S04]  /*18160*/  STL [R1+0x3a0], R248 ;  /* 0x0003a0f801007387 */ /* 0x000fe80000100800 */
[----:B------:R-:W3:Y:S04]  /*18170*/  LDL.LU R200, [R1+0x3a4] ;  /* 0x0003a40001c87983 */ /* 0x000ee80000300800 */
[----:B------:R-:W3:Y:S04]  /*18180*/  LDL.LU R201, [R1+0x378] ;  /* 0x0003780001c97983 */ /* 0x000ee80000300800 */
[----:B------:R-:W3:Y:S04]  /*18190*/  LDL.LU R204, [R1+0x39c] ;  /* 0x00039c0001cc7983 */ /* 0x000ee80000300800 */
[----:B------:R-:W3:Y:S01]  /*181a0*/  LDL.LU R205, [R1+0x370] ;  /* 0x0003700001cd7983 */ /* 0x000ee20000300800 */
[----:B----4-:R-:W-:-:S05]  /*181b0*/  IADD3.X R190, R190, UR42, RZ, P6, !PT ;  /* 0x0000002abebe7c10 */ /* 0x010fca000b7fe4ff */
[----:B------:R0:W-:Y:S04]  /*181c0*/  STL [R1+0x3c4], R190 ;  /* 0x0003c4be01007387 */ /* 0x0001e80000100800 */
[----:B------:R-:W4:Y:S04]  /*181d0*/  LDL.LU R207, [R1+0x394] ;  /* 0x0003940001cf7983 */ /* 0x000f280000300800 */
[----:B0-----:R-:W4:Y:S04]  /*181e0*/  LDL.LU R190, [R1+0x368] ;  /* 0x0003680001be7983 */ /* 0x001f280000300800 */
[----:B------:R-:W4:Y:S04]  /*181f0*/  LDL.LU R209, [R1+0x38c] ;  /* 0x00038c0001d17983 */ /* 0x000f280000300800 */
[----:B------:R-:W4:Y:S04]  /*18200*/  LDL.LU R226, [R1+0x360] ;  /* 0x0003600001e27983 */ /* 0x000f280000300800 */
[----:B------:R-:W4:Y:S01]  /*18210*/  LDL.LU R227, [R1+0x384] ;  /* 0x0003840001e37983 */ /* 0x000f220000300800 */
[----:B------:R-:W-:-:S05]  /*18220*/  IADD3 R191, P6, R191, UR9, RZ ;  /* 0x00000009bfbf7c10 */ /* 0x000fca000ffde0ff */
        /* <DEDUP_REMOVED lines=8> */
[----:B------:R-:W-:-:S02]  /*182b0*/  IADD3.X R247, R247, UR42, RZ, P1, !PT ;  /* 0x0000002af7f77c10 */ /* 0x000fc40008ffe4ff */
[----:B------:R-:W-:-:S05]  /*182c0*/  IADD3 R249, P1, R249, UR9, RZ ;  /* 0x00000009f9f97c10 */ /* 0x000fca000ff3e0ff */
[----:B------:R0:W-:Y:S04]  /*182d0*/  STL [R1+0x390], R249 ;  /* 0x000390f901007387 */ /* 0x0001e80000100800 */
[----:B------:R1:W-:Y:S04]  /*182e0*/  STL [R1+0x3bc], R247 ;  /* 0x0003bcf701007387 */ /* 0x0003e80000100800 */
[----:B0-----:R-:W4:Y:S04]  /*182f0*/  LDL.LU R249, [R1+0x364] ;  /* 0x0003640001f97983 */ /* 0x001f280000300800 */
[----:B------:R-:W4:Y:S04]  /*18300*/  LDL.LU R243, [R1+0x338] ;  /* 0x0003380001f37983 */ /* 0x000f280000300800 */
[----:B------:R-:W4:Y:S04]  /*18310*/  LDL.LU R244, [R1+0x35c] ;  /* 0x00035c0001f47983 */ /* 0x000f280000300800 */
[----:B------:R-:W4:Y:S01]  /*18320*/  LDL.LU R245, [R1+0x330] ;  /* 0x0003300001f57983 */ /* 0x000f220000300800 */
[----:B--2---:R-:W-:-:S05]  /*18330*/  IADD3.X R250, R250, UR42, RZ, P2, !PT ;  /* 0x0000002afafa7c10 */ /* 0x004fca00097fe4ff */
[----:B------:R0:W-:Y:S04]  /*18340*/  STL [R1+0x3b4], R250 ;  /* 0x0003b4fa01007387 */ /* 0x0001e80000100800 */
[----:B------:R-:W2:Y:S04]  /*18350*/  LDL.LU R246, [R1+0x354] ;  /* 0x0003540001f67983 */ /* 0x000ea80000300800 */
[----:B-1----:R-:W2:Y:S04]  /*18360*/  LDL.LU R247, [R1+0x328] ;  /* 0x0003280001f77983 */ /* 0x002ea80000300800 */
[----:B0-----:R-:W2:Y:S01]  /*18370*/  LDL.LU R250, [R1+0x34c] ;  /* 0x00034c0001fa7983 */ /* 0x001ea20000300800 */
[----:B---3--:R-:W-:-:S02]  /*18380*/  IADD3 R234, P2, R234, UR9, RZ ;  /* 0x00000009eaea7c10 */ /* 0x008fc4000ff5e0ff */
        /* <DEDUP_REMOVED lines=12> */
[----:B----4-:R-:W-:Y:S02]  /*18450*/  IADD3.X R207, R207, UR42, RZ, P6, !PT ;  /* 0x0000002acfcf7c10 */ /* 0x010fe4000b7fe4ff */
[----:B------:R-:W-:Y:S02]  /*18460*/  IADD3 R190, P6, R190, UR9, RZ ;  /* 0x00000009bebe7c10 */ /* 0x000fe4000ffde0ff */
[----:B------:R-:W-:-:S03]  /*18470*/  IADD3.X R209, R209, UR42, RZ, P1, !PT ;  /* 0x0000002ad1d17c10 */ /* 0x000fc60008ffe4ff */
[----:B------:R0:W-:Y:S01]  /*18480*/  STL [R1+0x368], R190 ;  /* 0x000368be01007387 */ /* 0x0001e20000100800 */
[----:B------:R-:W-:-:S03]  /*18490*/  IADD3 R226, P1, R226, UR9, RZ ;  /* 0x00000009e2e27c10 */ /* 0x000fc6000ff3e0ff */
[----:B------:R-:W-:Y:S01]  /*184a0*/  STL [R1+0x370], R205 ;  /* 0x000370cd01007387 */ /* 0x000fe20000100800 */
[----:B------:R-:W-:-:S03]  /*184b0*/  IADD3.X R227, R227, UR42, RZ, P2, !PT ;  /* 0x0000002ae3e37c10 */ /* 0x000fc600097fe4ff */
[----:B0-----:R-:W3:Y:S04]  /*184c0*/  LDL.LU R190, [R1+0x320] ;  /* 0x0003200001be7983 */ /* 0x001ee80000300800 */
[----:B------:R-:W-:Y:S04]  /*184d0*/  STL [R1+0x394], R207 ;  /* 0x000394cf01007387 */ /* 0x000fe80000100800 */
        /* <DEDUP_REMOVED lines=12> */
[----:B------:R0:W-:Y:S04]  /*185a0*/  STL [R1+0x348], R248 ;  /* 0x000348f801007387 */ /* 0x0001e80000100800 */
[----:B------:R-:W-:Y:S04]  /*185b0*/  STL [R1+0x374], R241 ;  /* 0x000374f101007387 */ /* 0x000fe80000100800 */
[----:B0-----:R-:W4:Y:S04]  /*185c0*/  LDL.LU R248, [R1+0x344] ;  /* 0x0003440001f87983 */ /* 0x001f280000300800 */
[----:B------:R0:W-:Y:S04]  /*185d0*/  STL [R1+0x36c], R191 ;  /* 0x00036cbf01007387 */ /* 0x0001e80000100800 */
[----:B0-----:R-:W4:Y:S01]  /*185e0*/  LDL.LU R191, [R1+0x318] ;  /* 0x0003180001bf7983 */ /* 0x001f220000300800 */
[----:B------:R-:W-:-:S05]  /*185f0*/  IADD3.X R249, R249, UR42, RZ, P6, !PT ;  /* 0x0000002af9f97c10 */ /* 0x000fca000b7fe4ff */
[----:B------:R0:W-:Y:S04]  /*18600*/  STL [R1+0x364], R249 ;  /* 0x000364f901007387 */ /* 0x0001e80000100800 */
[----:B0-----:R-:W4:Y:S01]  /*18610*/  LDL.LU R249, [R1+0x33c] ;  /* 0x00033c0001f97983 */ /* 0x001f220000300800 */
[----:B------:R-:W-:Y:S02]  /*18620*/  IADD3 R242, P5, R242, UR9, RZ ;  /* 0x00000009f2f27c10 */ /* 0x000fe4000ffbe0ff */
[----:B------:R-:W-:Y:S02]  /*18630*/  IADD3 R243, P6, R243, UR9, RZ ;  /* 0x00000009f3f37c10 */ /* 0x000fe4000ffde0ff */
[----:B------:R-:W-:Y:S02]  /*18640*/  IADD3.X R244, R244, UR42, RZ, P1, !PT ;  /* 0x0000002af4f47c10 */ /* 0x000fe40008ffe4ff */
[----:B------:R-:W-:Y:S01]  /*18650*/  IADD3 R245, P1, R245, UR9, RZ ;  /* 0x00000009f5f57c10 */ /* 0x000fe2000ff3e0ff */
[----:B------:R-:W-:Y:S04]  /*18660*/  STL [R1+0x340], R242 ;  /* 0x000340f201007387 */ /* 0x000fe80000100800 */
[----:B------:R-:W-:Y:S04]  /*18670*/  STL [R1+0x338], R243 ;  /* 0x000338f301007387 */ /* 0x000fe80000100800 */
[----:B------:R-:W-:Y:S04]  /*18680*/  STL [R1+0x35c], R244 ;  /* 0x00035cf401007387 */ /* 0x000fe80000100800 */
[----:B------:R-:W-:Y:S04]  /*18690*/  STL [R1+0x330], R245 ;  /* 0x000330f501007387 */ /* 0x000fe80000100800 */
[----:B------:R-:W4:Y:S01]  /*186a0*/  LDL.LU R232, [R1+0x310] ;  /* 0x0003100001e87983 */ /* 0x000f220000300800 */
[----:B--2---:R-:W-:-:S02]  /*186b0*/  IADD3.X R246, R246, UR42, RZ, P2, !PT ;  /* 0x0000002af6f67c10 */ /* 0x004fc400097fe4ff */
[----:B------:R-:W-:-:S03]  /*186c0*/  IADD3 R247, P2, R247, UR9, RZ ;  /* 0x00000009f7f77c10 */ /* 0x000fc6000ff5e0ff */
[----:B------:R-:W-:Y:S01]  /*186d0*/  STL [R1+0x354], R246 ;  /* 0x000354f601007387 */ /* 0x000fe20000100800 */
[----:B------:R-:W-:-:S03]  /*186e0*/  IADD3.X R250, R250, UR42, RZ, P3, !PT ;  /* 0x0000002afafa7c10 */ /* 0x000fc60009ffe4ff */
[----:B------:R-:W2:Y:S04]  /*186f0*/  LDL.LU R234, [R1+0x334] ;  /* 0x0003340001ea7983 */ /* 0x000ea80000300800 */
[----:B------:R-:W-:Y:S04]  /*18700*/  STL [R1+0x328], R247 ;  /* 0x000328f701007387 */ /* 0x000fe80000100800 */
[----:B------:R-:W2:Y:S04]  /*18710*/  LDL.LU R235, [R1+0x308] ;  /* 0x0003080001eb7983 */ /* 0x000ea80000300800 */
[----:B------:R0:W-:Y:S04]  /*18720*/  STL [R1+0x34c], R250 ;  /* 0x00034cfa01007387 */ /* 0x0001e80000100800 */
[----:B------:R-:W2:Y:S04]  /*18730*/  LDL.LU R236, [R1+0x32c] ;  /* 0x00032c0001ec7983 */ /* 0x000ea80000300800 */
[----:B------:R-:W2:Y:S04]  /*18740*/  LDL.LU R200, [R1+0x300] ;  /* 0x0003000001c87983 */ /* 0x000ea80000300800 */
[----:B------:R-:W2:Y:S04]  /*18750*/  LDL.LU R201, [R1+0x324] ;  /* 0x0003240001c97983 */ /* 0x000ea80000300800 */
[----:B------:R-:W2:Y:S04]  /*18760*/  LDL.LU R204, [R1+0x2f8] ;  /* 0x0002f80001cc7983 */ /* 0x000ea80000300800 */
[----:B------:R-:W2:Y:S04]  /*18770*/  LDL.LU R205, [R1+0x31c] ;  /* 0x00031c0001cd7983 */ /* 0x000ea80000300800 */
[----:B------:R-:W2:Y:S04]  /*18780*/  LDL.LU R207, [R1+0x2f0] ;  /* 0x0002f00001cf7983 */ /* 0x000ea80000300800 */
[----:B0-----:R-:W2:Y:S04]  /*18790*/  LDL.LU R250, [R1+0x314] ;  /* 0x0003140001fa7983 */ /* 0x001ea80000300800 */
[----:B------:R-:W2:Y:S04]  /*187a0*/  LDL.LU R209, [R1+0x2e8] ;  /* 0x0002e80001d17983 */ /* 0x000ea80000300800 */
[----:B------:R-:W2:Y:S04]  /*187b0*/  LDL.LU R226, [R1+0x30c] ;  /* 0x00030c0001e27983 */ /* 0x000ea80000300800 */
[----:B------:R-:W2:Y:S01]  /*187c0*/  LDL.LU R227, [R1+0x2e0] ;  /* 0x0002e00001e37983 */ /* 0x000ea20000300800 */
[----:B---3--:R-:W-:-:S05]  /*187d0*/  IADD3 R190, P3, R190, UR9, RZ ;  /* 0x00000009bebe7c10 */ /* 0x008fca000ff7e0ff */
        /* <DEDUP_REMOVED lines=8> */
[----:B----4-:R-:W-:-:S02]  /*18860*/  IADD3.X R248, R248, UR42, RZ, P4, !PT ;  /* 0x0000002af8f87c10 */ /* 0x010fc4000a7fe4ff */
[----:B------:R-:W-:-:S05]  /*18870*/  IADD3 R191, P4, R191, UR9, RZ ;  /* 0x00000009bfbf7c10 */ /* 0x000fca000ff9e0ff */
[----:B------:R0:W-:Y:S04]  /*18880*/  STL [R1+0x318], R191 ;  /* 0x000318bf01007387 */ /* 0x0001e80000100800 */
[----:B------:R1:W-:Y:S04]  /*18890*/  STL [R1+0x344], R248 ;  /* 0x000344f801007387 */ /* 0x0003e80000100800 */
[----:B0-----:R-:W4:Y:S04]  /*188a0*/  LDL.LU R191, [R1+0x2c0] ;  /* 0x0002c00001bf7983 */ /* 0x001f280000300800 */
[----:B------:R-:W4:Y:S04]  /*188b0*/  LDL.LU R243, [R1+0x2e4] ;  /* 0x0002e40001f37983 */ /* 0x000f280000300800 */
[----:B------:R-:W4:Y:S04]  /*188c0*/  LDL.LU R244, [R1+0x2b8] ;  /* 0x0002b80001f47983 */ /* 0x000f280000300800 */
[----:B------:R-:W4:Y:S01]  /*188d0*/  LDL.LU R245, [R1+0x2dc] ;  /* 0x0002dc0001f57983 */ /* 0x000f220000300800 */
[----:B------:R-:W-:-:S05]  /*188e0*/  IADD3.X R249, R249, UR42, RZ, P5, !PT ;  /* 0x0000002af9f97c10 */ /* 0x000fca000affe4ff */
[----:B------:R0:W-:Y:S04]  /*188f0*/  STL [R1+0x33c], R249 ;  /* 0x00033cf901007387 */ /* 0x0001e80000100800 */
[----:B------:R-:W4:Y:S04]  /*18900*/  LDL.LU R246, [R1+0x2b0] ;  /* 0x0002b00001f67983 */ /* 0x000f280000300800 */
[----:B-1----:R-:W4:Y:S04]  /*18910*/  LDL.LU R248, [R1+0x2d4] ;  /* 0x0002d40001f87983 */ /* 0x002f280000300800 */
[----:B0-----:R-:W4:Y:S01]  /*18920*/  LDL.LU R249, [R1+0x2a8] ;  /* 0x0002a80001f97983 */ /* 0x001f220000300800 */
[----:B------:R-:W-:-:S05]  /*18930*/  IADD3 R232, P5, R232, UR9, RZ ;  /* 0x00000009e8e87c10 */ /* 0x000fca000ffbe0ff */
[----:B------:R-:W-:Y:S01]  /*18940*/  STL [R1+0x310], R232 ;  /* 0x000310e801007387 */ /* 0x000fe20000100800 */
[----:B--2---:R-:W-:Y:S02]  /*18950*/  IADD3.X R234, R234, UR42, RZ, P6, !PT ;  /* 0x0000002aeaea7c10 */ /* 0x004fe4000b7fe4ff */
        /* <DEDUP_REMOVED lines=12> */
[----:B------:R-:W-:Y:S02]  /*18a20*/  IADD3 R207, P3, R207, UR9, RZ ;  /* 0x00000009cfcf7c10 */ /* 0x000fe4000ff7e0ff */
[----:B------:R-:W-:Y:S02]  /*18a30*/  IADD3.X R250, R250, UR42, RZ, P4, !PT ;  /* 0x0000002afafa7c10 */ /* 0x000fe4000a7fe4ff */
[----:B------:R-:W-:-:S03]  /*18a40*/  IADD3 R209, P4, R209, UR9, RZ ;  /* 0x00000009d1d17c10 */ /* 0x000fc6000ff9e0ff */
[----:B------:R0:W-:Y:S01]  /*18a50*/  STL [R1+0x314], R250 ;  /* 0x000314fa01007387 */ /* 0x0001e20000100800 */
[----:B------:R-:W-:-:S03]  /*18a60*/  IADD3.X R226, R226, UR42, RZ, P5, !PT ;  /* 0x0000002ae2e27c10 */ /* 0x000fc6000affe4ff */
[----:B------:R-:W-:Y:S01]  /*18a70*/  STL [R1+0x31c], R205 ;  /* 0x00031ccd01007387 */ /* 0x000fe20000100800 */
[----:B------:R-:W-:-:S03]  /*18a80*/  IADD3 R227, P5, R227, UR9, RZ ;  /* 0x00000009e3e37c10 */ /* 0x000fc6000ffbe0ff */
[----:B0-----:R-:W2:Y:S04]  /*18a90*/  LDL.LU R250, [R1+0x2cc] ;  /* 0x0002cc0001fa7983 */ /* 0x001ea80000300800 */
[----:B------:R-:W-:Y:S04]  /*18aa0*/  STL [R1+0x2f0], R207 ;  /* 0x0002f0cf01007387 */ /* 0x000fe80000100800 */
[----:B------:R-:W-:Y:S04]  /*18ab0*/  STL [R1+0x2e8], R209 ;  /* 0x0002e8d101007387 */ /* 0x000fe80000100800 */
[----:B------:R-:W-:Y:S04]  /*18ac0*/  STL [R1+0x30c], R226 ;  /* 0x00030ce201007387 */ /* 0x000fe80000100800 */
[----:B------:R-:W-:Y:S01]  /*18ad0*/  STL [R1+0x2e0], R227 ;  /* 0x0002e0e301007387 */ /* 0x000fe20000100800 */
[----:B---3--:R-:W-:-:S02]  /*18ae0*/  IADD3.X R229, R229, UR42, RZ, P6, !PT ;  /* 0x0000002ae5e57c10 */ /* 0x008fc4000b7fe4ff */
[----:B------:R-:W-:-:S03]  /*18af0*/  IADD3 R237, P6, R237, UR9, RZ ;  /* 0x00000009eded7c10 */ /* 0x000fc6000ffde0ff */
[----:B------:R-:W-:Y:S01]  /*18b00*/  STL [R1+0x304], R229 ;  /* 0x000304e501007387 */ /* 0x000fe20000100800 */
[----:B------:R-:W-:-:S03]  /*18b10*/  IADD3.X R238, R238, UR42, RZ, P1, !PT ;  /* 0x0000002aeeee7c10 */ /* 0x000fc60008ffe4ff */
[----:B------:R-:W-:Y:S01]  /*18b20*/  STL [R1+0x2d8], R237 ;  /* 0x0002d8ed01007387 */ /* 0x000fe20000100800 */
[----:B------:R-:W-:Y:S02]  /*18b30*/  IADD3 R241, P1, R241, UR9, RZ ;  /* 0x00000009f1f17c10 */ /* 0x000fe4000ff3e0ff */
[----:B------:R-:W-:Y:S01]  /*18b40*/  IADD3.X R247, R247, UR42, RZ, P2, !PT ;  /* 0x0000002af7f77c10 */ /* 0x000fe200097fe4ff */
[----:B------:R-:W-:Y:S01]  /*18b50*/  STL [R1+0x2fc], R238 ;  /* 0x0002fcee01007387 */ /* 0x000fe20000100800 */
[----:B------:R-:W-:-:S03]  /*18b60*/  IADD3 R190, P2, R190, UR9, RZ ;  /* 0x00000009bebe7c10 */ /* 0x000fc6000ff5e0ff */
[----:B------:R0:W-:Y:S04]  /*18b70*/  STL [R1+0x2f4], R247 ;  /* 0x0002f4f701007387 */ /* 0x0001e80000100800 */
[----:B------:R-:W-:Y:S01]  /*18b80*/  STL [R1+0x2d0], R241 ;  /* 0x0002d0f101007387 */ /* 0x000fe20000100800 */
[----:B------:R-:W-:-:S03]  /*18b90*/  IADD3.X R242, R242, UR42, RZ, P3, !PT ;  /* 0x0000002af2f27c10 */ /* 0x000fc60009ffe4ff */
[----:B0-----:R-:W3:Y:S04]  /*18ba0*/  LDL.LU R247, [R1+0x2a0] ;  /* 0x0002a00001f77983 */ /* 0x001ee80000300800 */
[----:B------:R0:W-:Y:S04]  /*18bb0*/  STL [R1+0x2c8], R190 ;  /* 0x0002c8be01007387 */ /* 0x0001e80000100800 */
[----:B0-----:R-:W3:Y:S01]  /*18bc0*/  LDL.LU R190, [R1+0x2c4] ;  /* 0x0002c40001be7983 */ /* 0x001ee20000300800 */
[----:B----4-:R-:W-:Y:S02]  /*18bd0*/  IADD3 R191, P3, R191, UR9, RZ ;  /* 0x00000009bfbf7c10 */ /* 0x010fe4000ff7e0ff */
[----:B------:R-:W-:-:S03]  /*18be0*/  IADD3.X R243, R243, UR42, RZ, P4, !PT ;  /* 0x0000002af3f37c10 */ /* 0x000fc6000a7fe4ff */
[----:B------:R0:W-:Y:S01]  /*18bf0*/  STL [R1+0x2c0], R191 ;  /* 0x0002c0bf01007387 */ /* 0x0001e20000100800 */
[----:B------:R-:W-:Y:S02]  /*18c00*/  IADD3 R244, P4, R244, UR9, RZ ;  /* 0x00000009f4f47c10 */ /* 0x000fe4000ff9e0ff */
[----:B------:R-:W-:Y:S01]  /*18c10*/  IADD3.X R245, R245, UR42, RZ, P5, !PT ;  /* 0x0000002af5f57c10 */ /* 0x000fe2000affe4ff */
[----:B0-----:R-:W4:Y:S04]  /*18c20*/  LDL.LU R191, [R1+0x298] ;  /* 0x0002980001bf7983 */ /* 0x001f280000300800 */
[----:B------:R-:W-:Y:S04]  /*18c30*/  STL [R1+0x2ec], R242 ;  /* 0x0002ecf201007387 */ /* 0x000fe80000100800 */
[----:B------:R-:W-:Y:S01]  /*18c40*/  STL [R1+0x2e4], R243 ;  /* 0x0002e4f301007387 */ /* 0x000fe20000100800 */
[----:B------:R-:W-:-:S03]  /*18c50*/  IADD3 R246, P5, R246, UR9, RZ ;  /* 0x00000009f6f67c10 */ /* 0x000fc6000ffbe0ff */
[----:B------:R-:W-:Y:S01]  /*18c60*/  STL [R1+0x2b8], R244 ;  /* 0x0002b8f401007387 */ /* 0x000fe20000100800 */
[----:B------:R-:W-:-:S03]  /*18c70*/  IADD3.X R248, R248, UR42, RZ, P6, !PT ;  /* 0x0000002af8f87c10 */ /* 0x000fc6000b7fe4ff */
[----:B------:R-:W-:Y:S01]  /*18c80*/  STL [R1+0x2dc], R245 ;  /* 0x0002dcf501007387 */ /* 0x000fe20000100800 */
[----:B------:R-:W-:-:S03]  /*18c90*/  IADD3 R249, P6, R249, UR9, RZ ;  /* 0x00000009f9f97c10 */ /* 0x000fc6000ffde0ff */
        /* <DEDUP_REMOVED lines=8> */
[----:B------:R-:W4:Y:S04]  /*18d20*/  LDL.LU R201, [R1+0x280] ;  /* 0x0002800001c97983 */ /* 0x000f280000300800 */
[----:B------:R-:W4:Y:S04]  /*18d30*/  LDL.LU R204, [R1+0x2a4] ;  /* 0x0002a40001cc7983 */ /* 0x000f280000300800 */
[----:B------:R-:W4:Y:S04]  /*18d40*/  LDL.LU R205, [R1+0x278] ;  /* 0x0002780001cd7983 */ /* 0x000f280000300800 */
[----:B------:R-:W4:Y:S04]  /*18d50*/  LDL.LU R207, [R1+0x29c] ;  /* 0x00029c0001cf7983 */ /* 0x000f280000300800 */
[----:B0-----:R-:W4:Y:S04]  /*18d60*/  LDL.LU R249, [R1+0x270] ;  /* 0x0002700001f97983 */ /* 0x001f280000300800 */
[----:B------:R-:W4:Y:S04]  /*18d70*/  LDL.LU R209, [R1+0x294] ;  /* 0x0002940001d17983 */ /* 0x000f280000300800 */
[----:B------:R-:W4:Y:S04]  /*18d80*/  LDL.LU R226, [R1+0x268] ;  /* 0x0002680001e27983 */ /* 0x000f280000300800 */
[----:B------:R-:W4:Y:S01]  /*18d90*/  LDL.LU R227, [R1+0x28c] ;  /* 0x00028c0001e37983 */ /* 0x000f220000300800 */
[----:B--2---:R-:W-:-:S05]  /*18da0*/  IADD3.X R250, R250, UR42, RZ, P1, !PT ;  /* 0x0000002afafa7c10 */ /* 0x004fca0008ffe4ff */
        /* <DEDUP_REMOVED lines=8> */
[----:B---3--:R-:W-:-:S02]  /*18e30*/  IADD3 R247, P1, R247, UR9, RZ ;  /* 0x00000009f7f77c10 */ /* 0x008fc4000ff3e0ff */
[----:B------:R-:W-:-:S05]  /*18e40*/  IADD3.X R190, R190, UR42, RZ, P2, !PT ;  /* 0x0000002abebe7c10 */ /* 0x000fca00097fe4ff */
[----:B------:R0:W-:Y:S04]  /*18e50*/  STL [R1+0x2c4], R190 ;  /* 0x0002c4be01007387 */ /* 0x0001e80000100800 */
[----:B------:R1:W-:Y:S04]  /*18e60*/  STL [R1+0x2a0], R247 ;  /* 0x0002a0f701007387 */ /* 0x0003e80000100800 */
[----:B0-----:R-:W3:Y:S04]  /*18e70*/  LDL.LU R190, [R1+0x26c] ;  /* 0x00026c0001be7983 */ /* 0x001ee80000300800 */
[----:B------:R-:W3:Y:S04]  /*18e80*/  LDL.LU R243, [R1+0x240] ;  /* 0x0002400001f37983 */ /* 0x000ee80000300800 */
[----:B------:R-:W3:Y:S04]  /*18e90*/  LDL.LU R244, [R1+0x264] ;  /* 0x0002640001f47983 */ /* 0x000ee80000300800 */
[----:B------:R-:W3:Y:S01]  /*18ea0*/  LDL.LU R245, [R1+0x238] ;  /* 0x0002380001f57983 */ /* 0x000ee20000300800 */
[----:B----4-:R-:W-:-:S05]  /*18eb0*/  IADD3 R191, P2, R191, UR9, RZ ;  /* 0x00000009bfbf7c10 */ /* 0x010fca000ff5e0ff */
[----:B------:R0:W-:Y:S04]  /*18ec0*/  STL [R1+0x298], R191 ;  /* 0x000298bf01007387 */ /* 0x0001e80000100800 */
[----:B------:R-:W4:Y:S04]  /*18ed0*/  LDL.LU R246, [R1+0x25c] ;  /* 0x00025c0001f67983 */ /* 0x000f280000300800 */
[----:B-1----:R-:W4:Y:S04]  /*18ee0*/  LDL.LU R247, [R1+0x230] ;  /* 0x0002300001f77983 */ /* 0x002f280000300800 */
[----:B0-----:R-:W4:Y:S01]  /*18ef0*/  LDL.LU R191, [R1+0x254] ;  /* 0x0002540001bf7983 */ /* 0x001f220000300800 */
[----:B------:R-:W-:-:S02]  /*18f00*/  IADD3.X R232, R232, UR42, RZ, P3, !PT ;  /* 0x0000002ae8e87c10 */ /* 0x000fc40009ffe4ff */
        /* <DEDUP_REMOVED lines=14> */
[----:B------:R-:W-:Y:S01]  /*18ff0*/  IADD3 R249, P1, R249, UR9, RZ ;  /* 0x00000009f9f97c10 */ /* 0x000fe2000ff3e0ff */
[----:B------:R-:W-:Y:S04]  /*19000*/  STL [R1+0x2a4], R204 ;  /* 0x0002a4cc01007387 */ /* 0x000fe80000100800 */
[----:B------:R0:W-:Y:S04]  /*19010*/  STL [R1+0x270], R249 ;  /* 0x000270f901007387 */ /* 0x0001e80000100800 */
[----:B------:R-:W-:Y:S04]  /*19020*/  STL [R1+0x278], R205 ;  /* 0x000278cd01007387 */ /* 0x000fe80000100800 */
[----:B0-----:R-:W4:Y:S01]  /*19030*/  LDL.LU R249, [R1+0x228] ;  /* 0x0002280001f97983 */ /* 0x001f220000300800 */
[----:B------:R-:W-:-:S02]  /*19040*/  IADD3.X R209, R209, UR42, RZ, P2, !PT ;  /* 0x0000002ad1d17c10 */ /* 0x000fc400097fe4ff */
[----:B------:R-:W-:Y:S02]  /*19050*/  IADD3 R226, P2, R226, UR9, RZ ;  /* 0x00000009e2e27c10 */ /* 0x000fe4000ff5e0ff */
[----:B------:R-:W-:Y:S01]  /*19060*/  IADD3.X R227, R227, UR42, RZ, P3, !PT ;  /* 0x0000002ae3e37c10 */ /* 0x000fe20009ffe4ff */
[----:B------:R-:W-:Y:S04]  /*19070*/  STL [R1+0x29c], R207 ;  /* 0x00029ccf01007387 */ /* 0x000fe80000100800 */
[----:B------:R-:W-:Y:S04]  /*19080*/  STL [R1+0x294], R209 ;  /* 0x000294d101007387 */ /* 0x000fe80000100800 */
[----:B------:R-:W-:Y:S04]  /*19090*/  STL [R1+0x268], R226 ;  /* 0x000268e201007387 */ /* 0x000fe80000100800 */
[----:B------:R-:W-:Y:S01]  /*190a0*/  STL [R1+0x28c], R227 ;  /* 0x00028ce301007387 */ /* 0x000fe20000100800 */
[----:B--2---:R-:W-:-:S02]  /*190b0*/  IADD3 R229, P3, R229, UR9, RZ ;  /* 0x00000009e5e57c10 */ /* 0x004fc4000ff7e0ff */
[----:B------:R-:W-:-:S03]  /*190c0*/  IADD3.X R237, R237, UR42, RZ, P4, !PT ;  /* 0x0000002aeded7c10 */ /* 0x000fc6000a7fe4ff */
[----:B------:R-:W-:Y:S01]  /*190d0*/  STL [R1+0x260], R229 ;  /* 0x000260e501007387 */ /* 0x000fe20000100800 */
[----:B------:R-:W-:Y:S02]  /*190e0*/  IADD3 R238, P4, R238, UR9, RZ ;  /* 0x00000009eeee7c10 */ /* 0x000fe4000ff9e0ff */
[----:B------:R-:W-:Y:S01]  /*190f0*/  IADD3.X R241, R241, UR42, RZ, P5, !PT ;  /* 0x0000002af1f17c10 */ /* 0x000fe2000affe4ff */
[----:B------:R-:W-:Y:S01]  /*19100*/  STL [R1+0x284], R237 ;  /* 0x000284ed01007387 */ /* 0x000fe20000100800 */
[----:B------:R-:W-:-:S03]  /*19110*/  IADD3 R248, P5, R248, UR9, RZ ;  /* 0x00000009f8f87c10 */ /* 0x000fc6000ffbe0ff */
[----:B------:R-:W-:Y:S01]  /*19120*/  STL [R1+0x258], R238 ;  /* 0x000258ee01007387 */ /* 0x000fe20000100800 */
[----:B------:R-:W-:-:S03]  /*19130*/  IADD3.X R250, R250, UR42, RZ, P6, !PT ;  /* 0x0000002afafa7c10 */ /* 0x000fc6000b7fe4ff */
[----:B------:R0:W-:Y:S04]  /*19140*/  STL [R1+0x250], R248 ;  /* 0x000250f801007387 */ /* 0x0001e80000100800 */
[----:B------:R-:W-:Y:S01]  /*19150*/  STL [R1+0x27c], R241 ;  /* 0x00027cf101007387 */ /* 0x000fe20000100800 */
[----:B------:R-:W-:-:S03]  /*19160*/  IADD3 R242, P6, R242, UR9, RZ ;  /* 0x00000009f2f27c10 */ /* 0x000fc6000ffde0ff */
[----:B0-----:R-:W2:Y:S04]  /*19170*/  LDL.LU R248, [R1+0x24c] ;  /* 0x00024c0001f87983 */ /* 0x001ea80000300800 */
[----:B------:R0:W-:Y:S04]  /*19180*/  STL [R1+0x274], R250 ;  /* 0x000274fa01007387 */ /* 0x0001e80000100800 */
[----:B0-----:R-:W2:Y:S01]  /*19190*/  LDL.LU R250, [R1+0x220] ;  /* 0x0002200001fa7983 */ /* 0x001ea20000300800 */
[----:B---3--:R-:W-:Y:S02]  /*191a0*/  IADD3.X R190, R190, UR42, RZ, P1, !PT ;  /* 0x0000002abebe7c10 */ /* 0x008fe40008ffe4ff */
[----:B------:R-:W-:-:S03]  /*191b0*/  IADD3 R243, P1, R243, UR9, RZ ;  /* 0x00000009f3f37c10 */ /* 0x000fc6000ff3e0ff */
[----:B------:R0:W-:Y:S01]  /*191c0*/  STL [R1+0x26c], R190 ;  /* 0x00026cbe01007387 */ /* 0x0001e20000100800 */
[----:B------:R-:W-:Y:S02]  /*191d0*/  IADD3.X R244, R244, UR42, RZ, P2, !PT ;  /* 0x0000002af4f47c10 */ /* 0x000fe400097fe4ff */
[----:B------:R-:W-:Y:S01]  /*191e0*/  IADD3 R245, P2, R245, UR9, RZ ;  /* 0x00000009f5f57c10 */ /* 0x000fe2000ff5e0ff */
[----:B0-----:R-:W3:Y:S04]  /*191f0*/  LDL.LU R190, [R1+0x244] ;  /* 0x0002440001be7983 */ /* 0x001ee80000300800 */
[----:B------:R-:W-:Y:S04]  /*19200*/  STL [R1+0x248], R242 ;  /* 0x000248f201007387 */ /* 0x000fe80000100800 */
[----:B------:R-:W-:Y:S01]  /*19210*/  STL [R1+0x240], R243 ;  /* 0x000240f301007387 */ /* 0x000fe20000100800 */
[----:B----4-:R-:W-:-:S03]  /*19220*/  IADD3.X R246, R246, UR42, RZ, P3, !PT ;  /* 0x0000002af6f67c10 */ /* 0x010fc60009ffe4ff */
[----:B------:R-:W-:Y:S01]  /*19230*/  STL [R1+0x264], R244 ;  /* 0x000264f401007387 */ /* 0x000fe20000100800 */
[----:B------:R-:W-:-:S03]  /*19240*/  IADD3 R247, P3, R247, UR9, RZ ;  /* 0x00000009f7f77c10 */ /* 0x000fc6000ff7e0ff */
[----:B------:R-:W-:Y:S01]  /*19250*/  STL [R1+0x238], R245 ;  /* 0x000238f501007387 */ /* 0x000fe20000100800 */
[----:B------:R-:W-:-:S03]  /*19260*/  IADD3.X R191, R191, UR42, RZ, P4, !PT ;  /* 0x0000002abfbf7c10 */ /* 0x000fc6000a7fe4ff */
        /* <DEDUP_REMOVED lines=25> */
[----:B--2---:R-:W-:-:S02]  /*19400*/  IADD3.X R248, R248, UR42, RZ, P5, !PT ;  /* 0x0000002af8f87c10 */ /* 0x004fc4000affe4ff */
[----:B------:R-:W-:-:S05]  /*19410*/  IADD3 R250, P5, R250, UR9, RZ ;  /* 0x00000009fafa7c10 */ /* 0x000fca000ffbe0ff */
[----:B------:R0:W-:Y:S04]  /*19420*/  STL [R1+0x220], R250 ;  /* 0x000220fa01007387 */ /* 0x0001e80000100800 */
[----:B------:R1:W-:Y:S04]  /*19430*/  STL [R1+0x24c], R248 ;  /* 0x00024cf801007387 */ /* 0x0003e80000100800 */
[----:B0-----:R-:W2:Y:S04]  /*19440*/  LDL.LU R250, [R1+0x1c8] ;  /* 0x0001c80001fa7983 */ /* 0x001ea80000300800 */
[----:B------:R-:W2:Y:S04]  /*19450*/  LDL.LU R244, [R1+0x1ec] ;  /* 0x0001ec0001f47983 */ /* 0x000ea80000300800 */
[----:B------:R-:W2:Y:S04]  /*19460*/  LDL.LU R245, [R1+0x1c0] ;  /* 0x0001c00001f57983 */ /* 0x000ea80000300800 */
[----:B------:R-:W2:Y:S01]  /*19470*/  LDL.LU R246, [R1+0x1e4] ;  /* 0x0001e40001f67983 */ /* 0x000ea20000300800 */
[----:B---3--:R-:W-:-:S05]  /*19480*/  IADD3.X R190, R190, UR42, RZ, P6, !PT ;  /* 0x0000002abebe7c10 */ /* 0x008fca000b7fe4ff */
[----:B------:R0:W-:Y:S04]  /*19490*/  STL [R1+0x244], R190 ;  /* 0x000244be01007387 */ /* 0x0001e80000100800 */
[----:B------:R-:W3:Y:S04]  /*194a0*/  LDL.LU R247, [R1+0x1b8] ;  /* 0x0001b80001f77983 */ /* 0x000ee80000300800 */
[----:B-1----:R-:W3:Y:S04]  /*194b0*/  LDL.LU R248, [R1+0x1dc] ;  /* 0x0001dc0001f87983 */ /* 0x002ee80000300800 */
[----:B0-----:R-:W3:Y:S01]  /*194c0*/  LDL.LU R190, [R1+0x1b0] ;  /* 0x0001b00001be7983 */ /* 0x001ee20000300800 */
[----:B----4-:R-:W-:-:S02]  /*194d0*/  IADD3 R232, P6, R232, UR9, RZ ;  /* 0x00000009e8e87c10 */ /* 0x010fc4000ffde0ff */
        /* <DEDUP_REMOVED lines=14> */
[----:B------:R-:W-:Y:S02]  /*195c0*/  IADD3.X R191, R191, UR42, RZ, P5, !PT ;  /* 0x0000002abfbf7c10 */ /* 0x000fe4000affe4ff */
[----:B------:R-:W-:-:S03]  /*195d0*/  IADD3 R207, P4, R207, UR9, RZ ;  /* 0x00000009cfcf7c10 */ /* 0x000fc6000ff9e0ff */
[----:B------:R0:W-:Y:S01]  /*195e0*/  STL [R1+0x21c], R191 ;  /* 0x00021cbf01007387 */ /* 0x0001e20000100800 */
[----:B------:R-:W-:-:S03]  /*195f0*/  IADD3 R209, P5, R209, UR9, RZ ;  /* 0x00000009d1d17c10 */ /* 0x000fc6000ffbe0ff */
[----:B------:R-:W-:Y:S01]  /*19600*/  STL [R1+0x224], R205 ;  /* 0x000224cd01007387 */ /* 0x000fe20000100800 */
[----:B------:R-:W-:Y:S02]  /*19610*/  IADD3.X R226, R226, UR42, RZ, P6, !PT ;  /* 0x0000002ae2e27c10 */ /* 0x000fe4000b7fe4ff */
[----:B------:R-:W-:Y:S01]  /*19620*/  IADD3 R227, P6, R227, UR9, RZ ;  /* 0x00000009e3e37c10 */ /* 0x000fe2000ffde0ff */
[----:B0-----:R-:W4:Y:S04]  /*19630*/  LDL.LU R191, [R1+0x1d4] ;  /* 0x0001d40001bf7983 */ /* 0x001f280000300800 */
[----:B------:R-:W-:Y:S04]  /*19640*/  STL [R1+0x1f8], R207 ;  /* 0x0001f8cf01007387 */ /* 0x000fe80000100800 */
        /* <DEDUP_REMOVED lines=11> */
[----:B------:R-:W-:Y:S04]  /*19700*/  STL [R1+0x204], R238 ;  /* 0x000204ee01007387 */ /* 0x000fe80000100800 */
[----:B------:R0:W-:Y:S04]  /*19710*/  STL [R1+0x1d0], R249 ;  /* 0x0001d0f901007387 */ /* 0x0001e80000100800 */
[----:B------:R-:W-:Y:S04]  /*19720*/  STL [R1+0x1d8], R241 ;  /* 0x0001d8f101007387 */ /* 0x000fe80000100800 */
[----:B0-----:R-:W4:Y:S01]  /*19730*/  LDL.LU R249, [R1+0x1a8] ;  /* 0x0001a80001f97983 */ /* 0x001f220000300800 */
[----:B------:R-:W-:-:S03]  /*19740*/  IADD3.X R243, R243, UR42, RZ, P4, !PT ;  /* 0x0000002af3f37c10 */ /* 0x000fc6000a7fe4ff */
[----:B------:R-:W-:Y:S01]  /*19750*/  STL [R1+0x1fc], R242 ;  /* 0x0001fcf201007387 */ /* 0x000fe20000100800 */
        /* <DEDUP_REMOVED lines=8> */
[----:B------:R-:W-:Y:S04]  /*197e0*/  STL [R1+0x1c0], R245 ;  /* 0x0001c0f501007387 */ /* 0x000fe80000100800 */
[----:B------:R-:W-:Y:S04]  /*197f0*/  STL [R1+0x1e4], R246 ;  /* 0x0001e4f601007387 */ /* 0x000fe80000100800 */
[----:B------:R-:W2:Y:S01]  /*19800*/  LDL.LU R230, [R1+0x1a0] ;  /* 0x0001a00001e67983 */ /* 0x000ea20000300800 */
[----:B---3--:R-:W-:-:S02]  /*19810*/  IADD3 R247, P6, R247, UR9, RZ ;  /* 0x00000009f7f77c10 */ /* 0x008fc4000ffde0ff */
[----:B------:R-:W-:-:S03]  /*19820*/  IADD3.X R248, R248, UR42, RZ, P1, !PT ;  /* 0x0000002af8f87c10 */ /* 0x000fc60008ffe4ff */
[----:B------:R-:W-:Y:S01]  /*19830*/  STL [R1+0x1b8], R247 ;  /* 0x0001b8f701007387 */ /* 0x000fe20000100800 */
[----:B------:R-:W-:-:S03]  /*19840*/  IADD3 R190, P1, R190, UR9, RZ ;  /* 0x00000009bebe7c10 */ /* 0x000fc6000ff3e0ff */
[----:B------:R-:W3:Y:S04]  /*19850*/  LDL.LU R232, [R1+0x1c4] ;  /* 0x0001c40001e87983 */ /* 0x000ee80000300800 */
[----:B------:R-:W-:Y:S04]  /*19860*/  STL [R1+0x1dc], R248 ;  /* 0x0001dcf801007387 */ /* 0x000fe80000100800 */
[----:B------:R-:W3:Y:S04]  /*19870*/  LDL.LU R234, [R1+0x198] ;  /* 0x0001980001ea7983 */ /* 0x000ee80000300800 */
[----:B------:R0:W-:Y:S04]  /*19880*/  STL [R1+0x1b0], R190 ;  /* 0x0001b0be01007387 */ /* 0x0001e80000100800 */
[----:B------:R-:W3:Y:S04]  /*19890*/  LDL.LU R235, [R1+0x1bc] ;  /* 0x0001bc0001eb7983 */ /* 0x000ee80000300800 */
[----:B------:R-:W3:Y:S04]  /*198a0*/  LDL.LU R236, [R1+0x190] ;  /* 0x0001900001ec7983 */ /* 0x000ee80000300800 */
[----:B------:R-:W3:Y:S04]  /*198b0*/  LDL.LU R200, [R1+0x1b4] ;  /* 0x0001b40001c87983 */ /* 0x000ee80000300800 */
[----:B------:R-:W3:Y:S04]  /*198c0*/  LDL.LU R201, [R1+0x188] ;  /* 0x0001880001c97983 */ /* 0x000ee80000300800 */
[----:B------:R-:W3:Y:S04]  /*198d0*/  LDL.LU R204, [R1+0x1ac] ;  /* 0x0001ac0001cc7983 */ /* 0x000ee80000300800 */
[----:B------:R-:W3:Y:S04]  /*198e0*/  LDL.LU R205, [R1+0x180] ;  /* 0x0001800001cd7983 */ /* 0x000ee80000300800 */
[----:B0-----:R-:W3:Y:S04]  /*198f0*/  LDL.LU R190, [R1+0x1a4] ;  /* 0x0001a40001be7983 */ /* 0x001ee80000300800 */
[----:B------:R-:W3:Y:S04]  /*19900*/  LDL.LU R207, [R1+0x178] ;  /* 0x0001780001cf7983 */ /* 0x000ee80000300800 */
[----:B------:R-:W3:Y:S04]  /*19910*/  LDL.LU R209, [R1+0x19c] ;  /* 0x00019c0001d17983 */ /* 0x000ee80000300800 */
[----:B------:R-:W3:Y:S01]  /*19920*/  LDL.LU R226, [R1+0x170] ;  /* 0x0001700001e27983 */ /* 0x000ee20000300800 */
[----:B----4-:R-:W-:-:S05]  /*19930*/  IADD3.X R191, R191, UR42, RZ, P2, !PT ;  /* 0x0000002abfbf7c10 */ /* 0x010fca00097fe4ff */
        /* <DEDUP_REMOVED lines=8> */
[----:B------:R-:W4:Y:S01]  /*199c0*/  LDL.LU R243, [R1+0x150] ;  /* 0x0001500001f37983 */ /* 0x000f220000300800 */
[----:B------:R-:W-:-:S05]  /*199d0*/  IADD3 R249, P2, R249, UR9, RZ ;  /* 0x00000009f9f97c10 */ /* 0x000fca000ff5e0ff */
        /* <DEDUP_REMOVED lines=9> */
[----:B0-----:R-:W2:Y:S01]  /*19a70*/  LDL.LU R250, [R1+0x15c] ;  /* 0x00015c0001fa7983 */ /* 0x001ea20000300800 */
[----:B------:R-:W-:-:S05]  /*19a80*/  IADD3 R230, P3, R230, UR9, RZ ;  /* 0x00000009e6e67c10 */ /* 0x000fca000ff7e0ff */
[----:B------:R-:W-:Y:S01]  /*19a90*/  STL [R1+0x1a0], R230 ;  /* 0x0001a0e601007387 */ /* 0x000fe20000100800 */
[----:B---3--:R-:W-:Y:S02]  /*19aa0*/  IADD3.X R232, R232, UR42, RZ, P4, !PT ;  /* 0x0000002ae8e87c10 */ /* 0x008fe4000a7fe4ff */
        /* <DEDUP_REMOVED lines=19> */
[----:B0-----:R-:W3:Y:S04]  /*19be0*/  LDL.LU R190, [R1+0x130] ;  /* 0x0001300001be7983 */ /* 0x001ee80000300800 */
[----:B------:R-:W-:Y:S04]  /*19bf0*/  STL [R1+0x180], R205 ;  /* 0x000180cd01007387 */ /* 0x000fe80000100800 */
[----:B------:R-:W-:Y:S04]  /*19c00*/  STL [R1+0x178], R207 ;  /* 0x000178cf01007387 */ /* 0x000fe80000100800 */
[----:B------:R-:W-:Y:S01]  /*19c10*/  STL [R1+0x19c], R209 ;  /* 0x00019cd101007387 */ /* 0x000fe20000100800 */
[----:B----4-:R-:W-:-:S03]  /*19c20*/  IADD3.X R227, R227, UR42, RZ, P4, !PT ;  /* 0x0000002ae3e37c10 */ /* 0x010fc6000a7fe4ff */
        /* <DEDUP_REMOVED lines=11> */
[----:B------:R0:W-:Y:S04]  /*19ce0*/  STL [R1+0x17c], R191 ;  /* 0x00017cbf01007387 */ /* 0x0001e80000100800 */
[----:B------:R-:W-:Y:S04]  /*19cf0*/  STL [R1+0x184], R241 ;  /* 0x000184f101007387 */ /* 0x000fe80000100800 */
[----:B0-----:R-:W4:Y:S04]  /*19d00*/  LDL.LU R191, [R1+0x154] ;  /* 0x0001540001bf7983 */ /* 0x001f280000300800 */
[----:B------:R-:W-:Y:S01]  /*19d10*/  STL [R1+0x158], R242 ;  /* 0x000158f201007387 */ /* 0x000fe20000100800 */
        /* <DEDUP_REMOVED lines=39> */
[----:B------:R-:W3:Y:S01]  /*19f90*/  LDL.LU R243, [R1+0xfc] ;  /* 0x0000fc0001f37983 */ /* 0x000ee20000300800 */
[----:B----4-:R-:W-:-:S05]  /*19fa0*/  IADD3.X R191, R191, UR42, RZ, P6, !PT ;  /* 0x0000002abfbf7c10 */ /* 0x010fca000b7fe4ff */
        /* <DEDUP_REMOVED lines=9> */
[----:B0-----:R-:W4:Y:S01]  /*1a040*/  LDL.LU R249, [R1+0xb8] ;  /* 0x0000b80001f97983 */ /* 0x001f220000300800 */
[----:B------:R-:W-:-:S05]  /*1a050*/  IADD3.X R230, R230, UR42, RZ, P1, !PT ;  /* 0x0000002ae6e67c10 */ /* 0x000fca0008ffe4ff */
[----:B------:R-:W-:Y:S01]  /*1a060*/  STL [R1+0x14c], R230 ;  /* 0x00014ce601007387 */ /* 0x000fe20000100800 */
[----:B--2---:R-:W-:Y:S02]  /*1a070*/  IADD3 R232, P1, R232, UR9, RZ ;  /* 0x00000009e8e87c10 */ /* 0x004fe4000ff3e0ff */
        /* <DEDUP_REMOVED lines=13> */
[----:B------:R-:W-:Y:S01]  /*1a150*/  STL [R1+0x134], R201 ;  /* 0x000134c901007387 */ /* 0x000fe20000100800 */
[----:B------:R-:W-:-:S03]  /*1a160*/  IADD3.X R207, R207, UR42, RZ, P6, !PT ;  /* 0x0000002acfcf7c10 */ /* 0x000fc6000b7fe4ff */
[----:B------:R0:W-:Y:S01]  /*1a170*/  STL [R1+0x100], R250 ;  /* 0x000100fa01007387 */ /* 0x0001e20000100800 */
[----:B------:R-:W-:-:S03]  /*1a180*/  IADD3 R209, P6, R209, UR9, RZ ;  /* 0x00000009d1d17c10 */ /* 0x000fc6000ffde0ff */
[----:B------:R-:W-:Y:S01]  /*1a190*/  STL [R1+0x108], R204 ;  /* 0x000108cc01007387 */ /* 0x000fe20000100800 */
[----:B------:R-:W-:-:S03]  /*1a1a0*/  IADD3.X R226, R226, UR42, RZ, P1, !PT ;  /* 0x0000002ae2e27c10 */ /* 0x000fc60008ffe4ff */
[----:B0-----:R-:W2:Y:S04]  /*1a1b0*/  LDL.LU R250, [R1+0xdc] ;  /* 0x0000dc0001fa7983 */ /* 0x001ea80000300800 */
[----:B------:R-:W-:Y:S04]  /*1a1c0*/  STL [R1+0x12c], R205 ;  /* 0x00012ccd01007387 */ /* 0x000fe80000100800 */
[----:B------:R-:W-:Y:S04]  /*1a1d0*/  STL [R1+0x124], R207 ;  /* 0x000124cf01007387 */ /* 0x000fe80000100800 */
[----:B------:R-:W-:Y:S04]  /*1a1e0*/  STL [R1+0xf8], R209 ;  /* 0x0000f8d101007387 */ /* 0x000fe80000100800 */
[----:B------:R-:W-:Y:S01]  /*1a1f0*/  STL [R1+0x11c], R226 ;  /* 0x00011ce201007387 */ /* 0x000fe20000100800 */
[----:B---3--:R-:W-:-:S02]  /*1a200*/  IADD3 R227, P1, R227, UR9, RZ ;  /* 0x00000009e3e37c10 */ /* 0x008fc4000ff3e0ff */
        /* <DEDUP_REMOVED lines=11> */
[----:B------:R0:W-:Y:S04]  /*1a2c0*/  STL [R1+0xd8], R190 ;  /* 0x0000d8be01007387 */ /* 0x0001e80000100800 */
[----:B------:R-:W-:Y:S04]  /*1a2d0*/  STL [R1+0xe0], R241 ;  /* 0x0000e0f101007387 */ /* 0x000fe80000100800 */
[----:B0-----:R-:W3:Y:S04]  /*1a2e0*/  LDL.LU R190, [R1+0xb0] ;  /* 0x0000b00001be7983 */ /* 0x001ee80000300800 */
[----:B------:R-:W-:Y:S01]  /*1a2f0*/  STL [R1+0x104], R242 ;  /* 0x000104f201007387 */ /* 0x000fe20000100800 */
[----:B----4-:R-:W-:-:S02]  /*1a300*/  IADD3 R191, P5, R191, UR9, RZ ;  /* 0x00000009bfbf7c10 */ /* 0x010fc4000ffbe0ff */
[----:B------:R-:W-:-:S03]  /*1a310*/  IADD3.X R244, R244, UR42, RZ, P6, !PT ;  /* 0x0000002af4f47c10 */ /* 0x000fc6000b7fe4ff */
[----:B------:R0:W-:Y:S01]  /*1a320*/  STL [R1+0xd0], R191 ;  /* 0x0000d0bf01007387 */ /* 0x0001e20000100800 */
[----:B------:R-:W-:Y:S02]  /*1a330*/  IADD3 R245, P6, R245, UR9, RZ ;  /* 0x00000009f5f57c10 */ /* 0x000fe4000ffde0ff */
[----:B------:R-:W-:Y:S01]  /*1a340*/  IADD3.X R246, R246, UR42, RZ, P1, !PT ;  /* 0x0000002af6f67c10 */ /* 0x000fe20008ffe4ff */
[----:B0-----:R-:W4:Y:S04]  /*1a350*/  LDL.LU R191, [R1+0xd4] ;  /* 0x0000d40001bf7983 */ /* 0x001f280000300800 */
[----:B------:R0:W-:Y:S01]  /*1a360*/  STL [R1+0xfc], R243 ;  /* 0x0000fcf301007387 */ /* 0x0001e20000100800 */
[----:B------:R-:W-:-:S03]  /*1a370*/  IADD3 R247, P1, R247, UR9, RZ ;  /* 0x00000009f7f77c10 */ /* 0x000fc6000ff3e0ff */
[----:B------:R1:W-:Y:S01]  /*1a380*/  STL [R1+0xf4], R244 ;  /* 0x0000f4f401007387 */ /* 0x0003e20000100800 */
[----:B------:R-:W-:-:S03]  /*1a390*/  IADD3.X R248, R248, UR42, RZ, P2, !PT ;  /* 0x0000002af8f87c10 */ /* 0x000fc600097fe4ff */
[----:B------:R1:W-:Y:S01]  /*1a3a0*/  STL [R1+0xc8], R245 ;  /* 0x0000c8f501007387 */ /* 0x0003e20000100800 */
[----:B------:R-:W-:-:S03]  /*1a3b0*/  IADD3 R249, P2, R249, UR9, RZ ;  /* 0x00000009f9f97c10 */ /* 0x000fc6000ff5e0ff */
[----:B------:R1:W-:Y:S04]  /*1a3c0*/  STL [R1+0xec], R246 ;  /* 0x0000ecf601007387 */ /* 0x0003e80000100800 */
[----:B------:R-:W4:Y:S04]  /*1a3d0*/  LDL.LU R230, [R1+0xa8] ;  /* 0x0000a80001e67983 */ /* 0x000f280000300800 */
[----:B------:R3:W-:Y:S04]  /*1a3e0*/  STL [R1+0xc0], R247 ;  /* 0x0000c0f701007387 */ /* 0x0007e80000100800 */
[----:B------:R-:W4:Y:S04]  /*1a3f0*/  LDL.LU R232, [R1+0xcc] ;  /* 0x0000cc0001e87983 */ /* 0x000f280000300800 */
[----:B------:R3:W-:Y:S04]  /*1a400*/  STL [R1+0xe4], R248 ;  /* 0x0000e4f801007387 */ /* 0x0007e80000100800 */
        /* <DEDUP_REMOVED lines=8> */
[----:B------:R-:W4:Y:S04]  /*1a490*/  LDL.LU R207, [R1+0xac] ;  /* 0x0000ac0001cf7983 */ /* 0x000f280000300800 */
        /* <DEDUP_REMOVED lines=15> */
[----:B------:R0:W-:Y:S06]  /*1a590*/  MEMBAR.ALL.CTA ;  /* 0x0000000000007992 */ /* 0x0001ec0000008000 */
[----:B0-----:R-:W0:Y:S01]  /*1a5a0*/  FENCE.VIEW.ASYNC.S ;  /* 0x00000000000073c6 */ /* 0x001e220000000000 */
[----:B------:R-:W-:-:S03]  /*1a5b0*/  UMOV UR13, 0x40000040 ;  /* 0x40000040000d7882 */ /* 0x000fc60000000000 */
[----:B------:R-:W4:Y:S04]  /*1a5c0*/  LDL.LU R209, [R1+0xa4] ;  /* 0x0000a40001d17983 */ /* 0x000f280000300800 */
[----:B------:R-:W4:Y:S04]  /*1a5d0*/  LDL.LU R226, [R1+0x78] ;  /* 0x0000780001e27983 */ /* 0x000f280000300800 */
[----:B------:R-:W4:Y:S01]  /*1a5e0*/  LDL.LU R227, [R1+0x9c] ;  /* 0x00009c0001e37983 */ /* 0x000f220000300800 */
[----:B0-----:R-:W-:Y:S06]  /*1a5f0*/  BAR.SYNC.DEFER_BLOCKING 0x0 ;  /* 0x0000000000007b1d */ /* 0x001fec0000010000 */
[----:B------:R-:W-:-:S06]  /*1a600*/  WARPGROUP.ARRIVE ;  /* 0x00000000000079c5 */ /* 0x000fcc0000000000 */
[----:B------:R-:W-:Y:S01]  /*1a610*/  QGMMA.64x128x32.F32.E5M2.E5M2 R88, gdesc[UR12], R88 ;  /* 0x01e000000c5879f3 */ /* 0x000fe20008703858 */
[----:B--2---:R-:W-:-:S05]  /*1a620*/  IADD3.X R250, R250, UR42, RZ, P3, !PT ;  /* 0x0000002afafa7c10 */ /* 0x004fca0009ffe4ff */
[----:B------:R0:W-:Y:S04]  /*1a630*/  STL [R1+0xdc], R250 ;  /* 0x0000dcfa01007387 */ /* 0x0001e80000100800 */
[----:B------:R-:W2:Y:S04]  /*1a640*/  LDL.LU R229, [R1+0x70] ;  /* 0x0000700001e57983 */ /* 0x000ea80000300800 */
[----:B------:R-:W2:Y:S04]  /*1a650*/  LDL.LU R237, [R1+0x94] ;  /* 0x0000940001ed7983 */ /* 0x000ea80000300800 */
[----:B------:R-:W2:Y:S04]  /*1a660*/  LDL.LU R238, [R1+0x68] ;  /* 0x0000680001ee7983 */ /* 0x000ea80000300800 */
[----:B------:R-:W2:Y:S04]  /*1a670*/  LDL.LU R241, [R1+0x8c] ;  /* 0x00008c0001f17983 */ /* 0x000ea80000300800 */
[----:B------:R-:W2:Y:S04]  /*1a680*/  LDL.LU R242, [R1+0x60] ;  /* 0x0000600001f27983 */ /* 0x000ea80000300800 */
[----:B------:R-:W2:Y:S04]  /*1a690*/  LDL.LU R243, [R1+0x84] ;  /* 0x0000840001f37983 */ /* 0x000ea80000300800 */
[----:B-1----:R-:W2:Y:S04]  /*1a6a0*/  LDL.LU R244, [R1+0x58] ;  /* 0x0000580001f47983 */ /* 0x002ea80000300800 */
[----:B------:R-:W2:Y:S04]  /*1a6b0*/  LDL.LU R245, [R1+0x50] ;  /* 0x0000500001f57983 */ /* 0x000ea80000300800 */
[----:B------:R-:W2:Y:S01]  /*1a6c0*/  LDL.LU R246, [R1+0x74] ;  /* 0x0000740001f67983 */ /* 0x000ea20000300800 */
[----:B---3--:R-:W-:-:S05]  /*1a6d0*/  IADD3 R190, P3, R190, UR9, RZ ;  /* 0x00000009bebe7c10 */ /* 0x008fca000ff7e0ff */
[----:B------:R1:W-:Y:S04]  /*1a6e0*/  STL [R1+0xb0], R190 ;  /* 0x0000b0be01007387 */ /* 0x0003e80000100800 */
[----:B------:R-:W3:Y:S04]  /*1a6f0*/  LDL.LU R247, [R1+0x6c] ;  /* 0x00006c0001f77983 */ /* 0x000ee80000300800 */
[----:B------:R-:W3:Y:S04]  /*1a700*/  LDL.LU R248, [R1+0x40] ;  /* 0x0000400001f87983 */ /* 0x000ee80000300800 */
[----:B------:R-:W3:Y:S01]  /*1a710*/  LDL.LU R249, [R1+0x64] ;  /* 0x0000640001f97983 */ /* 0x000ee20000300800 */
[----:B------:R-:W-:Y:S01]  /*1a720*/  QGMMA.64x128x32.F32.E5M2.E5M2 R88, gdesc[UR4], R88 ;  /* 0x01e00000045879f3 */ /* 0x000fe20008703858 */
[----:B----4-:R-:W-:-:S05]  /*1a730*/  IADD3.X R191, R191, UR42, RZ, P4, !PT ;  /* 0x0000002abfbf7c10 */ /* 0x010fca000a7fe4ff */
[----:B------:R4:W-:Y:S04]  /*1a740*/  STL [R1+0xd4], R191 ;  /* 0x0000d4bf01007387 */ /* 0x0009e80000100800 */
[----:B0-----:R-:W3:Y:S04]  /*1a750*/  LDL.LU R250, [R1+0x5c] ;  /* 0x00005c0001fa7983 */ /* 0x001ee80000300800 */
[----:B-1----:R-:W3:Y:S04]  /*1a760*/  LDL.LU R190, [R1+0x54] ;  /* 0x0000540001be7983 */ /* 0x002ee80000300800 */
[----:B----4-:R-:W4:Y:S01]  /*1a770*/  LDL.LU R191, [R1+0x4c] ;  /* 0x00004c0001bf7983 */ /* 0x010f220000300800 */
[----:B------:R-:W-:-:S02]  /*1a780*/  IADD3 R230, P4, R230, UR9, RZ ;  /* 0x00000009e6e67c10 */ /* 0x000fc4000ff9e0ff */
        /* <DEDUP_REMOVED lines=20> */
[----:B0-----:R-:W3:Y:S01]  /*1a8d0*/  LDL.LU R0, [R1+0x890] ;  /* 0x0008900001007983 */ /* 0x001ee20000300800 */
[----:B------:R-:W-:Y:S01]  /*1a8e0*/  QGMMA.64x128x32.F32.E5M2.E5M2 R88, gdesc[UR16], R88 ;  /* 0x01e00000105879f3 */ /* 0x000fe20008703858 */
[----:B------:R-:W-:Y:S01]  /*1a8f0*/  UMOV UR26, UR14 ;  /* 0x0000000e001a7c82 */ /* 0x000fe20008000000 */
[----:B------:R-:W-:Y:S01]  /*1a900*/  UMOV UR27, UR15 ;  /* 0x0000000f001b7c82 */ /* 0x000fe20008000000 */
[----:B------:R-:W-:Y:S01]  /*1a910*/  STL [R1+0xac], R207 ;  /* 0x0000accf01007387 */ /* 0x000fe20000100800 */
[----:B------:R-:W-:-:S08]  /*1a920*/  IADD3.X R252, R252, UR42, RZ, P3, !PT ;  /* 0x0000002afcfc7c10 */ /* 0x000fd00009ffe4ff */
[----:B------:R-:W-:-:S12]  /*1a930*/  QGMMA.64x128x32.F32.E5M2.E5M2 R88, gdesc[UR20], R88 ;  /* 0x01e00000145879f3 */ /* 0x000fd80008703858 */
[----:B------:R-:W-:Y:S01]  /*1a940*/  QGMMA.64x128x32.F32.E5M2.E5M2 R24, gdesc[UR24], R24 ;  /* 0x01e00000181879f3 */ /* 0x000fe20008703818 */
[----:B------:R-:W-:Y:S02]  /*1a950*/  IADD3.X R209, R209, UR42, RZ, P4, !PT ;  /* 0x0000002ad1d17c10 */ /* 0x000fe4000a7fe4ff */
[----:B------:R-:W-:Y:S02]  /*1a960*/  IADD3 R226, P4, R226, UR9, RZ ;  /* 0x00000009e2e27c10 */ /* 0x000fe4000ff9e0ff */
[----:B------:R-:W-:Y:S02]  /*1a970*/  IADD3.X R227, R227, UR42, RZ, P5, !PT ;  /* 0x0000002ae3e37c10 */ /* 0x000fe4000affe4ff */
[----:B--2---:R-:W-:Y:S01]  /*1a980*/  IADD3 R229, P5, R229, UR9, RZ ;  /* 0x00000009e5e57c10 */ /* 0x004fe2000ffbe0ff */
[----:B------:R-:W-:Y:S01]  /*1a990*/  STL [R1+0xa4], R209 ;  /* 0x0000a4d101007387 */ /* 0x000fe20000100800 */
[----:B------:R-:W-:Y:S02]  /*1a9a0*/  IADD3.X R237, R237, UR42, RZ, P6, !PT ;  /* 0x0000002aeded7c10 */ /* 0x000fe4000b7fe4ff */
[----:B------:R-:W-:Y:S01]  /*1a9b0*/  IADD3 R238, P6, R238, UR9, RZ ;  /* 0x00000009eeee7c10 */ /* 0x000fe2000ffde0ff */
[----:B------:R-:W-:Y:S01]  /*1a9c0*/  STL [R1+0x78], R226 ;  /* 0x000078e201007387 */ /* 0x000fe20000100800 */
[----:B------:R-:W-:-:S02]  /*1a9d0*/  IADD3.X R241, R241, UR42, RZ, P1, !PT ;  /* 0x0000002af1f17c10 */ /* 0x000fc40008ffe4ff */
[----:B------:R-:W-:Y:S01]  /*1a9e0*/  IADD3 R242, P1, R242, UR9, RZ ;  /* 0x00000009f2f27c10 */ /* 0x000fe2000ff3e0ff */
        /* <DEDUP_REMOVED lines=9> */
[----:B------:R-:W-:Y:S04]  /*1aa80*/  STL [R1+0x60], R242 ;  /* 0x000060f201007387 */ /* 0x000fe80000100800 */
[----:B------:R0:W-:Y:S04]  /*1aa90*/  STL [R1+0x7c], R252 ;  /* 0x00007cfc01007387 */ /* 0x0001e80000100800 */
[----:B------:R-:W-:Y:S01]  /*1aaa0*/  STL [R1+0x84], R243 ;  /* 0x000084f301007387 */ /* 0x000fe20000100800 */
[----:B------:R-:W-:Y:S01]  /*1aab0*/  UMOV UR30, UR6 ;  /* 0x00000006001e7c82 */ /* 0x000fe20008000000 */
[----:B------:R-:W-:-:S02]  /*1aac0*/  UMOV UR31, UR7 ;  /* 0x00000007001f7c82 */ /* 0x000fc40008000000 */
[----:B0-----:R-:W2:Y:S04]  /*1aad0*/  LDL.LU R252, [R1+0x88c] ;  /* 0x00088c0001fc7983 */ /* 0x001ea80000300800 */
[----:B------:R-:W-:Y:S01]  /*1aae0*/  STL [R1+0x58], R244 ;  /* 0x000058f401007387 */ /* 0x000fe20000100800 */
[----:B------:R-:W-:Y:S01]  /*1aaf0*/  QGMMA.64x128x32.F32.E5M2.E5M2 R24, gdesc[UR28], R24 ;  /* 0x01e000001c1879f3 */ /* 0x000fe20008703818 */
[----:B---3--:R-:W-:-:S05]  /*1ab00*/  IADD3 R0, P4, R0, UR9, RZ ;  /* 0x0000000900007c10 */ /* 0x008fca000ff9e0ff */
[----:B------:R0:W-:Y:S04]  /*1ab10*/  STL [R1+0x48], R0 ;  /* 0x0000480001007387 */ /* 0x0001e80000100800 */
[----:B------:R-:W-:Y:S04]  /*1ab20*/  STL [R1+0x50], R245 ;  /* 0x000050f501007387 */ /* 0x000fe80000100800 */
[----:B0-----:R-:W3:Y:S01]  /*1ab30*/  LDL.LU R0, [R1+0x888] ;  /* 0x0008880001007983 */ /* 0x001ee20000300800 */
[----:B------:R-:W-:Y:S01]  /*1ab40*/  UMOV UR34, UR18 ;  /* 0x0000001200227c82 */ /* 0x000fe20008000000 */
[----:B------:R-:W-:-:S02]  /*1ab50*/  UMOV UR35, UR19 ;  /* 0x0000001300237c82 */ /* 0x000fc40008000000 */
[----:B------:R-:W-:Y:S01]  /*1ab60*/  QGMMA.64x128x32.F32.E5M2.E5M2 R24, gdesc[UR32], R24 ;  /* 0x01e00000201879f3 */ /* 0x000fe20008703818 */
[----:B------:R-:W-:Y:S01]  /*1ab70*/  UMOV UR38, UR22 ;  /* 0x0000001600267c82 */ /* 0x000fe20008000000 */
[----:B------:R-:W-:Y:S01]  /*1ab80*/  UMOV UR39, UR23 ;  /* 0x0000001700277c82 */ /* 0x000fe20008000000 */
[----:B------:R-:W-:Y:S02]  /*1ab90*/  IADD3.X R247, R247, UR42, RZ, P5, !PT ;  /* 0x0000002af7f77c10 */ /* 0x000fe4000affe4ff */
[----:B------:R-:W-:Y:S02]  /*1aba0*/  IADD3 R248, P5, R248, UR9, RZ ;  /* 0x00000009f8f87c10 */ /* 0x000fe4000ffbe0ff */
[----:B------:R-:W-:Y:S01]  /*1abb0*/  IADD3.X R249, R249, UR42, RZ, P6, !PT ;  /* 0x0000002af9f97c10 */ /* 0x000fe2000b7fe4ff */
[----:B------:R-:W-:Y:S01]  /*1abc0*/  STL [R1+0x74], R246 ;  /* 0x000074f601007387 */ /* 0x000fe20000100800 */
[----:B------:R-:W-:Y:S02]  /*1abd0*/  IADD3.X R250, R250, UR42, RZ, P1, !PT ;  /* 0x0000002afafa7c10 */ /* 0x000fe40008ffe4ff */
[----:B------:R-:W-:Y:S01]  /*1abe0*/  IADD3.X R190, R190, UR42, RZ, P2, !PT ;  /* 0x0000002abebe7c10 */ /* 0x000fe200097fe4ff */
[----:B------:R-:W-:Y:S01]  /*1abf0*/  STL [R1+0x6c], R247 ;  /* 0x00006cf701007387 */ /* 0x000fe20000100800 */
[----:B----4-:R-:W-:-:S03]  /*1ac00*/  IADD3.X R191, R191, UR42, RZ, P3, !PT ;  /* 0x0000002abfbf7c10 */ /* 0x010fc60009ffe4ff */
[----:B------:R-:W-:Y:S04]  /*1ac10*/  STL [R1+0x40], R248 ;  /* 0x000040f801007387 */ /* 0x000fe80000100800 */
[----:B------:R-:W-:Y:S01]  /*1ac20*/  STL [R1+0x64], R249 ;  /* 0x000064f901007387 */ /* 0x000fe20000100800 */
[----:B------:R-:W-:Y:S03]  /*1ac30*/  QGMMA.64x128x32.F32.E5M2.E5M2 R24, gdesc[UR36], R24, gsb0 ;  /* 0x01e00000241879f3 */ /* 0x000fe60008003818 */
[----:B------:R-:W-:Y:S04]  /*1ac40*/  STL [R1+0x5c], R250 ;  /* 0x00005cfa01007387 */ /* 0x000fe80000100800 */
[----:B------:R-:W-:Y:S01]  /*1ac50*/  STL [R1+0x54], R190 ;  /* 0x000054be01007387 */ /* 0x000fe20000100800 */
[----:B--2---:R-:W-:-:S02]  /*1ac60*/  IADD3.X R252, R252, UR42, RZ, P4, !PT ;  /* 0x0000002afcfc7c10 */ /* 0x004fc4000a7fe4ff */
[----:B---3--:R-:W-:-:S05]  /*1ac70*/  IADD3.X R0, R0, UR42, RZ, P5, !PT ;  /* 0x0000002a00007c10 */ /* 0x008fca000affe4ff */
[----:B------:R0:W-:Y:S04]  /*1ac80*/  STL [R1+0x3c], R0 ;  /* 0x00003c0001007387 */ /* 0x0001e80000100800 */
[----:B------:R1:W-:Y:S04]  /*1ac90*/  STL [R1+0x4c], R191 ;  /* 0x00004cbf01007387 */ /* 0x0003e80000100800 */
[----:B0-----:R1:W5:Y:S04]  /*1aca0*/  LDL.LU R0, [R1+0x884] ;  /* 0x0008840001007983 */ /* 0x0013680000300800 */
[----:B------:R1:W-:Y:S01]  /*1acb0*/  STL [R1+0x44], R252 ;  /* 0x000044fc01007387 */ /* 0x0003e20000100800 */
[----:B------:R-:W-:-:S02]  /*1acc0*/  WARPGROUP.DEPBAR.LE gsb0, 0x0 ;  /* 0x00008000000079c5 */ /* 0x000fc40000010000 */
[----:B------:R-:W-:Y:S05]  /*1acd0*/  @P0 BRA `(.L_x_2) ;  /* 0xffffff1400f40947 */ /* 0x000fea000383ffff */
.L_x_1:
[----:B------:R-:W2:Y:S01]  /*1ace0*/  LDL.LU R9, [R1+0x880] ;  /* 0x0008800001097983 */ /* 0x000ea20000300800 */
[----:B------:R-:W0:Y:S01]  /*1acf0*/  S2R R8, SR_TID.X ;  /* 0x0000000000087919 */ /* 0x000e220000002100 */
[----:B------:R-:W-:Y:S01]  /*1ad00*/  F2FP.SATFINITE.E5M2.F32.PACK_AB_MERGE_C R4, R89, R88, RZ ;  /* 0x000000585904723e */ /* 0x000fe200048060ff */
[----:B------:R-:W-:Y:S01]  /*1ad10*/  ULDC.64 UR6, c[0x0][0x228] ;  /* 0x00008a0000067ab9 */ /* 0x000fe20000000a00 */
[----:B------:R-:W-:Y:S01]  /*1ad20*/  F2FP.SATFINITE.E5M2.F32.PACK_AB_MERGE_C R5, R91, R90, RZ ;  /* 0x0000005a5b05723e */ /* 0x000fe200048060ff */
[----:B------:R-:W3:Y:S01]  /*1ad30*/  LDL.LU R16, [R1+0x87c] ;  /* 0x00087c0001107983 */ /* 0x000ee20000300800 */
[----:B------:R-:W-:Y:S01]  /*1ad40*/  F2FP.SATFINITE.E5M2.F32.PACK_AB_MERGE_C R93, R93, R92, RZ ;  /* 0x0000005c5d5d723e */ /* 0x000fe200048060ff */
[----:B-----5:R-:W-:Y:S01]  /*1ad50*/  VIADD R10, R0, 0x7f ;  /* 0x0000007f000a7836 */ /* 0x020fe20000000000 */
[----:B------:R-:W-:Y:S01]  /*1ad60*/  F2FP.SATFINITE.E5M2.F32.PACK_AB_MERGE_C R94, R95, R94, RZ ;  /* 0x0000005e5f5e723e */ /* 0x000fe200048060ff */
[----:B------:R-:W4:Y:S01]  /*1ad70*/  S2R R11, SR_TID.X ;  /* 0x00000000000b7919 */ /* 0x000f220000002100 */
[----:B------:R-:W-:Y:S01]  /*1ad80*/  F2FP.SATFINITE.E5M2.F32.PACK_AB_MERGE_C R6, R25, R24, RZ ;  /* 0x000000181906723e */ /* 0x000fe200048060ff */
[----:B------:R-:W-:Y:S01]  /*1ad90*/  ULDC UR4, c[0x0][0x22c] ;  /* 0x00008b0000047ab9 */ /* 0x000fe20000000800 */
[----:B------:R-:W-:Y:S01]  /*1ada0*/  F2FP.SATFINITE.E5M2.F32.PACK_AB_MERGE_C R7, R27, R26, RZ ;  /* 0x0000001a1b07723e */ /* 0x000fe200048060ff */
[----:B------:R-:W-:Y:S01]  /*1adb0*/  ULDC UR5, c[0x0][0x22c] ;  /* 0x00008b0000057ab9 */ /* 0x000fe20000000800 */
[----:B------:R-:W-:-:S02]  /*1adc0*/  F2FP.SATFINITE.E5M2.F32.PACK_AB_MERGE_C R29, R29, R28, RZ ;  /* 0x0000001c1d1d723e */ /* 0x000fc400048060ff */
[----:B------:R-:W-:Y:S02]  /*1add0*/  F2FP.SATFINITE.E5M2.F32.PACK_AB_MERGE_C R30, R31, R30, RZ ;  /* 0x0000001e1f1e723e */ /* 0x000fe400048060ff */
[----:B------:R-:W-:Y:S02]  /*1ade0*/  F2FP.SATFINITE.E5M2.F32.PACK_AB_MERGE_C R40, R41, R40, RZ ;  /* 0x000000282928723e */ /* 0x000fe400048060ff */
[----:B------:R-:W-:Y:S02]  /*1adf0*/  PRMT R4, R4, 0x5410, R93 ;  /* 0x0000541004047816 */ /* 0x000fe4000000005d */
[----:B------:R-:W-:Y:S02]  /*1ae00*/  PRMT R5, R5, 0x5410, R94 ;  /* 0x0000541005057816 */ /* 0x000fe4000000005e */
[----:B------:R-:W-:Y:S02]  /*1ae10*/  PRMT R6, R6, 0x5410, R29 ;  /* 0x0000541006067816 */ /* 0x000fe4000000001d */
[----:B------:R-:W-:-:S02]  /*1ae20*/  PRMT R7, R7, 0x5410, R30 ;  /* 0x0000541007077816 */ /* 0x000fc4000000001e */
[----:B------:R-:W-:Y:S02]  /*1ae30*/  F2FP.SATFINITE.E5M2.F32.PACK_AB_MERGE_C R98, R99, R98, RZ ;  /* 0x000000626362723e */ /* 0x000fe400048060ff */
[----:B------:R-:W-:Y:S02]  /*1ae40*/  F2FP.SATFINITE.E5M2.F32.PACK_AB_MERGE_C R103, R103, R102, RZ ;  /* 0x000000666767723e */ /* 0x000fe400048060ff */
[----:B------:R-:W-:Y:S01]  /*1ae50*/  F2FP.SATFINITE.E5M2.F32.PACK_AB_MERGE_C R32, R33, R32, RZ ;  /* 0x000000202120723e */ /* 0x000fe200048060ff */
[----:B0-----:R-:W-:Y:S01]  /*1ae60*/  IMAD.SHL.U32 R3, R8, 0x40, RZ ;  /* 0x0000004008037824 */ /* 0x001fe200078e00ff */
[----:B------:R-:W-:Y:S02]  /*1ae70*/  F2FP.SATFINITE.E5M2.F32.PACK_AB_MERGE_C R34, R35, R34, RZ ;  /* 0x000000222322723e */ /* 0x000fe400048060ff */
[----:B------:R-:W-:Y:S02]  /*1ae80*/  F2FP.SATFINITE.E5M2.F32.PACK_AB_MERGE_C R37, R37, R36, RZ ;  /* 0x000000242525723e */ /* 0x000fe400048060ff */
[----:B------:R-:W-:-:S02]  /*1ae90*/  LOP3.LUT R3, R3, 0x400, RZ, 0xc0, !PT ;  /* 0x0000040003037812 */ /* 0x000fc400078ec0ff */
[----:B------:R-:W-:Y:S02]  /*1aea0*/  F2FP.SATFINITE.E5M2.F32.PACK_AB_MERGE_C R39, R39, R38, RZ ;  /* 0x000000262727723e */ /* 0x000fe400048060ff */
[----:B----4-:R-:W-:Y:S02]  /*1aeb0*/  LOP3.LUT R11, R11, 0x7f, RZ, 0xc0, !PT ;  /* 0x0000007f0b0b7812 */ /* 0x010fe400078ec0ff */
[----:B------:R-:W-:Y:S02]  /*1aec0*/  F2FP.SATFINITE.E5M2.F32.PACK_AB_MERGE_C R96, R97, R96, RZ ;  /* 0x000000606160723e */ /* 0x000fe400048060ff */
[----:B------:R-:W-:Y:S01]  /*1aed0*/  LEA R20, R11, UR8, 0x4 ;  /* 0x000000080b147c11 */ /* 0x000fe2000f8e20ff */
[----:B------:R-:W-:Y:S01]  /*1aee0*/  BAR.SYNC.DEFER_BLOCKING 0x0 ;  /* 0x0000000000007b1d */ /* 0x000fe20000010000 */
[----:B------:R-:W-:Y:S02]  /*1aef0*/  PRMT R97, R98, 0x5410, R103 ;  /* 0x0000541062617816 */ /* 0x000fe40000000067 */
[----:B------:R-:W-:-:S02]  /*1af00*/  PRMT R98, R32, 0x5410, R37 ;  /* 0x0000541020627816 */ /* 0x000fc40000000025 */
[----:B------:R-:W-:Y:S01]  /*1af10*/  PRMT R99, R34, 0x5410, R39 ;  /* 0x0000541022637816 */ /* 0x000fe20000000027 */
[----:B------:R-:W-:Y:S01]  /*1af20*/  VIADD R39, R0, 0x5 ;  /* 0x0000000500277836 */ /* 0x000fe20000000000 */
[----:B------:R-:W-:Y:S02]  /*1af30*/  F2FP.SATFINITE.E5M2.F32.PACK_AB_MERGE_C R101, R101, R100, RZ ;  /* 0x000000646565723e */ /* 0x000fe400048060ff */
[----:B------:R-:W-:Y:S02]  /*1af40*/  F2FP.SATFINITE.E5M2.F32.PACK_AB_MERGE_C R106, R107, R106, RZ ;  /* 0x0000006a6b6a723e */ /* 0x000fe400048060ff */
[----:B------:R-:W-:Y:S02]  /*1af50*/  PRMT R96, R96, 0x5410, R101 ;  /* 0x0000541060607816 */ /* 0x000fe40000000065 */
[----:B------:R-:W-:Y:S02]  /*1af60*/  F2FP.SATFINITE.E5M2.F32.PACK_AB_MERGE_C R111, R111, R110, RZ ;  /* 0x0000006e6f6f723e */ /* 0x000fe400048060ff */
[----:B------:R-:W-:-:S02]  /*1af70*/  F2FP.SATFINITE.E5M2.F32.PACK_AB_MERGE_C R104, R105, R104, RZ ;  /* 0x000000686968723e */ /* 0x000fc400048060ff */
[----:B------:R-:W-:Y:S02]  /*1af80*/  F2FP.SATFINITE.E5M2.F32.PACK_AB_MERGE_C R109, R109, R108, RZ ;  /* 0x0000006c6d6d723e */ /* 0x000fe400048060ff */
[----:B------:R-:W-:Y:S02]  /*1af90*/  F2FP.SATFINITE.E5M2.F32.PACK_AB_MERGE_C R42, R43, R42, RZ ;  /* 0x0000002a2b2a723e */ /* 0x000fe400048060ff */
[----:B------:R-:W-:Y:S02]  /*1afa0*/  F2FP.SATFINITE.E5M2.F32.PACK_AB_MERGE_C R45, R45, R44, RZ ;  /* 0x0000002c2d2d723e */ /* 0x000fe400048060ff */
[----:B------:R-:W-:Y:S02]  /*1afb0*/  F2FP.SATFINITE.E5M2.F32.PACK_AB_MERGE_C R47, R47, R46, RZ ;  /* 0x0000002e2f2f723e */ /* 0x000fe400048060ff */
[----:B------:R-:W-:Y:S02]  /*1afc0*/  PRMT R105, R106, 0x5410, R111 ;  /* 0x000054106a697816 */ /* 0x000fe4000000006f */
[----:B------:R-:W-:-:S02]  /*1afd0*/  PRMT R104, R104, 0x5410, R109 ;  /* 0x0000541068687816 */ /* 0x000fc4000000006d */
[----:B------:R-:W-:Y:S02]  /*1afe0*/  PRMT R106, R40, 0x5410, R45 ;  /* 0x00005410286a7816 */ /* 0x000fe4000000002d */
[----:B------:R-:W-:Y:S02]  /*1aff0*/  PRMT R107, R42, 0x5410, R47 ;  /* 0x000054102a6b7816 */ /* 0x000fe4000000002f */
[----:B------:R-:W-:Y:S02]  /*1b000*/  F2FP.SATFINITE.E5M2.F32.PACK_AB_MERGE_C R114, R115, R114, RZ ;  /* 0x000000727372723e */ /* 0x000fe400048060ff */
[----:B------:R-:W-:Y:S02]  /*1b010*/  F2FP.SATFINITE.E5M2.F32.PACK_AB_MERGE_C R119, R119, R118, RZ ;  /* 0x000000767777723e */ /* 0x000fe400048060ff */
        /* <DEDUP_REMOVED lines=58> */
[----:B--2---:R-:W-:Y:S01]  /*1b3c0*/  LOP3.LUT R2, R9, 0xf0, RZ, 0xc0, !PT ;  /* 0x000000f009027812 */ /* 0x004fe200078ec0ff */
[----:B------:R-:W-:-:S03]  /*1b3d0*/  VIADD R9, R0, 0x1 ;  /* 0x0000000100097836 */ /* 0x000fc60000000000 */
[----:B------:R-:W-:Y:S01]  /*1b3e0*/  IADD3 R3, R3, UR8, R2 ;  /* 0x0000000803037c10 */ /* 0x000fe2000fffe002 */
[----:B------:R-:W-:Y:S02]  /*1b3f0*/  IMAD.SHL.U32 R2, R8, 0x8, RZ ;  /* 0x0000000808027824 */ /* 0x000fe400078e00ff */
[----:B------:R-:W-:Y:S01]  /*1b400*/  VIADD R8, R0, 0x2 ;  /* 0x0000000200087836 */ /* 0x000fe20000000000 */
[----:B---3--:R-:W-:Y:S02]  /*1b410*/  ISETP.GE.AND P0, PT, R16, UR6, PT ;  /* 0x0000000610007c0c */ /* 0x008fe4000bf06270 */
[----:B------:R-:W-:Y:S02]  /*1b420*/  LOP3.LUT R2, R2, 0x300, RZ, 0xc0, !PT ;  /* 0x0000030002027812 */ /* 0x000fe400078ec0ff */
[----:B------:R-:W-:Y:S01]  /*1b430*/  ISETP.LT.AND P2, PT, R9, UR4, !P0 ;  /* 0x0000000409007c0c */ /* 0x000fe2000c741270 */
[----:B------:R-:W-:Y:S01]  /*1b440*/  VIADD R9, R0, 0x3 ;  /* 0x0000000300097836 */ /* 0x000fe20000000000 */
[----:B------:R-:W-:Y:S01]  /*1b450*/  ISETP.LT.AND P1, PT, R10, UR5, !P0 ;  /* 0x000000050a007c0c */ /* 0x000fe2000c721270 */
[----:B------:R-:W-:Y:S01]  /*1b460*/  IMAD.IADD R41, R2, 0x1, R3 ;  /* 0x0000000102297824 */ /* 0x000fe200078e0203 */
[----:B------:R-:W-:Y:S01]  /*1b470*/  ULDC UR4, c[0x0][0x22c] ;  /* 0x00008b0000047ab9 */ /* 0x000fe20000000800 */
[----:B------:R-:W-:Y:S01]  /*1b480*/  ULDC UR5, c[0x0][0x22c] ;  /* 0x00008b0000057ab9 */ /* 0x000fe20000000800 */
[----:B------:R-:W-:Y:S01]  /*1b490*/  ISETP.LT.AND P4, PT, R8, UR4, !P0 ;  /* 0x0000000408007c0c */ /* 0x000fe2000c781270 */
[----:B------:R-:W-:Y:S01]  /*1b4a0*/  ULDC UR4, c[0x0][0x244] ;  /* 0x0000910000047ab9 */ /* 0x000fe20000000800 */
[----:B------:R-:W-:Y:S01]  /*1b4b0*/  STSM.16.M88.4 [R41], R4 ;  /* 0x0000000429007844 */ /* 0x000fe20000000200 */
[----:B------:R-:W-:Y:S01]  /*1b4c0*/  BAR.SYNC.DEFER_BLOCKING 0x0 ;  /* 0x0000000000007b1d */ /* 0x000fe20000010000 */
[----:B------:R-:W-:Y:S01]  /*1b4d0*/  ISETP.LT.AND P3, PT, R9, UR5, !P0 ;  /* 0x0000000509007c0c */ /* 0x000fe2000c761270 */
[----:B------:R-:W-:Y:S01]  /*1b4e0*/  IMAD R2, R16, UR4, RZ ;  /* 0x0000000410027c24 */ /* 0x000fe2000f8e02ff */
[----:B------:R-:W-:-:S03]  /*1b4f0*/  ISETP.LT.AND P5, PT, R0, UR7, !P0 ;  /* 0x0000000700007c0c */ /* 0x000fc6000c7a1270 */
[----:B------:R-:W-:Y:S02]  /*1b500*/  ULDC.64 UR4, c[0x0][0x220] ;  /* 0x0000880000047ab9 */ /* 0x000fe40000000a00 */
[----:B------:R-:W-:Y:S01]  /*1b510*/  IADD3 R3, P6, R2, UR4, RZ ;  /* 0x0000000402037c10 */ /* 0x000fe2000ffde0ff */
[----:B------:R-:W-:Y:S02]  /*1b520*/  ULDC UR4, c[0x0][0x248] ;  /* 0x0000920000047ab9 */ /* 0x000fe40000000800 */
[----:B------:R-:W-:Y:S01]  /*1b530*/  IMAD R21, R0, UR4, RZ ;  /* 0x0000000400157c24 */ /* 0x000fe2000f8e02ff */
[----:B------:R-:W-:Y:S01]  /*1b540*/  LEA.HI.X.SX32 R2, R2, UR5, 0x1, P6 ;  /* 0x0000000502027c11 */ /* 0x000fe2000b0f0eff */
[----:B------:R-:W-:Y:S02]  /*1b550*/  ULDC UR5, c[0x0][0x22c] ;  /* 0x00008b0000057ab9 */ /* 0x000fe40000000800 */
[C---:B------:R-:W-:Y:S01]  /*1b560*/  VIADD R38, R21.reuse, UR4 ;  /* 0x0000000415267c36 */ /* 0x040fe20008000000 */
[----:B------:R-:W-:-:S04]  /*1b570*/  IADD3 R22, P6, R21, R3, RZ ;  /* 0x0000000315167210 */ /* 0x000fc80007fde0ff */
[-C--:B------:R-:W-:Y:S01]  /*1b580*/  LEA.HI.X.SX32 R23, R21, R2.reuse, 0x1, P6 ;  /* 0x0000000215177211 */ /* 0x080fe200030f0eff */
[----:B------:R-:W-:Y:S01]  /*1b590*/  VIADD R21, R0, 0x4 ;  /* 0x0000000400157836 */ /* 0x000fe20000000000 */
[C---:B------:R-:W-:Y:S01]  /*1b5a0*/  IADD3 R36, P6, R38.reuse, R3, RZ ;  /* 0x0000000326247210 */ /* 0x040fe20007fde0ff */
[----:B------:R-:W0:Y:S03]  /*1b5b0*/  LDS.128 R32, [R20] ;  /* 0x0000000014207984 */ /* 0x000e260000000c00 */
[----:B------:R-:W-:Y:S01]  /*1b5c0*/  LEA.HI.X.SX32 R37, R38, R2, 0x1, P6 ;  /* 0x0000000226257211 */ /* 0x000fe200030f0eff */
[----:B------:R-:W-:Y:S06]  /*1b5d0*/  BAR.SYNC.DEFER_BLOCKING 0x0 ;  /* 0x0000000000007b1d */ /* 0x000fec0000010000 */
[----:B------:R-:W-:Y:S02]  /*1b5e0*/  STSM.16.M88.4 [R41], R96 ;  /* 0x0000006029007844 */ /* 0x000fe40000000200 */
[----:B------:R-:W-:Y:S01]  /*1b5f0*/  BAR.SYNC.DEFER_BLOCKING 0x0 ;  /* 0x0000000000007b1d */ /* 0x000fe20000010000 */
[----:B0-----:R-:W-:-:S02]  /*1b600*/  PRMT R45, R32, 0x7770, RZ ;  /* 0x00007770202d7816 */ /* 0x001fc400000000ff */
[----:B------:R-:W-:-:S03]  /*1b610*/  PRMT R43, R32, 0x7771, RZ ;  /* 0x00007771202b7816 */ /* 0x000fc600000000ff */
[----:B------:R-:W0:Y:S02]  /*1b620*/  LDS.128 R28, [R20] ;  /* 0x00000000141c7984 */ /* 0x000e240000000c00 */
[----:B------:R-:W-:Y:S06]  /*1b630*/  BAR.SYNC.DEFER_BLOCKING 0x0 ;  /* 0x0000000000007b1d */ /* 0x000fec0000010000 */
[----:B------:R-:W-:Y:S02]  /*1b640*/  STSM.16.M88.4 [R41], R104 ;  /* 0x0000006829007844 */ /* 0x000fe40000000200 */
[----:B------:R-:W-:Y:S06]  /*1b650*/  BAR.SYNC.DEFER_BLOCKING 0x0 ;  /* 0x0000000000007b1d */ /* 0x000fec0000010000 */
[----:B------:R-:W2:Y:S02]  /*1b660*/  LDS.128 R24, [R20] ;  /* 0x0000000014187984 */ /* 0x000ea40000000c00 */
[----:B------:R-:W-:Y:S06]  /*1b670*/  BAR.SYNC.DEFER_BLOCKING 0x0 ;  /* 0x0000000000007b1d */ /* 0x000fec0000010000 */
[----:B------:R-:W-:Y:S02]  /*1b680*/  STSM.16.M88.4 [R41], R112 ;  /* 0x0000007029007844 */ /* 0x000fe40000000200 */
[----:B------:R-:W-:Y:S06]  /*1b690*/  BAR.SYNC.DEFER_BLOCKING 0x0 ;  /* 0x0000000000007b1d */ /* 0x000fec0000010000 */
[----:B------:R-:W3:Y:S02]  /*1b6a0*/  LDS.128 R12, [R20] ;  /* 0x00000000140c7984 */ /* 0x000ee40000000c00 */
[----:B------:R-:W-:Y:S06]  /*1b6b0*/  BAR.SYNC.DEFER_BLOCKING 0x0 ;  /* 0x0000000000007b1d */ /* 0x000fec0000010000 */
[----:B------:R-:W-:Y:S02]  /*1b6c0*/  STSM.16.M88.4 [R41], R120 ;  /* 0x0000007829007844 */ /* 0x000fe40000000200 */
[----:B------:R-:W-:Y:S06]  /*1b6d0*/  BAR.SYNC.DEFER_BLOCKING 0x0 ;  /* 0x0000000000007b1d */ /* 0x000fec0000010000 */
[----:B------:R-:W4:Y:S02]  /*1b6e0*/  LDS.128 R8, [R20] ;  /* 0x0000000014087984 */ /* 0x000f240000000c00 */
[----:B------:R-:W-:Y:S06]  /*1b6f0*/  BAR.SYNC.DEFER_BLOCKING 0x0 ;  /* 0x0000000000007b1d */ /* 0x000fec0000010000 */
[----:B------:R-:W-:Y:S02]  /*1b700*/  STSM.16.M88.4 [R41], R128 ;  /* 0x0000008029007844 */ /* 0x000fe40000000200 */
[----:B------:R-:W-:Y:S06]  /*1b710*/  BAR.SYNC.DEFER_BLOCKING 0x0 ;  /* 0x0000000000007b1d */ /* 0x000fec0000010000 */
[----:B------:R-:W1:Y:S02]  /*1b720*/  LDS.128 R16, [R20] ;  /* 0x0000000014107984 */ /* 0x000e640000000c00 */
[----:B------:R-:W-:Y:S06]  /*1b730*/  BAR.SYNC.DEFER_BLOCKING 0x0 ;  /* 0x0000000000007b1d */ /* 0x000fec0000010000 */
[----:B------:R-:W-:Y:S02]  /*1b740*/  STSM.16.M88.4 [R41], R136 ;  /* 0x0000008829007844 */ /* 0x000fe40000000200 */
[----:B------:R-:W-:Y:S06]  /*1b750*/  BAR.SYNC.DEFER_BLOCKING 0x0 ;  /* 0x0000000000007b1d */ /* 0x000fec0000010000 */
[----:B------:R-:W1:Y:S02]  /*1b760*/  LDS.128 R4, [R20] ;  /* 0x0000000014047984 */ /* 0x000e640000000c00 */
[----:B------:R-:W-:Y:S06]  /*1b770*/  BAR.SYNC.DEFER_BLOCKING 0x0 ;  /* 0x0000000000007b1d */ /* 0x000fec0000010000 */
[----:B------:R0:W-:Y:S02]  /*1b780*/  STSM.16.M88.4 [R41], R144 ;  /* 0x0000009029007844 */ /* 0x0001e40000000200 */
[----:B------:R-:W-:Y:S01]  /*1b790*/  BAR.SYNC.DEFER_BLOCKING 0x0 ;  /* 0x0000000000007b1d */ /* 0x000fe20000010000 */
[----:B0-----:R-:W-:-:S05]  /*1b7a0*/  PRMT R41, R33, 0x7770, RZ ;  /* 0x0000777021297816 */ /* 0x001fca00000000ff */
[----:B------:R0:W-:Y:S01]  /*1b7b0*/  @P5 STG.E.U8 desc[UR40][R22.64], R45 ;  /* 0x0000002d16005986 */ /* 0x0001e2000c101128 */
[----:B------:R-:W-:Y:S01]  /*1b7c0*/  ISETP.LT.AND P5, PT, R21, UR5, !P0 ;  /* 0x0000000515007c0c */ /* 0x000fe2000c7a1270 */
[----:B------:R-:W-:Y:S01]  /*1b7d0*/  VIADD R21, R38, UR4 ;  /* 0x0000000426157c36 */ /* 0x000fe20008000000 */
[----:B------:R-:W-:Y:S01]  /*1b7e0*/  ULDC UR5, c[0x0][0x22c] ;  /* 0x00008b0000057ab9 */ /* 0x000fe20000000800 */
[----:B------:R2:W-:Y:S01]  /*1b7f0*/  @P2 STG.E.U8 desc[UR40][R36.64], R43 ;  /* 0x0000002b24002986 */ /* 0x0005e2000c101128 */
[----:B------:R-:W-:Y:S01]  /*1b800*/  ISETP.LT.AND P2, PT, R39, UR5, !P0 ;  /* 0x0000000527007c0c */ /* 0x000fe2000c741270 */
[C---:B------:R-:W-:Y:S01]  /*1b810*/  VIADD R40, R21.reuse, UR4 ;  /* 0x0000000415287c36 */ /* 0x040fe20008000000 */
[----:B------:R-:W-:Y:S01]  /*1b820*/  IADD3 R38, P6, R21, R3, RZ ;  /* 0x0000000315267210 */ /* 0x000fe20007fde0ff */
[----:B------:R-:W-:-:S03]  /*1b830*/  ULDC UR5, c[0x0][0x22c] ;  /* 0x00008b0000057ab9 */ /* 0x000fc60000000800 */
[-C--:B------:R-:W-:Y:S01]  /*1b840*/  LEA.HI.X.SX32 R39, R21, R2.reuse, 0x1, P6 ;  /* 0x0000000215277211 */ /* 0x080fe200030f0eff */
[----:B------:R-:W-:Y:S01]  /*1b850*/  VIADD R21, R0, 0x6 ;  /* 0x0000000600157836 */ /* 0x000fe20000000000 */
[CC--:B0-----:R-:W-:Y:S02]  /*1b860*/  IADD3 R22, P6, R40.reuse, R3.reuse, RZ ;  /* 0x0000000328167210 */ /* 0x0c1fe40007fde0ff */
[----:B--2---:R-:W-:Y:S01]  /*1b870*/  PRMT R43, R33, 0x7771, RZ ;  /* 0x00007771212b7816 */ /* 0x004fe200000000ff */
[----:B------:R0:W-:Y:S01]  /*1b880*/  @P4 STG.E.U8 desc[UR40][R38.64], R41 ;  /* 0x0000002926004986 */ /* 0x0001e2000c101128 */
[CC--:B------:R-:W-:Y:S01]  /*1b890*/  LEA.HI.X.SX32 R23, R40.reuse, R2.reuse, 0x1, P6 ;  /* 0x0000000228177211 */ /* 0x0c0fe200030f0eff */
[----:B------:R-:W-:Y:S01]  /*1b8a0*/  VIADD R40, R40, UR4 ;  /* 0x0000000428287c36 */ /* 0x000fe20008000000 */
[----:B------:R-:W-:Y:S01]  /*1b8b0*/  ISETP.LT.AND P4, PT, R21, UR5, !P0 ;  /* 0x0000000515007c0c */ /* 0x000fe2000c781270 */
[----:B------:R-:W-:Y:S01]  /*1b8c0*/  VIADD R37, R0, 0x7 ;  /* 0x0000000700257836 */ /* 0x000fe20000000000 */
[----:B------:R-:W-:Y:S01]  /*1b8d0*/  ULDC UR5, c[0x0][0x22c] ;  /* 0x00008b0000057ab9 */ /* 0x000fe20000000800 */
[C---:B------:R-:W-:Y:S01]  /*1b8e0*/  VIADD R21, R40.reuse, UR4 ;  /* 0x0000000428157c36 */ /* 0x040fe20008000000 */
[CC--:B------:R-:W-:Y:S01]  /*1b8f0*/  IADD3 R36, P6, R40.reuse, R3.reuse, RZ ;  /* 0x0000000328247210 */ /* 0x0c0fe20007fde0ff */
[----:B------:R2:W-:Y:S01]  /*1b900*/  @P3 STG.E.U8 desc[UR40][R22.64], R43 ;  /* 0x0000002b16003986 */ /* 0x0005e2000c101128 */
[----:B------:R-:W-:Y:S01]  /*1b910*/  ISETP.LT.AND P3, PT, R37, UR5, !P0 ;  /* 0x0000000525007c0c */ /* 0x000fe2000c761270 */
[----:B------:R-:W-:Y:S01]  /*1b920*/  ULDC UR5, c[0x0][0x22c] ;  /* 0x00008b0000057ab9 */ /* 0x000fe20000000800 */
[----:B------:R-:W-:Y:S01]  /*1b930*/  LEA.HI.X.SX32 R37, R40, R2, 0x1, P6 ;  /* 0x0000000228257211 */ /* 0x000fe200030f0eff */
[----:B------:R-:W-:Y:S01]  /*1b940*/  VIADD R40, R0, 0x8 ;  /* 0x0000000800287836 */ /* 0x000fe20000000000 */
[----:B0-----:R-:W-:-:S02]  /*1b950*/  IADD3 R38, P6, R21, R3, RZ ;  /* 0x0000000315267210 */ /* 0x001fc40007fde0ff */
[C---:B------:R-:W-:Y:S02]  /*1b960*/  PRMT R41, R34.reuse, 0x7770, RZ ;  /* 0x0000777022297816 */ /* 0x040fe400000000ff */
[CC--:B------:R-:W-:Y:S01]  /*1b970*/  LEA.HI.X.SX32 R39, R21.reuse, R2.reuse, 0x1, P6 ;  /* 0x0000000215277211 */ /* 0x0c0fe200030f0eff */
[----:B------:R-:W-:Y:S01]  /*1b980*/  VIADD R21, R21, UR4 ;  /* 0x0000000415157c36 */ /* 0x000fe20008000000 */
[----:B--2---:R-:W-:Y:S01]  /*1b990*/  PRMT R43, R34, 0x7771, RZ ;  /* 0x00007771222b7816 */ /* 0x004fe200000000ff */
[----:B------:R0:W-:Y:S01]  /*1b9a0*/  @P5 STG.E.U8 desc[UR40][R36.64], R41 ;  /* 0x0000002924005986 */ /* 0x0001e2000c101128 */
[----:B------:R-:W-:Y:S01]  /*1b9b0*/  VIADD R23, R0, 0x9 ;  /* 0x0000000900177836 */ /* 0x000fe20000000000 */
[----:B------:R-:W-:Y:S01]  /*1b9c0*/  ISETP.LT.AND P5, PT, R40, UR5, !P0 ;  /* 0x0000000528007c0c */ /* 0x000fe2000c7a1270 */
[C---:B------:R-:W-:Y:S01]  /*1b9d0*/  VIADD R40, R21.reuse, UR4 ;  /* 0x0000000415287c36 */ /* 0x040fe20008000000 */
[-C--:B------:R-:W-:Y:S01]  /*1b9e0*/  IADD3 R22, P6, R21, R3.reuse, RZ ;  /* 0x0000000315167210 */ /* 0x080fe20007fde0ff */
[----:B------:R-:W-:Y:S01]  /*1b9f0*/  ULDC UR5, c[0x0][0x22c] ;  /* 0x00008b0000057ab9 */ /* 0x000fe20000000800 */
        /* <DEDUP_REMOVED lines=14> */
[CC--:B------:R-:W-:Y:S01]  /*1bae0*/  IADD3 R38, P6, R40.reuse, R3.reuse, RZ ;  /* 0x0000000328267210 */ /* 0x0c0fe20007fde0ff */
        /* <DEDUP_REMOVED lines=12> */
[----:B------:R-:W-:Y:S01]  /*1bbb0*/  ISETP.LT.AND P5, PT, R40, UR5, !P0 ;  /* 0x0000000528007c0c */ /* 0x000fe2000c7a1270 */
[----:B------:R-:W-:Y:S01]  /*1bbc0*/  VIADD R32, R0, 0xd ;  /* 0x0000000d00207836 */ /* 0x000fe20000000000 */
[CC--:B------:R-:W-:Y:S01]  /*1bbd0*/  IADD3 R36, P6, R21.reuse, R3.reuse, RZ ;  /* 0x0000000315247210 */ /* 0x0c0fe20007fde0ff */
[C---:B------:R-:W-:Y:S01]  /*1bbe0*/  VIADD R40, R21.reuse, UR4 ;  /* 0x0000000415287c36 */ /* 0x040fe20008000000 */
[----:B------:R-:W-:Y:S01]  /*1bbf0*/  ULDC UR5, c[0x0][0x22c] ;  /* 0x00008b0000057ab9 */ /* 0x000fe20000000800 */
[----:B------:R2:W-:Y:S01]  /*1bc00*/  @P2 STG.E.U8 desc[UR40][R22.64], R43 ;  /* 0x0000002b16002986 */ /* 0x0005e2000c101128 */
[----:B------:R-:W-:Y:S01]  /*1bc10*/  ISETP.LT.AND P2, PT, R32, UR5, !P0 ;  /* 0x0000000520007c0c */ /* 0x000fe2000c741270 */
[----:B------:R-:W-:Y:S01]  /*1bc20*/  ULDC UR5, c[0x0][0x22c] ;  /* 0x00008b0000057ab9 */ /* 0x000fe20000000800 */
[----:B------:R-:W-:Y:S01]  /*1bc30*/  LEA.HI.X.SX32 R37, R21, R2, 0x1, P6 ;  /* 0x0000000215257211 */ /* 0x000fe200030f0eff */
[----:B------:R-:W-:Y:S01]  /*1bc40*/  VIADD R21, R0, 0xe ;  /* 0x0000000e00157836 */ /* 0x000fe20000000000 */
[----:B------:R-:W-:Y:S01]  /*1bc50*/  IADD3 R32, P6, R40, R3, RZ ;  /* 0x0000000328207210 */ /* 0x000fe20007fde0ff */
[----:B0-----:R-:W-:Y:S01]  /*1bc60*/  VIADD R38, R0, 0x10 ;  /* 0x0000001000267836 */ /* 0x001fe20000000000 */
[----:B------:R-:W-:-:S02]  /*1bc70*/  PRMT R41, R33, 0x7772, RZ ;  /* 0x0000777221297816 */ /* 0x000fc400000000ff */
[----:B------:R-:W-:Y:S02]  /*1bc80*/  PRMT R39, R33, 0x7773, RZ ;  /* 0x0000777321277816 */ /* 0x000fe400000000ff */
[CC--:B------:R-:W-:Y:S01]  /*1bc90*/  LEA.HI.X.SX32 R33, R40.reuse, R2.reuse, 0x1, P6 ;  /* 0x0000000228217211 */ /* 0x0c0fe200030f0eff */
[----:B------:R-:W-:Y:S01]  /*1bca0*/  VIADD R40, R40, UR4 ;  /* 0x0000000428287c36 */ /* 0x000fe20008000000 */
[----:B------:R0:W-:Y:S01]  /*1bcb0*/  @P4 STG.E.U8 desc[UR40][R36.64], R41 ;  /* 0x0000002924004986 */ /* 0x0001e2000c101128 */
[----:B--2---:R-:W-:Y:S01]  /*1bcc0*/  VIADD R23, R0, 0xf ;  /* 0x0000000f00177836 */ /* 0x004fe20000000000 */
[----:B------:R-:W-:Y:S01]  /*1bcd0*/  ISETP.LT.AND P4, PT, R21, UR5, !P0 ;  /* 0x0000000515007c0c */ /* 0x000fe2000c781270 */
[C---:B------:R-:W-:Y:S01]  /*1bce0*/  VIADD R21, R40.reuse, UR4 ;  /* 0x0000000428157c36 */ /* 0x040fe20008000000 */
[C---:B------:R-:W-:Y:S01]  /*1bcf0*/  IADD3 R22, P6, R40.reuse, R3, RZ ;  /* 0x0000000328167210 */ /* 0x040fe20007fde0ff */
[----:B------:R-:W-:Y:S01]  /*1bd00*/  ULDC UR5, c[0x0][0x22c] ;  /* 0x00008b0000057ab9 */ /* 0x000fe20000000800 */
[----:B------:R2:W-:Y:S01]  /*1bd10*/  @P3 STG.E.U8 desc[UR40][R32.64], R39 ;  /* 0x0000002720003986 */ /* 0x0005e2000c101128 */
[----:B------:R-:W-:Y:S01]  /*1bd20*/  ISETP.LT.AND P3, PT, R23, UR5, !P0 ;  /* 0x0000000517007c0c */ /* 0x000fe2000c761270 */
[----:B------:R-:W-:Y:S01]  /*1bd30*/  ULDC UR5, c[0x0][0x22c] ;  /* 0x00008b0000057ab9 */ /* 0x000fe20000000800 */
[----:B------:R-:W-:-:S02]  /*1bd40*/  LEA.HI.X.SX32 R23, R40, R2, 0x1, P6 ;  /* 0x0000000228177211 */ /* 0x000fc400030f0eff */
[C---:B------:R-:W-:Y:S02]  /*1bd50*/  PRMT R43, R34.reuse, 0x7773, RZ ;  /* 0x00007773222b7816 */ /* 0x040fe400000000ff */
[CC--:B0-----:R-:W-:Y:S02]  /*1bd60*/  IADD3 R36, P6, R21.reuse, R3.reuse, RZ ;  /* 0x0000000315247210 */ /* 0x0c1fe40007fde0ff */
[----:B------:R-:W-:Y:S02]  /*1bd70*/  PRMT R41, R34, 0x7772, RZ ;  /* 0x0000777222297816 */ /* 0x000fe400000000ff */
[CC--:B------:R-:W-:Y:S01]  /*1bd80*/  LEA.HI.X.SX32 R37, R21.reuse, R2.reuse, 0x1, P6 ;  /* 0x0000000215257211 */ /* 0x0c0fe200030f0eff */
[----:B------:R-:W-:Y:S01]  /*1bd90*/  VIADD R21, R21, UR4 ;  /* 0x0000000415157c36 */ /* 0x000fe20008000000 */
[----:B--2---:R-:W-:Y:S01]  /*1bda0*/  PRMT R39, R35, 0x7773, RZ ;  /* 0x0000777323277816 */ /* 0x004fe200000000ff */
[----:B------:R-:W-:Y:S01]  /*1bdb0*/  VIADD R33, R0, 0x11 ;  /* 0x0000001100217836 */ /* 0x000fe20000000000 */
[----:B------:R0:W-:Y:S01]  /*1bdc0*/  @P5 STG.E.U8 desc[UR40][R22.64], R41 ;  /* 0x0000002916005986 */ /* 0x0001e2000c101128 */
[----:B------:R-:W-:Y:S01]  /*1bdd0*/  ISETP.LT.AND P5, PT, R38, UR5, !P0 ;  /* 0x0000000526007c0c */ /* 0x000fe2000c7a1270 */
[----:B------:R-:W-:Y:S01]  /*1bde0*/  ULDC UR5, c[0x0][0x22c] ;  /* 0x00008b0000057ab9 */ /* 0x000fe20000000800 */
[-C--:B------:R-:W-:Y:S01]  /*1bdf0*/  IADD3 R32, P6, R21, R3.reuse, RZ ;  /* 0x0000000315207210 */ /* 0x080fe20007fde0ff */
[----:B------:R2:W-:Y:S01]  /*1be00*/  @P2 STG.E.U8 desc[UR40][R36.64], R43 ;  /* 0x0000002b24002986 */ /* 0x0005e2000c101128 */
[----:B------:R-:W-:Y:S01]  /*1be10*/  ISETP.LT.AND P2, PT, R33, UR5, !P0 ;  /* 0x0000000521007c0c */ /* 0x000fe2000c741270 */
[C---:B------:R-:W-:Y:S01]  /*1be20*/  VIADD R34, R21.reuse, UR4 ;  /* 0x0000000415227c36 */ /* 0x040fe20008000000 */
[----:B------:R-:W-:Y:S01]  /*1be30*/  LEA.HI.X.SX32 R33, R21, R2, 0x1, P6 ;  /* 0x0000000215217211 */ /* 0x000fe200030f0eff */
[C---:B------:R-:W-:Y:S01]  /*1be40*/  VIADD R21, R0.reuse, 0x12 ;  /* 0x0000001200157836 */ /* 0x040fe20000000000 */
[----:B------:R-:W-:Y:S01]  /*1be50*/  ULDC UR5, c[0x0][0x22c] ;  /* 0x00008b0000057ab9 */ /* 0x000fe20000000800 */
[----:B0-----:R-:W-:Y:S01]  /*1be60*/  PRMT R41, R35, 0x7772, RZ ;  /* 0x0000777223297816 */ /* 0x001fe200000000ff */
[----:B------:R-:W-:Y:S01]  /*1be70*/  VIADD R35, R0, 0x13 ;  /* 0x0000001300237836 */ /* 0x000fe20000000000 */
[----:B------:R-:W-:-:S02]  /*1be80*/  IADD3 R22, P6, R34, R3, RZ ;  /* 0x0000000322167210 */ /* 0x000fc40007fde0ff */
[----:B--2---:R-:W-:Y:S01]  /*1be90*/  PRMT R37, R28, 0x7770, RZ ;  /* 0x000077701c257816 */ /* 0x004fe200000000ff */
[----:B------:R0:W-:Y:S01]  /*1bea0*/  @P4 STG.E.U8 desc[UR40][R32.64], R41 ;  /* 0x0000002920004986 */ /* 0x0001e2000c101128 */
[----:B------:R-:W-:Y:S01]  /*1beb0*/  ISETP.LT.AND P4, PT, R21, UR5, !P0 ;  /* 0x0000000515007c0c */ /* 0x000fe2000c781270 */
[C---:B------:R-:W-:Y:S01]  /*1bec0*/  VIADD R21, R34.reuse, UR4 ;  /* 0x0000000422157c36 */ /* 0x040fe20008000000 */
[-C--:B------:R-:W-:Y:S01]  /*1bed0*/  LEA.HI.X.SX32 R23, R34, R2.reuse, 0x1, P6 ;  /* 0x0000000222177211 */ /* 0x080fe200030f0eff */
[----:B------:R-:W-:Y:S02]  /*1bee0*/  ULDC UR5, c[0x0][0x22c] ;  /* 0x00008b0000057ab9 */ /* 0x000fe40000000800 */
[C---:B------:R-:W-:Y:S01]  /*1bef0*/  VIADD R36, R21.reuse, UR4 ;  /* 0x0000000415247c36 */ /* 0x040fe20008000000 */
[-C--:B------:R-:W-:Y:S01]  /*1bf00*/  IADD3 R34, P6, R21, R3.reuse, RZ ;  /* 0x0000000315227210 */ /* 0x080fe20007fde0ff */
[----:B------:R2:W-:Y:S01]  /*1bf10*/  @P3 STG.E.U8 desc[UR40][R22.64], R39 ;  /* 0x0000002716003986 */ /* 0x0005e2000c101128 */
[----:B------:R-:W-:Y:S01]  /*1bf20*/  ISETP.LT.AND P3, PT, R35, UR5, !P0 ;  /* 0x0000000523007c0c */ /* 0x000fe2000c761270 */
[----:B------:R-:W-:Y:S01]  /*1bf30*/  ULDC UR5, c[0x0][0x22c] ;  /* 0x00008b0000057ab9 */ /* 0x000fe20000000800 */
[----:B------:R-:W-:Y:S01]  /*1bf40*/  LEA.HI.X.SX32 R35, R21, R2, 0x1, P6 ;  /* 0x0000000215237211 */ /* 0x000fe200030f0eff */
[----:B------:R-:W-:Y:S01]  /*1bf50*/  VIADD R21, R0, 0x14 ;  /* 0x0000001400157836 */ /* 0x000fe20000000000 */
[----:B0-----:R-:W-:-:S03]  /*1bf60*/  IADD3 R32, P6, R36, R3, RZ ;  /* 0x0000000324207210 */ /* 0x001fc60007fde0ff */
[----:B------:R0:W-:Y:S01]  /*1bf70*/  @P5 STG.E.U8 desc[UR40][R34.64], R37 ;  /* 0x0000002522005986 */ /* 0x0001e2000c101128 */
[CC--:B------:R-:W-:Y:S01]  /*1bf80*/  LEA.HI.X.SX32 R33, R36.reuse, R2.reuse, 0x1, P6 ;  /* 0x0000000224217211 */ /* 0x0c0fe200030f0eff */
[----:B------:R-:W-:Y:S01]  /*1bf90*/  VIADD R36, R36, UR4 ;  /* 0x0000000424247c36 */ /* 0x000fe20008000000 */
[----:B------:R-:W-:Y:S01]  /*1bfa0*/  ISETP.LT.AND P5, PT, R21, UR5, !P0 ;  /* 0x0000000515007c0c */ /* 0x000fe2000c7a1270 */
[----:B--2---:R-:W-:Y:S01]  /*1bfb0*/  VIADD R23, R0, 0x15 ;  /* 0x0000001500177836 */ /* 0x004fe20000000000 */
[----:B------:R-:W-:Y:S01]  /*1bfc0*/  PRMT R39, R28, 0x7771, RZ ;  /* 0x000077711c277816 */ /* 0x000fe200000000ff */
[C---:B------:R-:W-:Y:S01]  /*1bfd0*/  VIADD R21, R36.reuse, UR4 ;  /* 0x0000000424157c36 */ /* 0x040fe20008000000 */
[CC--:B------:R-:W-:Y:S01]  /*1bfe0*/  IADD3 R22, P6, R36.reuse, R3.reuse, RZ ;  /* 0x0000000324167210 */ /* 0x0c0fe20007fde0ff */
[----:B------:R-:W-:Y:S02]  /*1bff0*/  ULDC UR5, c[0x0][0x22c] ;  /* 0x00008b0000057ab9 */ /* 0x000fe40000000800 */
[----:B------:R2:W-:Y:S01]  /*1c000*/  @P2 STG.E.U8 desc[UR40][R32.64], R39 ;  /* 0x0000002720002986 */ /* 0x0005e2000c101128 */
[----:B------:R-:W-:Y:S01]  /*1c010*/  ISETP.LT.AND P2, PT, R23, UR5, !P0 ;  /* 0x0000000517007c0c */ /* 0x000fe2000c741270 */
[----:B------:R-:W-:Y:S01]  /*1c020*/  ULDC UR5, c[0x0][0x22c] ;  /* 0x00008b0000057ab9 */ /* 0x000fe20000000800 */
[----:B------:R-:W-:Y:S01]  /*1c030*/  LEA.HI.X.SX32 R23, R36, R2, 0x1, P6 ;  /* 0x0000000224177211 */ /* 0x000fe200030f0eff */
[----:B------:R-:W-:Y:S01]  /*1c040*/  VIADD R36, R0, 0x16 ;  /* 0x0000001600247836 */ /* 0x000fe20000000000 */
[----:B0-----:R-:W-:-:S02]  /*1c050*/  IADD3 R34, P6, R21, R3, RZ ;  /* 0x0000000315227210 */ /* 0x001fc40007fde0ff */
[----:B------:R-:W-:Y:S02]  /*1c060*/  PRMT R37, R29, 0x7770, RZ ;  /* 0x000077701d257816 */ /* 0x000fe400000000ff */
        /* <DEDUP_REMOVED lines=52> */
[----:B------:R-:W-:Y:S01]  /*1c3b0*/  ISETP.LT.AND P5, PT, R21, UR5, !P0 ;  /* 0x0000000515007c0c */ /* 0x000fe2000c7a1270 */
[C---:B------:R-:W-:Y:S01]  /*1c3c0*/  VIADD R21, R36.reuse, UR4 ;  /* 0x0000000424157c36 */ /* 0x040fe20008000000 */
[----:B------:R-:W-:Y:S01]  /*1c3d0*/  IADD3 R32, P6, R36, R3, RZ ;  /* 0x0000000324207210 */ /* 0x000fe20007fde0ff */
[----:B------:R-:W-:Y:S01]  /*1c3e0*/  VIADD R28, R0, 0x1d ;  /* 0x0000001d001c7836 */ /* 0x000fe20000000000 */
[----:B------:R-:W-:Y:S01]  /*1c3f0*/  ULDC UR5, c[0x0][0x22c] ;  /* 0x00008b0000057ab9 */ /* 0x000fe20000000800 */
[----:B------:R2:W-:Y:S01]  /*1c400*/  @P2 STG.E.U8 desc[UR40][R34.64], R39 ;  /* 0x0000002722002986 */ /* 0x0005e2000c101128 */
[----:B------:R-:W-:-:S02]  /*1c410*/  LEA.HI.X.SX32 R33, R36, R2, 0x1, P6 ;  /* 0x0000000224217211 */ /* 0x000fc400030f0eff */
[----:B------:R-:W-:Y:S01]  /*1c420*/  ISETP.LT.AND P2, PT, R28, UR5, !P0 ;  /* 0x000000051c007c0c */ /* 0x000fe2000c741270 */
[C---:B------:R-:W-:Y:S01]  /*1c430*/  VIADD R28, R0.reuse, 0x1e ;  /* 0x0000001e001c7836 */ /* 0x040fe20000000000 */
[----:B------:R-:W-:Y:S01]  /*1c440*/  ULDC UR5, c[0x0][0x22c] ;  /* 0x00008b0000057ab9 */ /* 0x000fe20000000800 */
[-C--:B0-----:R-:W-:Y:S02]  /*1c450*/  IADD3 R22, P6, R21, R3.reuse, RZ ;  /* 0x0000000315167210 */ /* 0x081fe40007fde0ff */
        /* <DEDUP_REMOVED lines=8> */
[----:B------:R-:W-:Y:S01]  /*1c4e0*/  IADD3 R28, P6, R21, R3, RZ ;  /* 0x00000003151c7210 */ /* 0x000fe20007fde0ff */
[----:B------:R-:W-:Y:S01]  /*1c4f0*/  ULDC UR5, c[0x0][0x22c] ;  /* 0x00008b0000057ab9 */ /* 0x000fe20000000800 */
[----:B------:R2:W-:Y:S01]  /*1c500*/  @P3 STG.E.U8 desc[UR40][R22.64], R35 ;  /* 0x0000002316003986 */ /* 0x0005e2000c101128 */
[----:B------:R-:W-:Y:S01]  /*1c510*/  ISETP.LT.AND P3, PT, R29, UR5, !P0 ;  /* 0x000000051d007c0c */ /* 0x000fe2000c761270 */
[----:B------:R-:W-:Y:S01]  /*1c520*/  ULDC UR5, c[0x0][0x22c] ;  /* 0x00008b0000057ab9 */ /* 0x000fe20000000800 */
[----:B------:R-:W-:Y:S01]  /*1c530*/  LEA.HI.X.SX32 R29, R21, R2, 0x1, P6 ;  /* 0x00000002151d7211 */ /* 0x000fe200030f0eff */
[----:B------:R-:W-:Y:S01]  /*1c540*/  VIADD R21, R0, 0x20 ;  /* 0x0000002000157836 */ /* 0x000fe20000000000 */
[----:B------:R-:W-:-:S02]  /*1c550*/  PRMT R39, R30, 0x7773, RZ ;  /* 0x000077731e277816 */ /* 0x000fc400000000ff */
[-C--:B0-----:R-:W-:Y:S02]  /*1c560*/  IADD3 R32, P6, R34, R3.reuse, RZ ;  /* 0x0000000322207210 */ /* 0x081fe40007fde0ff */
[----:B------:R-:W-:Y:S01]  /*1c570*/  PRMT R37, R30, 0x7772, RZ ;  /* 0x000077721e257816 */ /* 0x000fe200000000ff */
[----:B------:R-:W-:Y:S01]  /*1c580*/  VIADD R30, R0, 0x22 ;  /* 0x00000022001e7836 */ /* 0x000fe20000000000 */
[CC--:B------:R-:W-:Y:S01]  /*1c590*/  LEA.HI.X.SX32 R33, R34.reuse, R2.reuse, 0x1, P6 ;  /* 0x0000000222217211 */ /* 0x0c0fe200030f0eff */
[----:B------:R-:W-:Y:S01]  /*1c5a0*/  VIADD R34, R34, UR4 ;  /* 0x0000000422227c36 */ /* 0x000fe20008000000 */
[----:B--2---:R-:W-:Y:S01]  /*1c5b0*/  PRMT R35, R31, 0x7773, RZ ;  /* 0x000077731f237816 */ /* 0x004fe200000000ff */
[----:B------:R0:W-:Y:S01]  /*1c5c0*/  @P5 STG.E.U8 desc[UR40][R28.64], R37 ;  /* 0x000000251c005986 */ /* 0x0001e2000c101128 */
[----:B------:R-:W-:Y:S01]  /*1c5d0*/  VIADD R23, R0, 0x21 ;  /* 0x0000002100177836 */ /* 0x000fe20000000000 */
        /* <DEDUP_REMOVED lines=8> */
[-C--:B0-----:R-:W-:Y:S02]  /*1c660*/  IADD3 R28, P6, R21, R3.reuse, RZ ;  /* 0x00000003151c7210 */ /* 0x081fe40007fde0ff */
[----:B------:R-:W-:Y:S01]  /*1c670*/  PRMT R37, R31, 0x7772, RZ ;  /* 0x000077721f257816 */ /* 0x000fe200000000ff */
[----:B------:R-:W-:Y:S01]  /*1c680*/  VIADD R31, R0, 0x23 ;  /* 0x00000023001f7836 */ /* 0x000fe20000000000 */
[CC--:B------:R-:W-:Y:S01]  /*1c690*/  LEA.HI.X.SX32 R29, R21.reuse, R2.reuse, 0x1, P6 ;  /* 0x00000002151d7211 */ /* 0x0c0fe200030f0eff */
[----:B------:R-:W-:Y:S01]  /*1c6a0*/  VIADD R21, R21, UR4 ;  /* 0x0000000415157c36 */ /* 0x000fe20008000000 */
[----:B--2---:R-:W-:Y:S01]  /*1c6b0*/  PRMT R33, R24, 0x7770, RZ ;  /* 0x0000777018217816 */ /* 0x004fe200000000ff */
[----:B------:R0:W-:Y:S01]  /*1c6c0*/  @P4 STG.E.U8 desc[UR40][R22.64], R37 ;  /* 0x0000002516004986 */ /* 0x0001e2000c101128 */
        /* <DEDUP_REMOVED lines=9> */
[----:B0-----:R-:W-:-:S03]  /*1c760*/  IADD3 R22, P6, R32, R3, RZ ;  /* 0x0000000320167210 */ /* 0x001fc60007fde0ff */
[----:B------:R0:W-:Y:S01]  /*1c770*/  @P5 STG.E.U8 desc[UR40][R30.64], R33 ;  /* 0x000000211e005986 */ /* 0x0001e2000c101128 */
[----:B------:R-:W-:Y:S01]  /*1c780*/  ISETP.LT.AND P5, PT, R21, UR5, !P0 ;  /* 0x0000000515007c0c */ /* 0x000fe2000c7a1270 */
[----:B------:R-:W-:Y:S01]  /*1c790*/  ULDC UR5, c[0x0][0x22c] ;  /* 0x00008b0000057ab9 */ /* 0x000fe20000000800 */
[CC--:B------:R-:W-:Y:S01]  /*1c7a0*/  LEA.HI.X.SX32 R23, R32.reuse, R2.reuse, 0x1, P6 ;  /* 0x0000000220177211 */ /* 0x0c0fe200030f0eff */
[----:B------:R-:W-:Y:S01]  /*1c7b0*/  VIADD R32, R32, UR4 ;  /* 0x0000000420207c36 */ /* 0x000fe20008000000 */
[----:B--2---:R-:W-:Y:S01]  /*1c7c0*/  PRMT R35, R24, 0x7771, RZ ;  /* 0x0000777118237816 */ /* 0x004fe200000000ff */
[----:B------:R-:W-:Y:S02]  /*1c7d0*/  VIADD R29, R0, 0x25 ;  /* 0x00000025001d7836 */ /* 0x000fe40000000000 */
        /* <DEDUP_REMOVED lines=70> */
[----:B------:R-:W-:Y:S01]  /*1cc40*/  IADD3 R24, P6, R21, R3, RZ ;  /* 0x0000000315187210 */ /* 0x000fe20007fde0ff */
[C---:B0-----:R-:W-:Y:S01]  /*1cc50*/  VIADD R28, R0.reuse, 0x2e ;  /* 0x0000002e001c7836 */ /* 0x041fe20000000000 */
[C---:B------:R-:W-:Y:S01]  /*1cc60*/  PRMT R33, R25.reuse, 0x7772, RZ ;  /* 0x0000777219217816 */ /* 0x040fe200000000ff */
[----:B------:R-:W-:Y:S01]  /*1cc70*/  VIADD R29, R0, 0x2f ;  /* 0x0000002f001d7836 */ /* 0x000fe20000000000 */
[----:B--2---:R-:W-:-:S03]  /*1cc80*/  PRMT R31, R25, 0x7773, RZ ;  /* 0x00007773191f7816 */ /* 0x004fc600000000ff */
[----:B------:R0:W-:Y:S01]  /*1cc90*/  @P4 STG.E.U8 desc[UR40][R22.64], R33 ;  /* 0x0000002116004986 */ /* 0x0001e2000c101128 */
[CC--:B------:R-:W-:Y:S01]  /*1cca0*/  LEA.HI.X.SX32 R25, R21.reuse, R2.reuse, 0x1, P6 ;  /* 0x0000000215197211 */ /* 0x0c0fe200030f0eff */
[----:B------:R-:W-:Y:S01]  /*1ccb0*/  VIADD R21, R21, UR4 ;  /* 0x0000000415157c36 */ /* 0x000fe20008000000 */
[----:B------:R-:W-:Y:S01]  /*1ccc0*/  ISETP.LT.AND P4, PT, R28, UR5, !P0 ;  /* 0x000000051c007c0c */ /* 0x000fe2000c781270 */
[----:B------:R-:W-:Y:S01]  /*1ccd0*/  ULDC UR5, c[0x0][0x22c] ;  /* 0x00008b0000057ab9 */ /* 0x000fe20000000800 */
[----:B------:R-:W-:Y:S01]  /*1cce0*/  PRMT R35, R26, 0x7772, RZ ;  /* 0x000077721a237816 */ /* 0x000fe200000000ff */
[C---:B------:R-:W-:Y:S01]  /*1ccf0*/  VIADD R30, R21.reuse, UR4 ;  /* 0x00000004151e7c36 */ /* 0x040fe20008000000 */
[-C--:B------:R-:W-:Y:S01]  /*1cd00*/  IADD3 R28, P6, R21, R3.reuse, RZ ;  /* 0x00000003151c7210 */ /* 0x080fe20007fde0ff */
[----:B------:R2:W-:Y:S01]  /*1cd10*/  @P3 STG.E.U8 desc[UR40][R24.64], R31 ;  /* 0x0000001f18003986 */ /* 0x0005e2000c101128 */
[----:B------:R-:W-:Y:S01]  /*1cd20*/  ISETP.LT.AND P3, PT, R29, UR5, !P0 ;  /* 0x000000051d007c0c */ /* 0x000fe2000c761270 */
[----:B------:R-:W-:Y:S01]  /*1cd30*/  ULDC UR5, c[0x0][0x22c] ;  /* 0x00008b0000057ab9 */ /* 0x000fe20000000800 */
[----:B------:R-:W-:Y:S01]  /*1cd40*/  LEA.HI.X.SX32 R29, R21, R2, 0x1, P6 ;  /* 0x00000002151d7211 */ /* 0x000fe200030f0eff */
[----:B------:R-:W-:Y:S01]  /*1cd50*/  VIADD R21, R0, 0x30 ;  /* 0x0000003000157836 */ /* 0x000fe20000000000 */
[----:B0-----:R-:W-:-:S02]  /*1cd60*/  IADD3 R22, P6, R30, R3, RZ ;  /* 0x000000031e167210 */ /* 0x001fc40007fde0ff */
[----:B------:R-:W-:Y:S01]  /*1cd70*/  PRMT R33, R26, 0x7773, RZ ;  /* 0x000077731a217816 */ /* 0x000fe200000000ff */
[----:B------:R0:W-:Y:S01]  /*1cd80*/  @P5 STG.E.U8 desc[UR40][R28.64], R35 ;  /* 0x000000231c005986 */ /* 0x0001e2000c101128 */
[CC--:B------:R-:W-:Y:S01]  /*1cd90*/  LEA.HI.X.SX32 R23, R30.reuse, R2.reuse, 0x1, P6 ;  /* 0x000000021e177211 */ /* 0x0c0fe200030f0eff */
[----:B------:R-:W-:Y:S01]  /*1cda0*/  VIADD R30, R30, UR4 ;  /* 0x000000041e1e7c36 */ /* 0x000fe20008000000 */
[----:B------:R-:W-:Y:S01]  /*1cdb0*/  ISETP.LT.AND P5, PT, R21, UR5, !P0 ;  /* 0x0000000515007c0c */ /* 0x000fe2000c7a1270 */
[----:B--2---:R-:W-:Y:S01]  /*1cdc0*/  VIADD R25, R0, 0x31 ;  /* 0x0000003100197836 */ /* 0x004fe20000000000 */
[----:B------:R-:W-:Y:S01]  /*1cdd0*/  ULDC UR5, c[0x0][0x22c] ;  /* 0x00008b0000057ab9 */ /* 0x000fe20000000800 */
[C---:B------:R-:W-:Y:S01]  /*1cde0*/  VIADD R21, R30.reuse, UR4 ;  /* 0x000000041e157c36 */ /* 0x040fe20008000000 */
[C---:B------:R-:W-:Y:S01]  /*1cdf0*/  IADD3 R24, P6, R30.reuse, R3, RZ ;  /* 0x000000031e187210 */ /* 0x040fe20007fde0ff */
[----:B------:R2:W-:Y:S01]  /*1ce00*/  @P2 STG.E.U8 desc[UR40][R22.64], R33 ;  /* 0x0000002116002986 */ /* 0x0005e2000c101128 */
[----:B------:R-:W-:Y:S01]  /*1ce10*/  ISETP.LT.AND P2, PT, R25, UR5, !P0 ;  /* 0x0000000519007c0c */ /* 0x000fe2000c741270 */
[----:B------:R-:W-:Y:S01]  /*1ce20*/  ULDC UR5, c[0x0][0x22c] ;  /* 0x00008b0000057ab9 */ /* 0x000fe20000000800 */
[----:B------:R-:W-:-:S02]  /*1ce30*/  LEA.HI.X.SX32 R25, R30, R2, 0x1, P6 ;  /* 0x000000021e197211 */ /* 0x000fc400030f0eff */
[-C--:B------:R-:W-:Y:S02]  /*1ce40*/  IADD3 R26, P6, R21, R3.reuse, RZ ;  /* 0x00000003151a7210 */ /* 0x080fe40007fde0ff */
[C---:B------:R-:W-:Y:S02]  /*1ce50*/  PRMT R31, R27.reuse, 0x7773, RZ ;  /* 0x000077731b1f7816 */ /* 0x040fe400000000ff */
[----:B0-----:R-:W-:Y:S02]  /*1ce60*/  PRMT R29, R27, 0x7772, RZ ;  /* 0x000077721b1d7816 */ /* 0x001fe400000000ff */
[CC--:B------:R-:W-:Y:S01]  /*1ce70*/  LEA.HI.X.SX32 R27, R21.reuse, R2.reuse, 0x1, P6 ;  /* 0x00000002151b7211 */ /* 0x0c0fe200030f0eff */
[C---:B--2---:R-:W-:Y:S02]  /*1ce80*/  VIADD R22, R0.reuse, 0x32 ;  /* 0x0000003200167836 */ /* 0x044fe40000000000 */
[----:B------:R-:W-:Y:S01]  /*1ce90*/  VIADD R21, R21, UR4 ;  /* 0x0000000415157c36 */ /* 0x000fe20008000000 */
        /* <DEDUP_REMOVED lines=12> */
[----:B---3--:R-:W-:Y:S02]  /*1cf60*/  PRMT R29, R12, 0x7770, RZ ;  /* 0x000077700c1d7816 */ /* 0x008fe400000000ff */
        /* <DEDUP_REMOVED lines=69> */
[----:B------:R-:W-:Y:S01]  /*1d3c0*/  VIADD R12, R0, 0x3d ;  /* 0x0000003d000c7836 */ /* 0x000fe20000000000 */
[C---:B------:R-:W-:Y:S01]  /*1d3d0*/  IADD3 R24, P6, R28.reuse, R3, RZ ;  /* 0x000000031c187210 */ /* 0x040fe20007fde0ff */
[----:B------:R-:W-:Y:S01]  /*1d3e0*/  VIADD R21, R28, UR4 ;  /* 0x000000041c157c36 */ /* 0x000fe20008000000 */
[----:B------:R-:W-:Y:S01]  /*1d3f0*/  ULDC UR5, c[0x0][0x22c] ;  /* 0x00008b0000057ab9 */ /* 0x000fe20000000800 */
[----:B------:R2:W-:Y:S01]  /*1d400*/  @P2 STG.E.U8 desc[UR40][R22.64], R31 ;  /* 0x0000001f16002986 */ /* 0x0005e2000c101128 */
[----:B------:R-:W-:Y:S01]  /*1d410*/  ISETP.LT.AND P2, PT, R12, UR5, !P0 ;  /* 0x000000050c007c0c */ /* 0x000fe2000c741270 */
[----:B------:R-:W-:Y:S01]  /*1d420*/  ULDC UR5, c[0x0][0x22c] ;  /* 0x00008b0000057ab9 */ /* 0x000fe20000000800 */
[----:B------:R-:W-:-:S02]  /*1d430*/  LEA.HI.X.SX32 R25, R28, R2, 0x1, P6 ;  /* 0x000000021c197211 */ /* 0x000fc400030f0eff */
[-C--:B------:R-:W-:Y:S01]  /*1d440*/  IADD3 R12, P6, R21, R3.reuse, RZ ;  /* 0x00000003150c7210 */ /* 0x080fe20007fde0ff */
[C---:B0-----:R-:W-:Y:S01]  /*1d450*/  VIADD R26, R0.reuse, 0x3e ;  /* 0x0000003e001a7836 */ /* 0x041fe20000000000 */
[C---:B------:R-:W-:Y:S02]  /*1d460*/  PRMT R29, R13.reuse, 0x7772, RZ ;  /* 0x000077720d1d7816 */ /* 0x040fe400000000ff */
[----:B------:R-:W-:Y:S02]  /*1d470*/  PRMT R27, R13, 0x7773, RZ ;  /* 0x000077730d1b7816 */ /* 0x000fe400000000ff */
[CC--:B------:R-:W-:Y:S01]  /*1d480*/  LEA.HI.X.SX32 R13, R21.reuse, R2.reuse, 0x1, P6 ;  /* 0x00000002150d7211 */ /* 0x0c0fe200030f0eff */
[----:B------:R-:W-:Y:S01]  /*1d490*/  VIADD R21, R21, UR4 ;  /* 0x0000000415157c36 */ /* 0x000fe20008000000 */
[----:B------:R0:W-:Y:S01]  /*1d4a0*/  @P4 STG.E.U8 desc[UR40][R24.64], R29 ;  /* 0x0000001d18004986 */ /* 0x0001e2000c101128 */
[----:B--2---:R-:W-:Y:S01]  /*1d4b0*/  VIADD R23, R0, 0x3f ;  /* 0x0000003f00177836 */ /* 0x004fe20000000000 */
        /* <DEDUP_REMOVED lines=25> */
[-C--:B------:R-:W-:Y:S01]  /*1d650*/  IADD3 R14, P6, R21, R3.reuse, RZ ;  /* 0x00000003150e7210 */ /* 0x080fe20007fde0ff */
[C---:B0-----:R-:W-:Y:S01]  /*1d660*/  VIADD R22, R0.reuse, 0x42 ;  /* 0x0000004200167836 */ /* 0x041fe20000000000 */
[----:B------:R-:W-:Y:S01]  /*1d670*/  PRMT R29, R15, 0x7772, RZ ;  /* 0x000077720f1d7816 */ /* 0x000fe200000000ff */
[----:B------:R-:W-:Y:S01]  /*1d680*/  VIADD R23, R0, 0x43 ;  /* 0x0000004300177836 */ /* 0x000fe20000000000 */
[CC--:B------:R-:W-:Y:S01]  /*1d690*/  LEA.HI.X.SX32 R15, R21.reuse, R2.reuse, 0x1, P6 ;  /* 0x00000002150f7211 */ /* 0x0c0fe200030f0eff */
[----:B------:R-:W-:Y:S02]  /*1d6a0*/  VIADD R21, R21, UR4 ;  /* 0x0000000415157c36 */ /* 0x000fe40008000000 */
[----:B------:R0:W-:Y:S01]  /*1d6b0*/  @P4 STG.E.U8 desc[UR40][R12.64], R29 ;  /* 0x0000001d0c004986 */ /* 0x0001e2000c101128 */
[----:B------:R-:W-:Y:S01]  /*1d6c0*/  ISETP.LT.AND P4, PT, R22, UR5, !P0 ;  /* 0x0000000516007c0c */ /* 0x000fe2000c781270 */
[C---:B--2---:R-:W-:Y:S01]  /*1d6d0*/  VIADD R24, R21.reuse, UR4 ;  /* 0x0000000415187c36 */ /* 0x044fe20008000000 */
[----:B------:R-:W-:Y:S01]  /*1d6e0*/  IADD3 R22, P6, R21, R3, RZ ;  /* 0x0000000315167210 */ /* 0x000fe20007fde0ff */
[----:B------:R-:W-:Y:S01]  /*1d6f0*/  ULDC UR5, c[0x0][0x22c] ;  /* 0x00008b0000057ab9 */ /* 0x000fe20000000800 */
[----:B------:R2:W-:Y:S01]  /*1d700*/  @P3 STG.E.U8 desc[UR40][R14.64], R27 ;  /* 0x0000001b0e003986 */ /* 0x0005e2000c101128 */
[----:B------:R-:W-:Y:S01]  /*1d710*/  ISETP.LT.AND P3, PT, R23, UR5, !P0 ;  /* 0x0000000517007c0c */ /* 0x000fe2000c761270 */
[----:B------:R-:W-:Y:S01]  /*1d720*/  ULDC UR5, c[0x0][0x22c] ;  /* 0x00008b0000057ab9 */ /* 0x000fe20000000800 */
[----:B------:R-:W-:Y:S01]  /*1d730*/  LEA.HI.X.SX32 R23, R21, R2, 0x1, P6 ;  /* 0x0000000215177211 */ /* 0x000fe200030f0eff */
[----:B------:R-:W-:Y:S01]  /*1d740*/  VIADD R21, R0, 0x44 ;  /* 0x0000004400157836 */ /* 0x000fe20000000000 */
[----:B----4-:R-:W-:-:S02]  /*1d750*/  PRMT R25, R8, 0x7770, RZ ;  /* 0x0000777008197816 */ /* 0x010fc400000000ff */
[----:B0-----:R-:W-:-:S03]  /*1d760*/  IADD3 R12, P6, R24, R3, RZ ;  /* 0x00000003180c7210 */ /* 0x001fc60007fde0ff */
[----:B------:R0:W-:Y:S01]  /*1d770*/  @P5 STG.E.U8 desc[UR40][R22.64], R25 ;  /* 0x0000001916005986 */ /* 0x0001e2000c101128 */
[CC--:B------:R-:W-:Y:S01]  /*1d780*/  LEA.HI.X.SX32 R13, R24.reuse, R2.reuse, 0x1, P6 ;  /* 0x00000002180d7211 */ /* 0x0c0fe200030f0eff */
[----:B------:R-:W-:Y:S01]  /*1d790*/  VIADD R24, R24, UR4 ;  /* 0x0000000418187c36 */ /* 0x000fe20008000000 */
[----:B--2---:R-:W-:Y:S01]  /*1d7a0*/  PRMT R27, R8, 0x7771, RZ ;  /* 0x00007771081b7816 */ /* 0x004fe200000000ff */
        /* <DEDUP_REMOVED lines=120> */
[----:B------:R-:W-:-:S02]  /*1df30*/  LEA.HI.X.SX32 R13, R21, R2, 0x1, P6 ;  /* 0x00000002150d7211 */ /* 0x000fc400030f0eff */
[----:B-1----:R-:W-:Y:S01]  /*1df40*/  PRMT R21, R16, 0x7770, RZ ;  /* 0x0000777010157816 */ /* 0x002fe200000000ff */
[----:B0-----:R-:W-:Y:S01]  /*1df50*/  VIADD R15, R0, 0x54 ;  /* 0x00000054000f7836 */ /* 0x001fe20000000000 */
[----:B------:R-:W-:-:S03]  /*1df60*/  IADD3 R8, P6, R14, R3, RZ ;  /* 0x000000030e087210 */ /* 0x000fc60007fde0ff */
        /* <DEDUP_REMOVED lines=18> */
[----:B-1----:R-:W-:Y:S01]  /*1e090*/  PRMT R23, R17, 0x7771, RZ ;  /* 0x0000777111177816 */ /* 0x002fe200000000ff */
        /* <DEDUP_REMOVED lines=63> */
[----:B------:R-:W-:Y:S01]  /*1e490*/  PRMT R17, R17, 0x7773, RZ ;  /* 0x0000777311117816 */ /* 0x000fe200000000ff */
[----:B------:R0:W-:Y:S01]  /*1e4a0*/  @P4 STG.E.U8 desc[UR40][R8.64], R21 ;  /* 0x0000001508004986 */ /* 0x0001e2000c101128 */
[----:B-1----:R-:W-:Y:S01]  /*1e4b0*/  VIADD R13, R0, 0x5f ;  /* 0x0000005f000d7836 */ /* 0x002fe20000000000 */
        /* <DEDUP_REMOVED lines=12> */
[----:B------:R0:W-:Y:S01]  /*1e580*/  @P5 STG.E.U8 desc[UR40][R12.64], R23 ;  /* 0x000000170c005986 */ /* 0x0001e2000c101128 */
[CC--:B------:R-:W-:Y:S01]  /*1e590*/  LEA.HI.X.SX32 R9, R14.reuse, R2.reuse, 0x1, P6 ;  /* 0x000000020e097211 */ /* 0x0c0fe200030f0eff */
[----:B------:R-:W-:Y:S01]  /*1e5a0*/  VIADD R14, R14, UR4 ;  /* 0x000000040e0e7c36 */ /* 0x000fe20008000000 */
[----:B------:R-:W-:Y:S01]  /*1e5b0*/  ISETP.LT.AND P5, PT, R15, UR5, !P0 ;  /* 0x000000050f007c0c */ /* 0x000fe2000c7a1270 */
[----:B-1----:R-:W-:Y:S01]  /*1e5c0*/  VIADD R11, R0, 0x61 ;  /* 0x00000061000b7836 */ /* 0x002fe20000000000 */
        /* <DEDUP_REMOVED lines=10> */
[----:B------:R-:W-:Y:S02]  /*1e670*/  PRMT R19, R19, 0x7772, RZ ;  /* 0x0000777213137816 */ /* 0x000fe400000000ff */
[CC--:B------:R-:W-:Y:S01]  /*1e680*/  LEA.HI.X.SX32 R13, R15.reuse, R2.reuse, 0x1, P6 ;  /* 0x000000020f0d7211 */ /* 0x0c0fe200030f0eff */
[----:B-1----:R-:W-:Y:S01]  /*1e690*/  VIADD R8, R0, 0x62 ;  /* 0x0000006200087836 */ /* 0x002fe20000000000 */
[----:B------:R-:W-:Y:S01]  /*1e6a0*/  PRMT R21, R4, 0x7770, RZ ;  /* 0x0000777004157816 */ /* 0x000fe200000000ff */
        /* <DEDUP_REMOVED lines=27> */
[----:B0-----:R-:W-:Y:S01]  /*1e860*/  IADD3 R8, P6, R15, R3, RZ ;  /* 0x000000030f087210 */ /* 0x001fe20007fde0ff */
[----:B------:R-:W0:Y:S01]  /*1e870*/  LDS.128 R20, [R20] ;  /* 0x0000000014147984 */ /* 0x000e220000000c00 */
[----:B------:R-:W-:-:S02]  /*1e880*/  PRMT R17, R5, 0x7770, RZ ;  /* 0x0000777005117816 */ /* 0x000fc400000000ff */
        /* <DEDUP_REMOVED lines=14> */
[----:B-1----:R-:W-:-:S02]  /*1e970*/  IADD3 R12, P6, R14, R3, RZ ;  /* 0x000000030e0c7210 */ /* 0x002fc40007fde0ff */
        /* <DEDUP_REMOVED lines=31> */
[----:B0-----:R-:W-:-:S02]  /*1eb70*/  PRMT R25, R21, 0x7773, RZ ;  /* 0x0000777315197816 */ /* 0x001fc400000000ff */
[-C--:B-1----:R-:W-:Y:S02]  /*1eb80*/  IADD3 R8, P6, R14, R3.reuse, RZ ;  /* 0x000000030e087210 */ /* 0x082fe40007fde0ff */
[----:B------:R-:W-:Y:S02]  /*1eb90*/  PRMT R17, R4, 0x7772, RZ ;  /* 0x0000777204117816 */ /* 0x000fe400000000ff */
[CC--:B------:R-:W-:Y:S01]  /*1eba0*/  LEA.HI.X.SX32 R9, R14.reuse, R2.reuse, 0x1, P6 ;  /* 0x000000020e097211 */ /* 0x0c0fe200030f0eff */
[----:B------:R-:W-:Y:S01]  /*1ebb0*/  VIADD R14, R14, UR4 ;  /* 0x000000040e0e7c36 */ /* 0x000fe20008000000 */
[----:B--2---:R-:W-:Y:S01]  /*1ebc0*/  PRMT R19, R4, 0x7773, RZ ;  /* 0x0000777304137816 */ /* 0x004fe200000000ff */
[----:B------:R0:W-:Y:S01]  /*1ebd0*/  @P5 STG.E.U8 desc[UR40][R12.64], R17 ;  /* 0x000000110c005986 */ /* 0x0001e2000c101128 */
[----:B------:R-:W-:Y:S01]  /*1ebe0*/  ISETP.LT.AND P6, PT, R15, UR5, !P0 ;  /* 0x000000050f007c0c */ /* 0x000fe2000c7c1270 */
[----:B------:R-:W-:Y:S01]  /*1ebf0*/  VIADD R4, R0, 0x6d ;  /* 0x0000006d00047836 */ /* 0x000fe20000000000 */
[CC--:B------:R-:W-:Y:S01]  /*1ec00*/  IADD3 R10, P5, R14.reuse, R3.reuse, RZ ;  /* 0x000000030e0a7210 */ /* 0x0c0fe20007fbe0ff */
[----:B------:R-:W-:Y:S01]  /*1ec10*/  VIADD R15, R14, UR4 ;  /* 0x000000040e0f7c36 */ /* 0x000fe20008000000 */
[----:B------:R-:W-:Y:S01]  /*1ec20*/  ULDC UR5, c[0x0][0x22c] ;  /* 0x00008b0000057ab9 */ /* 0x000fe20000000800 */
[----:B------:R1:W-:Y:S01]  /*1ec30*/  @P2 STG.E.U8 desc[UR40][R8.64], R19 ;  /* 0x0000001308002986 */ /* 0x0003e2000c101128 */
[----:B------:R-:W-:Y:S01]  /*1ec40*/  ISETP.LT.AND P2, PT, R4, UR5, !P0 ;  /* 0x0000000504007c0c */ /* 0x000fe2000c741270 */
[----:B------:R-:W-:Y:S01]  /*1ec50*/  ULDC UR5, c[0x0][0x22c] ;  /* 0x00008b0000057ab9 */ /* 0x000fe20000000800 */
[----:B------:R-:W-:Y:S01]  /*1ec60*/  LEA.HI.X.SX32 R11, R14, R2, 0x1, P5 ;  /* 0x000000020e0b7211 */ /* 0x000fe200028f0eff */
[C---:B------:R-:W-:Y:S01]  /*1ec70*/  VIADD R14, R0.reuse, 0x7c ;  /* 0x0000007c000e7836 */ /* 0x040fe20000000000 */
[----:B------:R-:W-:Y:S01]  /*1ec80*/  IADD3 R4, P5, R15, R3, RZ ;  /* 0x000000030f047210 */ /* 0x000fe20007fbe0ff */
[----:B0-----:R-:W-:Y:S01]  /*1ec90*/  VIADD R12, R0, 0x6e ;  /* 0x0000006e000c7836 */ /* 0x001fe20000000000 */
[----:B------:R-:W-:-:S02]  /*1eca0*/  PRMT R17, R5, 0x7772, RZ ;  /* 0x0000777205117816 */ /* 0x000fc400000000ff */
[----:B------:R-:W-:Y:S02]  /*1ecb0*/  PRMT R13, R5, 0x7773, RZ ;  /* 0x00007773050d7816 */ /* 0x000fe400000000ff */
[CC--:B------:R-:W-:Y:S01]  /*1ecc0*/  LEA.HI.X.SX32 R5, R15.reuse, R2.reuse, 0x1, P5 ;  /* 0x000000020f057211 */ /* 0x0c0fe200028f0eff */
[----:B------:R-:W-:Y:S01]  /*1ecd0*/  VIADD R15, R15, UR4 ;  /* 0x000000040f0f7c36 */ /* 0x000fe20008000000 */
        /* <DEDUP_REMOVED lines=10> */
[----:B------:R-:W-:Y:S01]  /*1ed80*/  PRMT R15, R6, 0x7772, RZ ;  /* 0x00007772060f7816 */ /* 0x000fe200000000ff */
[----:B0-----:R-:W-:Y:S01]  /*1ed90*/  VIADD R10, R0, 0x70 ;  /* 0x00000070000a7836 */ /* 0x001fe20000000000 */
[----:B------:R-:W-:Y:S01]  /*1eda0*/  PRMT R19, R20, 0x7772, RZ ;  /* 0x0000777214137816 */ /* 0x000fe200000000ff */
[----:B------:R-:W-:Y:S01]  /*1edb0*/  VIADD R11, R12, UR4 ;  /* 0x000000040c0b7c36 */ /* 0x000fe20008000000 */
[----:B------:R-:W-:Y:S01]  /*1edc0*/  PRMT R17, R20, 0x7773, RZ ;  /* 0x0000777314117816 */ /* 0x000fe200000000ff */
[----:B------:R0:W-:Y:S01]  /*1edd0*/  @P6 STG.E.U8 desc[UR40][R8.64], R15 ;  /* 0x0000000f08006986 */ /* 0x0001e2000c101128 */
[----:B------:R-:W-:Y:S01]  /*1ede0*/  ISETP.LT.AND P6, PT, R10, UR5, !P0 ;  /* 0x000000050a007c0c */ /* 0x000fe2000c7c1270 */
[----:B------:R-:W-:Y:S01]  /*1edf0*/  ULDC UR5, c[0x0][0x22c] ;  /* 0x00008b0000057ab9 */ /* 0x000fe20000000800 */
[----:B-1----:R-:W-:Y:S02]  /*1ee00*/  IADD3 R4, P4, R12, R3, RZ ;  /* 0x000000030c047210 */ /* 0x002fe40007f9e0ff */
[----:B------:R-:W-:Y:S01]  /*1ee10*/  PRMT R13, R6, 0x7773, RZ ;  /* 0x00007773060d7816 */ /* 0x000fe200000000ff */
[----:B------:R-:W-:Y:S01]  /*1ee20*/  VIADD R6, R0, 0x71 ;  /* 0x0000007100067836 */ /* 0x000fe20000000000 */
[----:B------:R-:W-:-:S02]  /*1ee30*/  LEA.HI.X.SX32 R5, R12, R2, 0x1, P4 ;  /* 0x000000020c057211 */ /* 0x000fc400020f0eff */
[----:B------:R-:W-:-:S03]  /*1ee40*/  IADD3 R10, P4, R11, R3, RZ ;  /* 0x000000030b0a7210 */ /* 0x000fc60007f9e0ff */
[----:B------:R1:W-:Y:S01]  /*1ee50*/  @P2 STG.E.U8 desc[UR40][R4.64], R13 ;  /* 0x0000000d04002986 */ /* 0x0003e2000c101128 */
[----:B------:R-:W-:Y:S01]  /*1ee60*/  ISETP.LT.AND P2, PT, R6, UR5, !P0 ;  /* 0x0000000506007c0c */ /* 0x000fe2000c741270 */
[C---:B------:R-:W-:Y:S01]  /*1ee70*/  VIADD R6, R11.reuse, UR4 ;  /* 0x000000040b067c36 */ /* 0x040fe20008000000 */
[-C--:B------:R-:W-:Y:S01]  /*1ee80*/  LEA.HI.X.SX32 R11, R11, R2.reuse, 0x1, P4 ;  /* 0x000000020b0b7211 */ /* 0x080fe200020f0eff */
[----:B0-----:R-:W-:Y:S01]  /*1ee90*/  VIADD R9, R0, 0x72 ;  /* 0x0000007200097836 */ /* 0x001fe20000000000 */
[----:B------:R-:W-:Y:S01]  /*1eea0*/  PRMT R15, R7, 0x7772, RZ ;  /* 0x00007772070f7816 */ /* 0x000fe200000000ff */
[----:B------:R-:W-:Y:S01]  /*1eeb0*/  ULDC UR5, c[0x0][0x22c] ;  /* 0x00008b0000057ab9 */ /* 0x000fe20000000800 */
[CC--:B------:R-:W-:Y:S01]  /*1eec0*/  IADD3 R8, P4, R6.reuse, R3.reuse, RZ ;  /* 0x0000000306087210 */ /* 0x0c0fe20007f9e0ff */
[----:B------:R-:W-:Y:S02]  /*1eed0*/  VIADD R12, R6, UR4 ;  /* 0x00000004060c7c36 */ /* 0x000fe40008000000 */
[----:B------:R0:W-:Y:S01]  /*1eee0*/  @P5 STG.E.U8 desc[UR40][R10.64], R15 ;  /* 0x0000000f0a005986 */ /* 0x0001e2000c101128 */
[----:B------:R-:W-:Y:S01]  /*1eef0*/  ISETP.LT.AND P5, PT, R9, UR5, !P0 ;  /* 0x0000000509007c0c */ /* 0x000fe2000c7a1270 */
[----:B-1----:R-:W-:Y:S01]  /*1ef00*/  VIADD R5, R0, 0x73 ;  /* 0x0000007300057836 */ /* 0x002fe20000000000 */
[----:B------:R-:W-:Y:S01]  /*1ef10*/  LEA.HI.X.SX32 R9, R6, R2, 0x1, P4 ;  /* 0x0000000206097211 */ /* 0x000fe200020f0eff */
[----:B------:R-:W-:Y:S01]  /*1ef20*/  ULDC UR5, c[0x0][0x22c] ;  /* 0x00008b0000057ab9 */ /* 0x000fe20000000800 */
[----:B------:R-:W-:Y:S01]  /*1ef30*/  PRMT R13, R7, 0x7773, RZ ;  /* 0x00007773070d7816 */ /* 0x000fe200000000ff */
[C---:B------:R-:W-:Y:S01]  /*1ef40*/  VIADD R7, R12.reuse, UR4 ;  /* 0x000000040c077c36 */ /* 0x040fe20008000000 */
[----:B------:R-:W-:-:S03]  /*1ef50*/  IADD3 R4, P4, R12, R3, RZ ;  /* 0x000000030c047210 */ /* 0x000fc60007f9e0ff */
[----:B------:R1:W-:Y:S01]  /*1ef60*/  @P3 STG.E.U8 desc[UR40][R8.64], R13 ;  /* 0x0000000d08003986 */ /* 0x0003e2000c101128 */
[----:B------:R-:W-:Y:S01]  /*1ef70*/  ISETP.LT.AND P3, PT, R5, UR5, !P0 ;  /* 0x0000000505007c0c */ /* 0x000fe2000c761270 */
[----:B0-----:R-:W-:Y:S01]  /*1ef80*/  VIADD R10, R0, 0x74 ;  /* 0x00000074000a7836 */ /* 0x001fe20000000000 */
[----:B------:R-:W-:Y:S01]  /*1ef90*/  LEA.HI.X.SX32 R5, R12, R2, 0x1, P4 ;  /* 0x000000020c057211 */ /* 0x000fe200020f0eff */
[----:B------:R-:W-:Y:S01]  /*1efa0*/  ULDC UR5, c[0x0][0x22c] ;  /* 0x00008b0000057ab9 */ /* 0x000fe20000000800 */
[----:B------:R-:W-:Y:S02]  /*1efb0*/  PRMT R15, R20, 0x7770, RZ ;  /* 0x00007770140f7816 */ /* 0x000fe400000000ff */
[----:B------:R-:W-:-:S03]  /*1efc0*/  IADD3 R6, P4, R7, R3, RZ ;  /* 0x0000000307067210 */ /* 0x000fc60007f9e0ff */
[----:B------:R0:W-:Y:S01]  /*1efd0*/  @P6 STG.E.U8 desc[UR40][R4.64], R15 ;  /* 0x0000000f04006986 */ /* 0x0001e2000c101128 */
[----:B------:R-:W-:Y:S01]  /*1efe0*/  ISETP.LT.AND P6, PT, R10, UR5, !P0 ;  /* 0x000000050a007c0c */ /* 0x000fe2000c7c1270 */
[C---:B------:R-:W-:Y:S01]  /*1eff0*/  VIADD R10, R7.reuse, UR4 ;  /* 0x00000004070a7c36 */ /* 0x040fe20008000000 */
[-C--:B------:R-:W-:Y:S01]  /*1f000*/  LEA.HI.X.SX32 R7, R7, R2.reuse, 0x1, P4 ;  /* 0x0000000207077211 */ /* 0x080fe200020f0eff */
[----:B-1----:R-:W-:Y:S01]  /*1f010*/  VIADD R9, R0, 0x75 ;  /* 0x0000007500097836 */ /* 0x002fe20000000000 */
[----:B------:R-:W-:Y:S01]  /*1f020*/  PRMT R13, R20, 0x7771, RZ ;  /* 0x00007771140d7816 */ /* 0x000fe200000000ff */
[----:B------:R-:W-:Y:S01]  /*1f030*/  ULDC UR5, c[0x0][0x22c] ;  /* 0x00008b0000057ab9 */ /* 0x000fe20000000800 */
[CC--:B------:R-:W-:Y:S01]  /*1f040*/  IADD3 R8, P4, R10.reuse, R3.reuse, RZ ;  /* 0x000000030a087210 */ /* 0x0c0fe20007f9e0ff */
[----:B------:R-:W-:Y:S02]  /*1f050*/  VIADD R11, R10, UR4 ;  /* 0x000000040a0b7c36 */ /* 0x000fe40008000000 */
[----:B------:R1:W-:Y:S01]  /*1f060*/  @P2 STG.E.U8 desc[UR40][R6.64], R13 ;  /* 0x0000000d06002986 */ /* 0x0003e2000c101128 */
[----:B------:R-:W-:Y:S01]  /*1f070*/  ISETP.LT.AND P2, PT, R9, UR5, !P0 ;  /* 0x0000000509007c0c */ /* 0x000fe2000c741270 */
[----:B0-----:R-:W-:Y:S01]  /*1f080*/  VIADD R5, R0, 0x76 ;  /* 0x0000007600057836 */ /* 0x001fe20000000000 */
[----:B------:R-:W-:Y:S01]  /*1f090*/  LEA.HI.X.SX32 R9, R10, R2, 0x1, P4 ;  /* 0x000000020a097211 */ /* 0x000fe200020f0eff */
[----:B------:R-:W-:Y:S01]  /*1f0a0*/  ULDC UR5, c[0x0][0x22c] ;  /* 0x00008b0000057ab9 */ /* 0x000fe20000000800 */
[----:B------:R-:W-:Y:S01]  /*1f0b0*/  PRMT R15, R21, 0x7770, RZ ;  /* 0x00007770150f7816 */ /* 0x000fe200000000ff */
[C---:B------:R-:W-:Y:S01]  /*1f0c0*/  VIADD R10, R11.reuse, UR4 ;  /* 0x000000040b0a7c36 */ /* 0x040fe20008000000 */
[----:B------:R-:W-:Y:S01]  /*1f0d0*/  IADD3 R4, P4, R11, R3, RZ ;  /* 0x000000030b047210 */ /* 0x000fe20007f9e0ff */
[----:B------:R-:W-:-:S02]  /*1f0e0*/  VIADD R20, R0, 0x7e ;  /* 0x0000007e00147836 */ /* 0x000fc40000000000 */
[----:B------:R0:W-:Y:S01]  /*1f0f0*/  @P5 STG.E.U8 desc[UR40][R8.64], R15 ;  /* 0x0000000f08005986 */ /* 0x0001e2000c101128 */
[----:B------:R-:W-:Y:S01]  /*1f100*/  ISETP.LT.AND P5, PT, R5, UR5, !P0 ;  /* 0x0000000505007c0c */ /* 0x000fe2000c7a1270 */
[----:B-1----:R-:W-:Y:S01]  /*1f110*/  VIADD R7, R0, 0x77 ;  /* 0x0000007700077836 */ /* 0x002fe20000000000 */
[-C--:B------:R-:W-:Y:S01]  /*1f120*/  LEA.HI.X.SX32 R5, R11, R2.reuse, 0x1, P4 ;  /* 0x000000020b057211 */ /* 0x080fe200020f0eff */
[----:B------:R-:W-:Y:S01]  /*1f130*/  ULDC UR5, c[0x0][0x22c] ;  /* 0x00008b0000057ab9 */ /* 0x000fe20000000800 */
[C---:B------:R-:W-:Y:S01]  /*1f140*/  PRMT R13, R21.reuse, 0x7771, RZ ;  /* 0x00007771150d7816 */ /* 0x040fe200000000ff */
[C---:B------:R-:W-:Y:S01]  /*1f150*/  VIADD R11, R10.reuse, UR4 ;  /* 0x000000040a0b7c36 */ /* 0x040fe20008000000 */
[-C--:B------:R-:W-:Y:S02]  /*1f160*/  IADD3 R6, P4, R10, R3.reuse, RZ ;  /* 0x000000030a067210 */ /* 0x080fe40007f9e0ff */
[----:B------:R-:W-:Y:S01]  /*1f170*/  PRMT R21, R21, 0x7772, RZ ;  /* 0x0000777215157816 */ /* 0x000fe200000000ff */
[----:B------:R1:W-:Y:S01]  /*1f180*/  @P3 STG.E.U8 desc[UR40][R4.64], R13 ;  /* 0x0000000d04003986 */ /* 0x0003e2000c101128 */
[----:B------:R-:W-:Y:S01]  /*1f190*/  ISETP.LT.AND P3, PT, R7, UR5, !P0 ;  /* 0x0000000507007c0c */ /* 0x000fe2000c761270 */
[----:B0-----:R-:W-:Y:S01]  /*1f1a0*/  VIADD R9, R0, 0x78 ;  /* 0x0000007800097836 */ /* 0x001fe20000000000 */
[----:B------:R-:W-:Y:S01]  /*1f1b0*/  LEA.HI.X.SX32 R7, R10, R2, 0x1, P4 ;  /* 0x000000020a077211 */ /* 0x000fe200020f0eff */
[----:B------:R-:W-:Y:S01]  /*1f1c0*/  ULDC UR5, c[0x0][0x22c] ;  /* 0x00008b0000057ab9 */ /* 0x000fe20000000800 */
[----:B------:R-:W-:Y:S01]  /*1f1d0*/  PRMT R15, R22, 0x7770, RZ ;  /* 0x00007770160f7816 */ /* 0x000fe200000000ff */
[C---:B------:R-:W-:Y:S01]  /*1f1e0*/  VIADD R10, R11.reuse, UR4 ;  /* 0x000000040b0a7c36 */ /* 0x040fe20008000000 */
[----:B------:R-:W-:-:S03]  /*1f1f0*/  IADD3 R8, P4, R11, R3, RZ ;  /* 0x000000030b087210 */ /* 0x000fc60007f9e0ff */
        /* <DEDUP_REMOVED lines=13> */
[----:B------:R-:W-:Y:S01]  /*1f2d0*/  PRMT R15, R23, 0x7770, RZ ;  /* 0x00007770170f7816 */ /* 0x000fe200000000ff */
[----:B------:R-:W-:Y:S01]  /*1f2e0*/  VIADD R10, R0, 0x7b ;  /* 0x0000007b000a7836 */ /* 0x000fe20000000000 */
[----:B------:R-:W-:-:S03]  /*1f2f0*/  IADD3 R6, P4, R11, R3, RZ ;  /* 0x000000030b067210 */ /* 0x000fc60007f9e0ff */
[----:B------:R0:W-:Y:S01]  /*1f300*/  @P5 STG.E.U8 desc[UR40][R4.64], R15 ;  /* 0x0000000f04005986 */ /* 0x0001e2000c101128 */
[----:B------:R-:W-:Y:S01]  /*1f310*/  ISETP.LT.AND P5, PT, R7, UR5, !P0 ;  /* 0x0000000507007c0c */ /* 0x000fe2000c7a1270 */
[----:B------:R-:W-:Y:S01]  /*1f320*/  ULDC UR5, c[0x0][0x22c] ;  /* 0x00008b0000057ab9 */ /* 0x000fe20000000800 */
[C---:B------:R-:W-:Y:S01]  /*1f330*/  LEA.HI.X.SX32 R7, R11.reuse, R2, 0x1, P4 ;  /* 0x000000020b077211 */ /* 0x040fe200020f0eff */
[----:B------:R-:W-:Y:S01]  /*1f340*/  VIADD R11, R11, UR4 ;  /* 0x000000040b0b7c36 */ /* 0x000fe20008000000 */
[----:B-1----:R-:W-:Y:S02]  /*1f350*/  PRMT R13, R23, 0x7771, RZ ;  /* 0x00007771170d7816 */ /* 0x002fe400000000ff */
[----:B------:R-:W-:Y:S01]  /*1f360*/  ISETP.LT.AND P4, PT, R10, UR5, !P0 ;  /* 0x000000050a007c0c */ /* 0x000fe2000c781270 */
[C---:B------:R-:W-:Y:S01]  /*1f370*/  VIADD R10, R11.reuse, UR4 ;  /* 0x000000040b0a7c36 */ /* 0x040fe20008000000 */
[----:B------:R-:W-:Y:S01]  /*1f380*/  ULDC UR5, c[0x0][0x22c] ;  /* 0x00008b0000057ab9 */ /* 0x000fe20000000800 */
[----:B------:R1:W-:Y:S01]  /*1f390*/  @P3 STG.E.U8 desc[UR40][R6.64], R13 ;  /* 0x0000000d06003986 */ /* 0x0003e2000c101128 */
[----:B------:R-:W-:-:S04]  /*1f3a0*/  IADD3 R8, P3, R11, R3, RZ ;  /* 0x000000030b087210 */ /* 0x000fc80007f7e0ff */
[----:B------:R-:W-:Y:S01]  /*1f3b0*/  LEA.HI.X.SX32 R9, R11, R2, 0x1, P3 ;  /* 0x000000020b097211 */ /* 0x000fe200018f0eff */
[C---:B------:R-:W-:Y:S01]  /*1f3c0*/  VIADD R11, R10.reuse, UR4 ;  /* 0x000000040a0b7c36 */ /* 0x040fe20008000000 */
[----:B0-----:R-:W-:-:S03]  /*1f3d0*/  IADD3 R4, P3, R10, R3, RZ ;  /* 0x000000030a047210 */ /* 0x001fc60007f7e0ff */
[C---:B------:R-:W-:Y:S01]  /*1f3e0*/  VIADD R12, R11.reuse, UR4 ;  /* 0x000000040b0c7c36 */ /* 0x040fe20008000000 */
[-C--:B------:R-:W-:Y:S01]  /*1f3f0*/  LEA.HI.X.SX32 R5, R10, R2.reuse, 0x1, P3 ;  /* 0x000000020a057211 */ /* 0x080fe200018f0eff */
[----:B------:R0:W-:Y:S01]  /*1f400*/  @P6 STG.E.U8 desc[UR40][R8.64], R19 ;  /* 0x0000001308006986 */ /* 0x0001e2000c101128 */
[----:B------:R-:W-:Y:S01]  /*1f410*/  ISETP.LT.AND P3, PT, R14, UR5, !P0 ;  /* 0x000000050e007c0c */ /* 0x000fe2000c761270 */
[C---:B-1----:R-:W-:Y:S01]  /*1f420*/  VIADD R13, R12.reuse, UR4 ;  /* 0x000000040c0d7c36 */ /* 0x042fe20008000000 */
[CC--:B------:R-:W-:Y:S01]  /*1f430*/  IADD3 R10, P6, R12.reuse, R3.reuse, RZ ;  /* 0x000000030c0a7210 */ /* 0x0c0fe20007fde0ff */
[----:B------:R1:W-:Y:S01]  /*1f440*/  @P2 STG.E.U8 desc[UR40][R4.64], R17 ;  /* 0x0000001104002986 */ /* 0x0003e2000c101128 */
[----:B------:R-:W-:Y:S01]  /*1f450*/  IADD3 R6, P2, R11, R3, RZ ;  /* 0x000000030b067210 */ /* 0x000fe20007f5e0ff */
[----:B------:R-:W-:Y:S01]  /*1f460*/  VIADD R15, R13, UR4 ;  /* 0x000000040d0f7c36 */ /* 0x000fe20008000000 */
[----:B------:R-:W-:Y:S02]  /*1f470*/  ULDC UR5, c[0x0][0x22c] ;  /* 0x00008b0000057ab9 */ /* 0x000fe40000000800 */
[-C--:B------:R-:W-:Y:S01]  /*1f480*/  LEA.HI.X.SX32 R7, R11, R2.reuse, 0x1, P2 ;  /* 0x000000020b077211 */ /* 0x080fe200010f0eff */
[----:B------:R-:W-:Y:S01]  /*1f490*/  VIADD R0, R15, UR4 ;  /* 0x000000040f007c36 */ /* 0x000fe20008000000 */
[----:B------:R-:W-:-:S02]  /*1f4a0*/  LEA.HI.X.SX32 R11, R12, R2, 0x1, P6 ;  /* 0x000000020c0b7211 */ /* 0x000fc400030f0eff */
[-C--:B0-----:R-:W-:Y:S01]  /*1f4b0*/  IADD3 R8, P2, R13, R3.reuse, RZ ;  /* 0x000000030d087210 */ /* 0x081fe20007f5e0ff */
[----:B------:R-:W-:Y:S01]  /*1f4c0*/  VIADD R16, R0, UR4 ;  /* 0x0000000400107c36 */ /* 0x000fe20008000000 */
[----:B------:R-:W-:Y:S01]  /*1f4d0*/  ULDC UR4, c[0x0][0x22c] ;  /* 0x00008b0000047ab9 */ /* 0x000fe20000000800 */
[-C--:B-1----:R-:W-:Y:S01]  /*1f4e0*/  IADD3 R4, P6, R15, R3.reuse, RZ ;  /* 0x000000030f047210 */ /* 0x082fe20007fde0ff */
[----:B------:R0:W-:Y:S01]  /*1f4f0*/  @P5 STG.E.U8 desc[UR40][R6.64], R21 ;  /* 0x0000001506005986 */ /* 0x0001e2000c101128 */
[-C--:B------:R-:W-:Y:S02]  /*1f500*/  LEA.HI.X.SX32 R9, R13, R2.reuse, 0x1, P2 ;  /* 0x000000020d097211 */ /* 0x080fe400010f0eff */
[C---:B------:R-:W-:Y:S01]  /*1f510*/  IADD3 R14, P2, R16.reuse, R3, RZ ;  /* 0x00000003100e7210 */ /* 0x040fe20007f5e0ff */
[----:B------:R0:W-:Y:S01]  /*1f520*/  @P4 STG.E.U8 desc[UR40][R10.64], R25 ;  /* 0x000000190a004986 */ /* 0x0001e2000c101128 */
[-C--:B------:R-:W-:Y:S02]  /*1f530*/  LEA.HI.X.SX32 R5, R15, R2.reuse, 0x1, P6 ;  /* 0x000000020f057211 */ /* 0x080fe400030f0eff */
[----:B------:R-:W-:-:S02]  /*1f540*/  LEA.HI.X.SX32 R15, R16, R2, 0x1, P2 ;  /* 0x00000002100f7211 */ /* 0x000fc400010f0eff */
[----:B------:R-:W-:Y:S02]  /*1f550*/  ISETP.LT.AND P2, PT, R18, UR5, !P0 ;  /* 0x0000000512007c0c */ /* 0x000fe4000c741270 */
[----:B------:R-:W-:Y:S02]  /*1f560*/  ISETP.LT.AND P0, PT, R20, UR4, !P0 ;  /* 0x0000000414007c0c */ /* 0x000fe4000c701270 */
[----:B------:R-:W-:Y:S02]  /*1f570*/  IADD3 R12, P6, R0, R3, RZ ;  /* 0x00000003000c7210 */ /* 0x000fe40007fde0ff */
[C---:B------:R-:W-:Y:S02]  /*1f580*/  PRMT R19, R22.reuse, 0x7772, RZ ;  /* 0x0000777216137816 */ /* 0x040fe400000000ff */
[----:B------:R-:W-:Y:S02]  /*1f590*/  PRMT R17, R22, 0x7773, RZ ;  /* 0x0000777316117816 */ /* 0x000fe400000000ff */
[----:B------:R-:W-:Y:S01]  /*1f5a0*/  PRMT R3, R23, 0x7773, RZ ;  /* 0x0000777317037816 */ /* 0x000fe200000000ff */
[----:B------:R0:W-:Y:S01]  /*1f5b0*/  @P3 STG.E.U8 desc[UR40][R8.64], R19 ;  /* 0x0000001308003986 */ /* 0x0001e2000c101128 */
[----:B------:R-:W-:-:S02]  /*1f5c0*/  LEA.HI.X.SX32 R13, R0, R2, 0x1, P6 ;  /* 0x00000002000d7211 */ /* 0x000fc400030f0eff */
[----:B------:R-:W-:Y:S01]  /*1f5d0*/  PRMT R23, R23, 0x7772, RZ ;  /* 0x0000777217177816 */ /* 0x000fe200000000ff */
[----:B------:R0:W-:Y:S04]  /*1f5e0*/  @P2 STG.E.U8 desc[UR40][R4.64], R17 ;  /* 0x0000001104002986 */ /* 0x0001e8000c101128 */
[----:B------:R0:W-:Y:S01]  /*1f5f0*/  @P0 STG.E.U8 desc[UR40][R12.64], R23 ;  /* 0x000000170c000986 */ /* 0x0001e2000c101128 */
[----:B------:R-:W-:Y:S05]  /*1f600*/  @!P1 EXIT ;  /* 0x000000000000994d */ /* 0x000fea0003800000 */
[----:B------:R-:W-:Y:S01]  /*1f610*/  STG.E.U8 desc[UR40][R14.64], R3 ;  /* 0x000000030e007986 */ /* 0x000fe2000c101128 */
[----:B------:R-:W-:Y:S05]  /*1f620*/  EXIT ;  /* 0x000000000000794d */ /* 0x000fea0003800000 */
.L_x_3:
[----:B------:R-:W-:-:S00]  /*1f630*/  BRA `(.L_x_3) ;  /* 0xfffffffc00fc7947 */ /* 0x000fc0000383ffff */
[----:B------:R-:W-:-:S00]  /*1f640*/  NOP ;  /* 0x0000000000007918 */ /* 0x000fc00000000000 */
        /* <DEDUP_REMOVED lines=11> */
.L_x_4:


//--------------------- .nv.shared.matmul_kernel  --------------------------
	.section	.nv.shared.matmul_kernel,"aw",@nobits
	.sectionflags	@""
	.align	16
	.zero		1024


//--------------------- .nv.shared.reserved.0     --------------------------
	.section	.nv.shared.reserved.0,"aw",@nobits
	.weak		__nv_reservedSMEM_offset_0_alias
	.size		__nv_reservedSMEM_offset_0_alias, 0, 0
	.other		__nv_reservedSMEM_offset_0_alias,@"STO_CUDA_RESERVED_SHARED STV_DEFAULT"
__nv_reservedSMEM_offset_0_alias:
	.zero		0


//--------------------- .nv.constant0.matmul_kernel --------------------------
	.section	.nv.constant0.matmul_kernel,"a",@progbits
	.sectionflags	@""
	.align	4
.nv.constant0.matmul_kernel:
	.zero		608


//--------------------- SYMBOLS --------------------------

	.type		.nv.reservedSmem.offset0,@object
	.size		.nv.reservedSmem.offset0,0x4
